//
// Generated by NVIDIA NVVM Compiler
//
// Compiler Build ID: CL-36424714
// Cuda compilation tools, release 13.0, V13.0.88
// Based on NVVM 20.0.0
//

.version 9.0
.target sm_100
.address_size 64

	// .globl	_ZN3cub18CUB_300001_SM_10006detail11EmptyKernelIvEEvv
// _ZZN3cub18CUB_300001_SM_10006detail9transform23transform_kernel_ublkcpINS2_19async_copy_policy_tILi128EEEiN4cuda3std3__410multipliesIiEEN6thrust24THRUST_300001_SM_1000_NS6detail15normal_iteratorINSC_10device_ptrIiEEEEJiiEEEvT0_iT1_T2_DpNS2_16aligned_base_ptrIT3_EEE3bar has been demoted
// _ZZN3cub18CUB_300001_SM_10006detail9transform23transform_kernel_ublkcpINS2_19async_copy_policy_tILi128EEElN4cuda3std3__410multipliesIiEEN6thrust24THRUST_300001_SM_1000_NS6detail15normal_iteratorINSC_10device_ptrIiEEEEJiiEEEvT0_iT1_T2_DpNS2_16aligned_base_ptrIT3_EEE3bar has been demoted
// _ZZN3cub18CUB_300001_SM_10006detail9transform23transform_kernel_ublkcpINS2_19async_copy_policy_tILi128EEEiN4cuda3std3__44plusIiEEN6thrust24THRUST_300001_SM_1000_NS6detail15normal_iteratorINSC_10device_ptrIiEEEEJiiEEEvT0_iT1_T2_DpNS2_16aligned_base_ptrIT3_EEE3bar has been demoted
// _ZZN3cub18CUB_300001_SM_10006detail9transform23transform_kernel_ublkcpINS2_19async_copy_policy_tILi128EEElN4cuda3std3__44plusIiEEN6thrust24THRUST_300001_SM_1000_NS6detail15normal_iteratorINSC_10device_ptrIiEEEEJiiEEEvT0_iT1_T2_DpNS2_16aligned_base_ptrIT3_EEE3bar has been demoted
// _ZZN3cub18CUB_300001_SM_10006detail9transform23transform_kernel_ublkcpINS2_19async_copy_policy_tILi128EEEiN4cuda3std3__46negateIiEEN6thrust24THRUST_300001_SM_1000_NS6detail15normal_iteratorINSC_10device_ptrIiEEEEJiEEEvT0_iT1_T2_DpNS2_16aligned_base_ptrIT3_EEE3bar has been demoted
// _ZZN3cub18CUB_300001_SM_10006detail9transform23transform_kernel_ublkcpINS2_19async_copy_policy_tILi128EEElN4cuda3std3__46negateIiEEN6thrust24THRUST_300001_SM_1000_NS6detail15normal_iteratorINSC_10device_ptrIiEEEEJiEEEvT0_iT1_T2_DpNS2_16aligned_base_ptrIT3_EEE3bar has been demoted
// _ZZN3cub18CUB_300001_SM_10006detail9transform23transform_kernel_ublkcpINS2_19async_copy_policy_tILi128EEEiN4cuda3std3__47modulusIiEEN6thrust24THRUST_300001_SM_1000_NS6detail15normal_iteratorINSC_10device_ptrIiEEEEJiiEEEvT0_iT1_T2_DpNS2_16aligned_base_ptrIT3_EEE3bar has been demoted
// _ZZN3cub18CUB_300001_SM_10006detail9transform23transform_kernel_ublkcpINS2_19async_copy_policy_tILi128EEElN4cuda3std3__47modulusIiEEN6thrust24THRUST_300001_SM_1000_NS6detail15normal_iteratorINSC_10device_ptrIiEEEEJiiEEEvT0_iT1_T2_DpNS2_16aligned_base_ptrIT3_EEE3bar has been demoted
.global .align 1 .b8 _ZN34_INTERNAL_dcee0091_4_k_cu_36eee7a74cuda3std3__45__cpo5beginE[1];
.global .align 1 .b8 _ZN34_INTERNAL_dcee0091_4_k_cu_36eee7a74cuda3std3__45__cpo3endE[1];
.global .align 1 .b8 _ZN34_INTERNAL_dcee0091_4_k_cu_36eee7a74cuda3std3__45__cpo6cbeginE[1];
.global .align 1 .b8 _ZN34_INTERNAL_dcee0091_4_k_cu_36eee7a74cuda3std3__45__cpo4cendE[1];
.global .align 1 .b8 _ZN34_INTERNAL_dcee0091_4_k_cu_36eee7a74cuda3std3__45__cpo6rbeginE[1];
.global .align 1 .b8 _ZN34_INTERNAL_dcee0091_4_k_cu_36eee7a74cuda3std3__45__cpo4rendE[1];
.global .align 1 .b8 _ZN34_INTERNAL_dcee0091_4_k_cu_36eee7a74cuda3std3__45__cpo7crbeginE[1];
.global .align 1 .b8 _ZN34_INTERNAL_dcee0091_4_k_cu_36eee7a74cuda3std3__45__cpo5crendE[1];
.global .align 1 .b8 _ZN34_INTERNAL_dcee0091_4_k_cu_36eee7a74cuda3std3__436_GLOBAL__N__dcee0091_4_k_cu_36eee7a76ignoreE[1];
.global .align 1 .b8 _ZN34_INTERNAL_dcee0091_4_k_cu_36eee7a74cuda3std3__419piecewise_constructE[1];
.global .align 1 .b8 _ZN34_INTERNAL_dcee0091_4_k_cu_36eee7a74cuda3std3__48in_placeE[1];
.global .align 1 .b8 _ZN34_INTERNAL_dcee0091_4_k_cu_36eee7a74cuda3std3__420unreachable_sentinelE[1];
.global .align 1 .b8 _ZN34_INTERNAL_dcee0091_4_k_cu_36eee7a74cuda3std3__47nulloptE[1];
.global .align 1 .b8 _ZN34_INTERNAL_dcee0091_4_k_cu_36eee7a74cuda3std3__48unexpectE[1];
.global .align 1 .b8 _ZN34_INTERNAL_dcee0091_4_k_cu_36eee7a74cuda3std6ranges3__45__cpo4swapE[1];
.global .align 1 .b8 _ZN34_INTERNAL_dcee0091_4_k_cu_36eee7a74cuda3std6ranges3__45__cpo9iter_moveE[1];
.global .align 1 .b8 _ZN34_INTERNAL_dcee0091_4_k_cu_36eee7a74cuda3std6ranges3__45__cpo5beginE[1];
.global .align 1 .b8 _ZN34_INTERNAL_dcee0091_4_k_cu_36eee7a74cuda3std6ranges3__45__cpo3endE[1];
.global .align 1 .b8 _ZN34_INTERNAL_dcee0091_4_k_cu_36eee7a74cuda3std6ranges3__45__cpo6cbeginE[1];
.global .align 1 .b8 _ZN34_INTERNAL_dcee0091_4_k_cu_36eee7a74cuda3std6ranges3__45__cpo4cendE[1];
.global .align 1 .b8 _ZN34_INTERNAL_dcee0091_4_k_cu_36eee7a74cuda3std6ranges3__45__cpo7advanceE[1];
.global .align 1 .b8 _ZN34_INTERNAL_dcee0091_4_k_cu_36eee7a74cuda3std6ranges3__45__cpo9iter_swapE[1];
.global .align 1 .b8 _ZN34_INTERNAL_dcee0091_4_k_cu_36eee7a74cuda3std6ranges3__45__cpo4nextE[1];
.global .align 1 .b8 _ZN34_INTERNAL_dcee0091_4_k_cu_36eee7a74cuda3std6ranges3__45__cpo4prevE[1];
.global .align 1 .b8 _ZN34_INTERNAL_dcee0091_4_k_cu_36eee7a74cuda3std6ranges3__45__cpo4dataE[1];
.global .align 1 .b8 _ZN34_INTERNAL_dcee0091_4_k_cu_36eee7a74cuda3std6ranges3__45__cpo5cdataE[1];
.global .align 1 .b8 _ZN34_INTERNAL_dcee0091_4_k_cu_36eee7a74cuda3std6ranges3__45__cpo4sizeE[1];
.global .align 1 .b8 _ZN34_INTERNAL_dcee0091_4_k_cu_36eee7a74cuda3std6ranges3__45__cpo5ssizeE[1];
.global .align 1 .b8 _ZN34_INTERNAL_dcee0091_4_k_cu_36eee7a74cuda3std6ranges3__45__cpo8distanceE[1];
.global .align 1 .b8 _ZN34_INTERNAL_dcee0091_4_k_cu_36eee7a76thrust24THRUST_300001_SM_1000_NS8cuda_cub3parE[1];
.global .align 1 .b8 _ZN34_INTERNAL_dcee0091_4_k_cu_36eee7a76thrust24THRUST_300001_SM_1000_NS8cuda_cub10par_nosyncE[1];
.global .align 1 .b8 _ZN34_INTERNAL_dcee0091_4_k_cu_36eee7a76thrust24THRUST_300001_SM_1000_NS6system6detail10sequential3seqE[1];
.global .align 1 .b8 _ZN34_INTERNAL_dcee0091_4_k_cu_36eee7a76thrust24THRUST_300001_SM_1000_NS12placeholders2_1E[1];
.global .align 1 .b8 _ZN34_INTERNAL_dcee0091_4_k_cu_36eee7a76thrust24THRUST_300001_SM_1000_NS12placeholders2_2E[1];
.global .align 1 .b8 _ZN34_INTERNAL_dcee0091_4_k_cu_36eee7a76thrust24THRUST_300001_SM_1000_NS12placeholders2_3E[1];
.global .align 1 .b8 _ZN34_INTERNAL_dcee0091_4_k_cu_36eee7a76thrust24THRUST_300001_SM_1000_NS12placeholders2_4E[1];
.global .align 1 .b8 _ZN34_INTERNAL_dcee0091_4_k_cu_36eee7a76thrust24THRUST_300001_SM_1000_NS12placeholders2_5E[1];
.global .align 1 .b8 _ZN34_INTERNAL_dcee0091_4_k_cu_36eee7a76thrust24THRUST_300001_SM_1000_NS12placeholders2_6E[1];
.global .align 1 .b8 _ZN34_INTERNAL_dcee0091_4_k_cu_36eee7a76thrust24THRUST_300001_SM_1000_NS12placeholders2_7E[1];
.global .align 1 .b8 _ZN34_INTERNAL_dcee0091_4_k_cu_36eee7a76thrust24THRUST_300001_SM_1000_NS12placeholders2_8E[1];
.global .align 1 .b8 _ZN34_INTERNAL_dcee0091_4_k_cu_36eee7a76thrust24THRUST_300001_SM_1000_NS12placeholders2_9E[1];
.global .align 1 .b8 _ZN34_INTERNAL_dcee0091_4_k_cu_36eee7a76thrust24THRUST_300001_SM_1000_NS12placeholders3_10E[1];
.global .align 1 .b8 _ZN34_INTERNAL_dcee0091_4_k_cu_36eee7a76thrust24THRUST_300001_SM_1000_NS3seqE[1];
.extern .shared .align 128 .b8 _ZN3cub18CUB_300001_SM_10006detail9transform4smemE[];

.visible .entry _ZN3cub18CUB_300001_SM_10006detail11EmptyKernelIvEEvv()
{


	ret;

}
	// .globl	_ZN3cub18CUB_300001_SM_10006detail8for_each13static_kernelINS2_12policy_hub_t12policy_500_tEmN6thrust24THRUST_300001_SM_1000_NS8cuda_cub20__uninitialized_fill7functorINS7_10device_ptrIiEEiEEEEvT0_T1_
.visible .entry _ZN3cub18CUB_300001_SM_10006detail8for_each13static_kernelINS2_12policy_hub_t12policy_500_tEmN6thrust24THRUST_300001_SM_1000_NS8cuda_cub20__uninitialized_fill7functorINS7_10device_ptrIiEEiEEEEvT0_T1_(
	.param .u64 _ZN3cub18CUB_300001_SM_10006detail8for_each13static_kernelINS2_12policy_hub_t12policy_500_tEmN6thrust24THRUST_300001_SM_1000_NS8cuda_cub20__uninitialized_fill7functorINS7_10device_ptrIiEEiEEEEvT0_T1__param_0,
	.param .align 8 .b8 _ZN3cub18CUB_300001_SM_10006detail8for_each13static_kernelINS2_12policy_hub_t12policy_500_tEmN6thrust24THRUST_300001_SM_1000_NS8cuda_cub20__uninitialized_fill7functorINS7_10device_ptrIiEEiEEEEvT0_T1__param_1[16]
)
.maxntid 256
{
	.reg .pred 	%p<4>;
	.reg .b16 	%rs<5>;
	.reg .b32 	%r<12>;
	.reg .b64 	%rd<16>;

	ld.param.u32 	%r3, [_ZN3cub18CUB_300001_SM_10006detail8for_each13static_kernelINS2_12policy_hub_t12policy_500_tEmN6thrust24THRUST_300001_SM_1000_NS8cuda_cub20__uninitialized_fill7functorINS7_10device_ptrIiEEiEEEEvT0_T1__param_1+8];
	ld.param.u64 	%rd4, [_ZN3cub18CUB_300001_SM_10006detail8for_each13static_kernelINS2_12policy_hub_t12policy_500_tEmN6thrust24THRUST_300001_SM_1000_NS8cuda_cub20__uninitialized_fill7functorINS7_10device_ptrIiEEiEEEEvT0_T1__param_1];
	ld.param.u64 	%rd5, [_ZN3cub18CUB_300001_SM_10006detail8for_each13static_kernelINS2_12policy_hub_t12policy_500_tEmN6thrust24THRUST_300001_SM_1000_NS8cuda_cub20__uninitialized_fill7functorINS7_10device_ptrIiEEiEEEEvT0_T1__param_0];
	mov.u32 	%r9, %ctaid.x;
	mul.wide.u32 	%rd1, %r9, 512;
	sub.s64 	%rd2, %rd5, %rd1;
	setp.lt.u64 	%p1, %rd2, 512;
	@%p1 bra 	$L__BB1_2;
	mov.u32 	%r11, %tid.x;
	cvta.to.global.u64 	%rd11, %rd4;
	cvt.u64.u32 	%rd12, %r11;
	add.s64 	%rd13, %rd1, %rd12;
	shl.b64 	%rd14, %rd13, 2;
	add.s64 	%rd15, %rd11, %rd14;
	st.global.u32 	[%rd15], %r3;
	st.global.u32 	[%rd15+1024], %r3;
	bra.uni 	$L__BB1_6;
$L__BB1_2:
	cvta.to.global.u64 	%rd6, %rd4;
	mov.u32 	%r2, %tid.x;
	cvt.u64.u32 	%rd7, %r2;
	setp.le.u64 	%p2, %rd2, %rd7;
	add.s64 	%rd8, %rd1, %rd7;
	shl.b64 	%rd9, %rd8, 2;
	add.s64 	%rd3, %rd6, %rd9;
	@%p2 bra 	$L__BB1_4;
	st.global.u32 	[%rd3], %r3;
$L__BB1_4:
	add.s32 	%r10, %r2, 256;
	cvt.u64.u32 	%rd10, %r10;
	setp.le.u64 	%p3, %rd2, %rd10;
	@%p3 bra 	$L__BB1_6;
	st.global.u32 	[%rd3+1024], %r3;
$L__BB1_6:
	ret;

}
	// .globl	_ZN3cub18CUB_300001_SM_10006detail8for_each13static_kernelINS2_12policy_hub_t12policy_500_tElN6thrust24THRUST_300001_SM_1000_NS8cuda_cub6__fill7functorINS7_6detail15normal_iteratorINS7_10device_ptrIiEEEEiEEEEvT0_T1_
.visible .entry _ZN3cub18CUB_300001_SM_10006detail8for_each13static_kernelINS2_12policy_hub_t12policy_500_tElN6thrust24THRUST_300001_SM_1000_NS8cuda_cub6__fill7functorINS7_6detail15normal_iteratorINS7_10device_ptrIiEEEEiEEEEvT0_T1_(
	.param .u64 _ZN3cub18CUB_300001_SM_10006detail8for_each13static_kernelINS2_12policy_hub_t12policy_500_tElN6thrust24THRUST_300001_SM_1000_NS8cuda_cub6__fill7functorINS7_6detail15normal_iteratorINS7_10device_ptrIiEEEEiEEEEvT0_T1__param_0,
	.param .align 8 .b8 _ZN3cub18CUB_300001_SM_10006detail8for_each13static_kernelINS2_12policy_hub_t12policy_500_tElN6thrust24THRUST_300001_SM_1000_NS8cuda_cub6__fill7functorINS7_6detail15normal_iteratorINS7_10device_ptrIiEEEEiEEEEvT0_T1__param_1[16]
)
.maxntid 256
{
	.reg .pred 	%p<4>;
	.reg .b16 	%rs<5>;
	.reg .b32 	%r<12>;
	.reg .b64 	%rd<17>;

	ld.param.u32 	%r3, [_ZN3cub18CUB_300001_SM_10006detail8for_each13static_kernelINS2_12policy_hub_t12policy_500_tElN6thrust24THRUST_300001_SM_1000_NS8cuda_cub6__fill7functorINS7_6detail15normal_iteratorINS7_10device_ptrIiEEEEiEEEEvT0_T1__param_1+8];
	ld.param.u64 	%rd5, [_ZN3cub18CUB_300001_SM_10006detail8for_each13static_kernelINS2_12policy_hub_t12policy_500_tElN6thrust24THRUST_300001_SM_1000_NS8cuda_cub6__fill7functorINS7_6detail15normal_iteratorINS7_10device_ptrIiEEEEiEEEEvT0_T1__param_1];
	ld.param.u64 	%rd6, [_ZN3cub18CUB_300001_SM_10006detail8for_each13static_kernelINS2_12policy_hub_t12policy_500_tElN6thrust24THRUST_300001_SM_1000_NS8cuda_cub6__fill7functorINS7_6detail15normal_iteratorINS7_10device_ptrIiEEEEiEEEEvT0_T1__param_0];
	mov.u32 	%r9, %ctaid.x;
	mul.wide.u32 	%rd1, %r9, 512;
	sub.s64 	%rd2, %rd6, %rd1;
	setp.lt.s64 	%p1, %rd2, 512;
	@%p1 bra 	$L__BB2_2;
	mov.u32 	%r11, %tid.x;
	cvta.to.global.u64 	%rd12, %rd5;
	cvt.u64.u32 	%rd13, %r11;
	add.s64 	%rd14, %rd1, %rd13;
	shl.b64 	%rd15, %rd14, 2;
	add.s64 	%rd16, %rd12, %rd15;
	st.global.u32 	[%rd16], %r3;
	st.global.u32 	[%rd16+1024], %r3;
	bra.uni 	$L__BB2_6;
$L__BB2_2:
	cvta.to.global.u64 	%rd7, %rd5;
	mov.u32 	%r2, %tid.x;
	cvt.s64.s32 	%rd3, %rd2;
	cvt.u64.u32 	%rd8, %r2;
	setp.le.s64 	%p2, %rd3, %rd8;
	add.s64 	%rd9, %rd1, %rd8;
	shl.b64 	%rd10, %rd9, 2;
	add.s64 	%rd4, %rd7, %rd10;
	@%p2 bra 	$L__BB2_4;
	st.global.u32 	[%rd4], %r3;
$L__BB2_4:
	add.s32 	%r10, %r2, 256;
	cvt.u64.u32 	%rd11, %r10;
	setp.le.s64 	%p3, %rd3, %rd11;
	@%p3 bra 	$L__BB2_6;
	st.global.u32 	[%rd4+1024], %r3;
$L__BB2_6:
	ret;

}
	// .globl	_ZN3cub18CUB_300001_SM_10006detail8for_each13static_kernelINS2_12policy_hub_t12policy_500_tElN6thrust24THRUST_300001_SM_1000_NS8cuda_cub10__tabulate7functorINS7_6detail15normal_iteratorINS7_10device_ptrIiEEEENS7_6system6detail7generic6detail22compute_sequence_valueIivEElEEEEvT0_T1_
.visible .entry _ZN3cub18CUB_300001_SM_10006detail8for_each13static_kernelINS2_12policy_hub_t12policy_500_tElN6thrust24THRUST_300001_SM_1000_NS8cuda_cub10__tabulate7functorINS7_6detail15normal_iteratorINS7_10device_ptrIiEEEENS7_6system6detail7generic6detail22compute_sequence_valueIivEElEEEEvT0_T1_(
	.param .u64 _ZN3cub18CUB_300001_SM_10006detail8for_each13static_kernelINS2_12policy_hub_t12policy_500_tElN6thrust24THRUST_300001_SM_1000_NS8cuda_cub10__tabulate7functorINS7_6detail15normal_iteratorINS7_10device_ptrIiEEEENS7_6system6detail7generic6detail22compute_sequence_valueIivEElEEEEvT0_T1__param_0,
	.param .align 8 .b8 _ZN3cub18CUB_300001_SM_10006detail8for_each13static_kernelINS2_12policy_hub_t12policy_500_tElN6thrust24THRUST_300001_SM_1000_NS8cuda_cub10__tabulate7functorINS7_6detail15normal_iteratorINS7_10device_ptrIiEEEENS7_6system6detail7generic6detail22compute_sequence_valueIivEElEEEEvT0_T1__param_1[16]
)
.maxntid 256
{
	.reg .pred 	%p<4>;
	.reg .b32 	%r<18>;
	.reg .b64 	%rd<20>;

	ld.param.u64 	%rd7, [_ZN3cub18CUB_300001_SM_10006detail8for_each13static_kernelINS2_12policy_hub_t12policy_500_tElN6thrust24THRUST_300001_SM_1000_NS8cuda_cub10__tabulate7functorINS7_6detail15normal_iteratorINS7_10device_ptrIiEEEENS7_6system6detail7generic6detail22compute_sequence_valueIivEElEEEEvT0_T1__param_1];
	ld.param.u64 	%rd8, [_ZN3cub18CUB_300001_SM_10006detail8for_each13static_kernelINS2_12policy_hub_t12policy_500_tElN6thrust24THRUST_300001_SM_1000_NS8cuda_cub10__tabulate7functorINS7_6detail15normal_iteratorINS7_10device_ptrIiEEEENS7_6system6detail7generic6detail22compute_sequence_valueIivEElEEEEvT0_T1__param_0];
	ld.param.v2.u32 	{%r3, %r4}, [_ZN3cub18CUB_300001_SM_10006detail8for_each13static_kernelINS2_12policy_hub_t12policy_500_tElN6thrust24THRUST_300001_SM_1000_NS8cuda_cub10__tabulate7functorINS7_6detail15normal_iteratorINS7_10device_ptrIiEEEENS7_6system6detail7generic6detail22compute_sequence_valueIivEElEEEEvT0_T1__param_1+8];
	mov.u32 	%r5, %ctaid.x;
	mul.wide.u32 	%rd1, %r5, 512;
	sub.s64 	%rd2, %rd8, %rd1;
	setp.lt.s64 	%p1, %rd2, 512;
	@%p1 bra 	$L__BB3_2;
	mov.u32 	%r13, %tid.x;
	cvta.to.global.u64 	%rd15, %rd7;
	cvt.u64.u32 	%rd16, %r13;
	add.s64 	%rd17, %rd1, %rd16;
	cvt.u32.u64 	%r14, %rd17;
	mad.lo.s32 	%r15, %r4, %r14, %r3;
	shl.b64 	%rd18, %rd17, 2;
	add.s64 	%rd19, %rd15, %rd18;
	st.global.u32 	[%rd19], %r15;
	add.s32 	%r16, %r14, 256;
	mad.lo.s32 	%r17, %r4, %r16, %r3;
	st.global.u32 	[%rd19+1024], %r17;
	bra.uni 	$L__BB3_6;
$L__BB3_2:
	cvta.to.global.u64 	%rd3, %rd7;
	mov.u32 	%r6, %tid.x;
	cvt.s64.s32 	%rd4, %rd2;
	cvt.u64.u32 	%rd5, %r6;
	setp.le.s64 	%p2, %rd4, %rd5;
	@%p2 bra 	$L__BB3_4;
	add.s64 	%rd9, %rd1, %rd5;
	cvt.u32.u64 	%r7, %rd9;
	mad.lo.s32 	%r8, %r4, %r7, %r3;
	shl.b64 	%rd10, %rd9, 2;
	add.s64 	%rd11, %rd3, %rd10;
	st.global.u32 	[%rd11], %r8;
$L__BB3_4:
	cvt.u32.u64 	%r9, %rd5;
	add.s32 	%r10, %r9, 256;
	cvt.u64.u32 	%rd6, %r10;
	setp.le.s64 	%p3, %rd4, %rd6;
	@%p3 bra 	$L__BB3_6;
	add.s64 	%rd12, %rd1, %rd6;
	shl.b64 	%rd13, %rd12, 2;
	cvt.u32.u64 	%r11, %rd12;
	mad.lo.s32 	%r12, %r4, %r11, %r3;
	add.s64 	%rd14, %rd13, %rd3;
	st.global.u32 	[%rd14], %r12;
$L__BB3_6:
	ret;

}
	// .globl	_ZN3cub18CUB_300001_SM_10006detail8for_each13static_kernelINS2_12policy_hub_t12policy_500_tElN6thrust24THRUST_300001_SM_1000_NS8cuda_cub11__transform17unary_transform_fINS7_6detail15normal_iteratorINS7_10device_ptrIiEEEESF_NS9_14no_stencil_tagENS8_9__replace10constant_fIiEENSB_10functional5actorINSK_9compositeIJNSK_16operator_adaptorIN4cuda3std3__48equal_toIvEEEENSL_INSK_8argumentILj0EEEEENSL_INSK_5valueIiEEEEEEEEEEEEEvT0_T1_
.visible .entry _ZN3cub18CUB_300001_SM_10006detail8for_each13static_kernelINS2_12policy_hub_t12policy_500_tElN6thrust24THRUST_300001_SM_1000_NS8cuda_cub11__transform17unary_transform_fINS7_6detail15normal_iteratorINS7_10device_ptrIiEEEESF_NS9_14no_stencil_tagENS8_9__replace10constant_fIiEENSB_10functional5actorINSK_9compositeIJNSK_16operator_adaptorIN4cuda3std3__48equal_toIvEEEENSL_INSK_8argumentILj0EEEEENSL_INSK_5valueIiEEEEEEEEEEEEEvT0_T1_(
	.param .u64 _ZN3cub18CUB_300001_SM_10006detail8for_each13static_kernelINS2_12policy_hub_t12policy_500_tElN6thrust24THRUST_300001_SM_1000_NS8cuda_cub11__transform17unary_transform_fINS7_6detail15normal_iteratorINS7_10device_ptrIiEEEESF_NS9_14no_stencil_tagENS8_9__replace10constant_fIiEENSB_10functional5actorINSK_9compositeIJNSK_16operator_adaptorIN4cuda3std3__48equal_toIvEEEENSL_INSK_8argumentILj0EEEEENSL_INSK_5valueIiEEEEEEEEEEEEEvT0_T1__param_0,
	.param .align 8 .b8 _ZN3cub18CUB_300001_SM_10006detail8for_each13static_kernelINS2_12policy_hub_t12policy_500_tElN6thrust24THRUST_300001_SM_1000_NS8cuda_cub11__transform17unary_transform_fINS7_6detail15normal_iteratorINS7_10device_ptrIiEEEESF_NS9_14no_stencil_tagENS8_9__replace10constant_fIiEENSB_10functional5actorINSK_9compositeIJNSK_16operator_adaptorIN4cuda3std3__48equal_toIvEEEENSL_INSK_8argumentILj0EEEEENSL_INSK_5valueIiEEEEEEEEEEEEEvT0_T1__param_1[32]
)
.maxntid 256
{
	.reg .pred 	%p<8>;
	.reg .b16 	%rs<7>;
	.reg .b32 	%r<21>;
	.reg .b64 	%rd<28>;

	ld.param.u32 	%r6, [_ZN3cub18CUB_300001_SM_10006detail8for_each13static_kernelINS2_12policy_hub_t12policy_500_tElN6thrust24THRUST_300001_SM_1000_NS8cuda_cub11__transform17unary_transform_fINS7_6detail15normal_iteratorINS7_10device_ptrIiEEEESF_NS9_14no_stencil_tagENS8_9__replace10constant_fIiEENSB_10functional5actorINSK_9compositeIJNSK_16operator_adaptorIN4cuda3std3__48equal_toIvEEEENSL_INSK_8argumentILj0EEEEENSL_INSK_5valueIiEEEEEEEEEEEEEvT0_T1__param_1+24];
	ld.param.u32 	%r5, [_ZN3cub18CUB_300001_SM_10006detail8for_each13static_kernelINS2_12policy_hub_t12policy_500_tElN6thrust24THRUST_300001_SM_1000_NS8cuda_cub11__transform17unary_transform_fINS7_6detail15normal_iteratorINS7_10device_ptrIiEEEESF_NS9_14no_stencil_tagENS8_9__replace10constant_fIiEENSB_10functional5actorINSK_9compositeIJNSK_16operator_adaptorIN4cuda3std3__48equal_toIvEEEENSL_INSK_8argumentILj0EEEEENSL_INSK_5valueIiEEEEEEEEEEEEEvT0_T1__param_1+16];
	ld.param.u64 	%rd12, [_ZN3cub18CUB_300001_SM_10006detail8for_each13static_kernelINS2_12policy_hub_t12policy_500_tElN6thrust24THRUST_300001_SM_1000_NS8cuda_cub11__transform17unary_transform_fINS7_6detail15normal_iteratorINS7_10device_ptrIiEEEESF_NS9_14no_stencil_tagENS8_9__replace10constant_fIiEENSB_10functional5actorINSK_9compositeIJNSK_16operator_adaptorIN4cuda3std3__48equal_toIvEEEENSL_INSK_8argumentILj0EEEEENSL_INSK_5valueIiEEEEEEEEEEEEEvT0_T1__param_1+8];
	ld.param.u64 	%rd11, [_ZN3cub18CUB_300001_SM_10006detail8for_each13static_kernelINS2_12policy_hub_t12policy_500_tElN6thrust24THRUST_300001_SM_1000_NS8cuda_cub11__transform17unary_transform_fINS7_6detail15normal_iteratorINS7_10device_ptrIiEEEESF_NS9_14no_stencil_tagENS8_9__replace10constant_fIiEENSB_10functional5actorINSK_9compositeIJNSK_16operator_adaptorIN4cuda3std3__48equal_toIvEEEENSL_INSK_8argumentILj0EEEEENSL_INSK_5valueIiEEEEEEEEEEEEEvT0_T1__param_1];
	ld.param.u64 	%rd13, [_ZN3cub18CUB_300001_SM_10006detail8for_each13static_kernelINS2_12policy_hub_t12policy_500_tElN6thrust24THRUST_300001_SM_1000_NS8cuda_cub11__transform17unary_transform_fINS7_6detail15normal_iteratorINS7_10device_ptrIiEEEESF_NS9_14no_stencil_tagENS8_9__replace10constant_fIiEENSB_10functional5actorINSK_9compositeIJNSK_16operator_adaptorIN4cuda3std3__48equal_toIvEEEENSL_INSK_8argumentILj0EEEEENSL_INSK_5valueIiEEEEEEEEEEEEEvT0_T1__param_0];
	mov.u32 	%r12, %ctaid.x;
	mul.wide.u32 	%rd1, %r12, 512;
	sub.s64 	%rd2, %rd13, %rd1;
	setp.lt.s64 	%p1, %rd2, 512;
	@%p1 bra 	$L__BB4_5;
	cvta.to.global.u64 	%rd23, %rd11;
	cvta.to.global.u64 	%rd24, %rd12;
	mov.u32 	%r18, %tid.x;
	cvt.u64.u32 	%rd25, %r18;
	add.s64 	%rd26, %rd1, %rd25;
	shl.b64 	%rd27, %rd26, 2;
	add.s64 	%rd3, %rd23, %rd27;
	ld.global.u32 	%r19, [%rd3];
	setp.ne.s32 	%p6, %r19, %r6;
	add.s64 	%rd4, %rd24, %rd27;
	@%p6 bra 	$L__BB4_3;
	st.global.u32 	[%rd4], %r5;
$L__BB4_3:
	ld.global.u32 	%r20, [%rd3+1024];
	setp.ne.s32 	%p7, %r20, %r6;
	@%p7 bra 	$L__BB4_11;
	st.global.u32 	[%rd4+1024], %r5;
	bra.uni 	$L__BB4_11;
$L__BB4_5:
	cvta.to.global.u64 	%rd5, %rd11;
	cvta.to.global.u64 	%rd6, %rd12;
	mov.u32 	%r13, %tid.x;
	cvt.s64.s32 	%rd7, %rd2;
	cvt.u64.u32 	%rd8, %r13;
	setp.le.s64 	%p2, %rd7, %rd8;
	@%p2 bra 	$L__BB4_8;
	add.s64 	%rd9, %rd1, %rd8;
	shl.b64 	%rd14, %rd9, 2;
	add.s64 	%rd15, %rd5, %rd14;
	ld.global.u32 	%r14, [%rd15];
	setp.ne.s32 	%p3, %r14, %r6;
	@%p3 bra 	$L__BB4_8;
	add.s64 	%rd17, %rd6, %rd14;
	st.global.u32 	[%rd17], %r5;
$L__BB4_8:
	cvt.u32.u64 	%r15, %rd8;
	add.s32 	%r16, %r15, 256;
	cvt.u64.u32 	%rd18, %r16;
	setp.le.s64 	%p4, %rd7, %rd18;
	@%p4 bra 	$L__BB4_11;
	add.s64 	%rd10, %rd1, %rd8;
	shl.b64 	%rd19, %rd10, 2;
	add.s64 	%rd20, %rd5, %rd19;
	ld.global.u32 	%r17, [%rd20+1024];
	setp.ne.s32 	%p5, %r17, %r6;
	@%p5 bra 	$L__BB4_11;
	add.s64 	%rd22, %rd6, %rd19;
	st.global.u32 	[%rd22+1024], %r5;
$L__BB4_11:
	ret;

}
	// .globl	_ZN3cub18CUB_300001_SM_10006detail8for_each13static_kernelINS2_12policy_hub_t12policy_500_tElN6thrust24THRUST_300001_SM_1000_NS8cuda_cub20__uninitialized_copy7functorINS7_6detail15normal_iteratorINS7_10device_ptrIiEEEENS7_7pointerIiNS8_3tagENS7_11use_defaultESI_EEEEEEvT0_T1_
.visible .entry _ZN3cub18CUB_300001_SM_10006detail8for_each13static_kernelINS2_12policy_hub_t12policy_500_tElN6thrust24THRUST_300001_SM_1000_NS8cuda_cub20__uninitialized_copy7functorINS7_6detail15normal_iteratorINS7_10device_ptrIiEEEENS7_7pointerIiNS8_3tagENS7_11use_defaultESI_EEEEEEvT0_T1_(
	.param .u64 _ZN3cub18CUB_300001_SM_10006detail8for_each13static_kernelINS2_12policy_hub_t12policy_500_tElN6thrust24THRUST_300001_SM_1000_NS8cuda_cub20__uninitialized_copy7functorINS7_6detail15normal_iteratorINS7_10device_ptrIiEEEENS7_7pointerIiNS8_3tagENS7_11use_defaultESI_EEEEEEvT0_T1__param_0,
	.param .align 8 .b8 _ZN3cub18CUB_300001_SM_10006detail8for_each13static_kernelINS2_12policy_hub_t12policy_500_tElN6thrust24THRUST_300001_SM_1000_NS8cuda_cub20__uninitialized_copy7functorINS7_6detail15normal_iteratorINS7_10device_ptrIiEEEENS7_7pointerIiNS8_3tagENS7_11use_defaultESI_EEEEEEvT0_T1__param_1[16]
)
.maxntid 256
{
	.reg .pred 	%p<4>;
	.reg .b32 	%r<10>;
	.reg .b64 	%rd<26>;

	ld.param.u64 	%rd8, [_ZN3cub18CUB_300001_SM_10006detail8for_each13static_kernelINS2_12policy_hub_t12policy_500_tElN6thrust24THRUST_300001_SM_1000_NS8cuda_cub20__uninitialized_copy7functorINS7_6detail15normal_iteratorINS7_10device_ptrIiEEEENS7_7pointerIiNS8_3tagENS7_11use_defaultESI_EEEEEEvT0_T1__param_1+8];
	ld.param.u64 	%rd7, [_ZN3cub18CUB_300001_SM_10006detail8for_each13static_kernelINS2_12policy_hub_t12policy_500_tElN6thrust24THRUST_300001_SM_1000_NS8cuda_cub20__uninitialized_copy7functorINS7_6detail15normal_iteratorINS7_10device_ptrIiEEEENS7_7pointerIiNS8_3tagENS7_11use_defaultESI_EEEEEEvT0_T1__param_1];
	ld.param.u64 	%rd9, [_ZN3cub18CUB_300001_SM_10006detail8for_each13static_kernelINS2_12policy_hub_t12policy_500_tElN6thrust24THRUST_300001_SM_1000_NS8cuda_cub20__uninitialized_copy7functorINS7_6detail15normal_iteratorINS7_10device_ptrIiEEEENS7_7pointerIiNS8_3tagENS7_11use_defaultESI_EEEEEEvT0_T1__param_0];
	mov.u32 	%r1, %ctaid.x;
	mul.wide.u32 	%rd1, %r1, 512;
	sub.s64 	%rd2, %rd9, %rd1;
	setp.lt.s64 	%p1, %rd2, 512;
	@%p1 bra 	$L__BB5_2;
	mov.u32 	%r7, %tid.x;
	cvta.to.global.u64 	%rd19, %rd8;
	cvta.to.global.u64 	%rd20, %rd7;
	cvt.u64.u32 	%rd21, %r7;
	add.s64 	%rd22, %rd1, %rd21;
	shl.b64 	%rd23, %rd22, 2;
	add.s64 	%rd24, %rd20, %rd23;
	add.s64 	%rd25, %rd19, %rd23;
	ld.global.u32 	%r8, [%rd24];
	st.global.u32 	[%rd25], %r8;
	ld.global.u32 	%r9, [%rd24+1024];
	st.global.u32 	[%rd25+1024], %r9;
	bra.uni 	$L__BB5_6;
$L__BB5_2:
	cvta.to.global.u64 	%rd3, %rd7;
	cvta.to.global.u64 	%rd4, %rd8;
	mov.u32 	%r2, %tid.x;
	cvt.s64.s32 	%rd5, %rd2;
	cvt.u64.u32 	%rd6, %r2;
	setp.le.s64 	%p2, %rd5, %rd6;
	@%p2 bra 	$L__BB5_4;
	add.s64 	%rd10, %rd1, %rd6;
	shl.b64 	%rd11, %rd10, 2;
	add.s64 	%rd12, %rd3, %rd11;
	add.s64 	%rd13, %rd4, %rd11;
	ld.global.u32 	%r3, [%rd12];
	st.global.u32 	[%rd13], %r3;
$L__BB5_4:
	cvt.u32.u64 	%r4, %rd6;
	add.s32 	%r5, %r4, 256;
	cvt.u64.u32 	%rd14, %r5;
	setp.le.s64 	%p3, %rd5, %rd14;
	@%p3 bra 	$L__BB5_6;
	add.s64 	%rd15, %rd1, %rd6;
	shl.b64 	%rd16, %rd15, 2;
	add.s64 	%rd17, %rd3, %rd16;
	add.s64 	%rd18, %rd4, %rd16;
	ld.global.u32 	%r6, [%rd17+1024];
	st.global.u32 	[%rd18+1024], %r6;
$L__BB5_6:
	ret;

}
	// .globl	_ZN3cub18CUB_300001_SM_10006detail9transform16transform_kernelINS2_10policy_hubILb1EN4cuda3std3__45tupleIJN6thrust24THRUST_300001_SM_1000_NS6detail15normal_iteratorINSA_10device_ptrIiEEEESF_EEEE10policy1000Ei13saxpy_functorSF_JPiSK_EEEvT0_iT1_T2_DpNS2_10kernel_argIT3_EE
.visible .entry _ZN3cub18CUB_300001_SM_10006detail9transform16transform_kernelINS2_10policy_hubILb1EN4cuda3std3__45tupleIJN6thrust24THRUST_300001_SM_1000_NS6detail15normal_iteratorINSA_10device_ptrIiEEEESF_EEEE10policy1000Ei13saxpy_functorSF_JPiSK_EEEvT0_iT1_T2_DpNS2_10kernel_argIT3_EE(
	.param .u32 _ZN3cub18CUB_300001_SM_10006detail9transform16transform_kernelINS2_10policy_hubILb1EN4cuda3std3__45tupleIJN6thrust24THRUST_300001_SM_1000_NS6detail15normal_iteratorINSA_10device_ptrIiEEEESF_EEEE10policy1000Ei13saxpy_functorSF_JPiSK_EEEvT0_iT1_T2_DpNS2_10kernel_argIT3_EE_param_0,
	.param .u32 _ZN3cub18CUB_300001_SM_10006detail9transform16transform_kernelINS2_10policy_hubILb1EN4cuda3std3__45tupleIJN6thrust24THRUST_300001_SM_1000_NS6detail15normal_iteratorINSA_10device_ptrIiEEEESF_EEEE10policy1000Ei13saxpy_functorSF_JPiSK_EEEvT0_iT1_T2_DpNS2_10kernel_argIT3_EE_param_1,
	.param .align 4 .b8 _ZN3cub18CUB_300001_SM_10006detail9transform16transform_kernelINS2_10policy_hubILb1EN4cuda3std3__45tupleIJN6thrust24THRUST_300001_SM_1000_NS6detail15normal_iteratorINSA_10device_ptrIiEEEESF_EEEE10policy1000Ei13saxpy_functorSF_JPiSK_EEEvT0_iT1_T2_DpNS2_10kernel_argIT3_EE_param_2[4],
	.param .align 8 .b8 _ZN3cub18CUB_300001_SM_10006detail9transform16transform_kernelINS2_10policy_hubILb1EN4cuda3std3__45tupleIJN6thrust24THRUST_300001_SM_1000_NS6detail15normal_iteratorINSA_10device_ptrIiEEEESF_EEEE10policy1000Ei13saxpy_functorSF_JPiSK_EEEvT0_iT1_T2_DpNS2_10kernel_argIT3_EE_param_3[8],
	.param .align 8 .b8 _ZN3cub18CUB_300001_SM_10006detail9transform16transform_kernelINS2_10policy_hubILb1EN4cuda3std3__45tupleIJN6thrust24THRUST_300001_SM_1000_NS6detail15normal_iteratorINSA_10device_ptrIiEEEESF_EEEE10policy1000Ei13saxpy_functorSF_JPiSK_EEEvT0_iT1_T2_DpNS2_10kernel_argIT3_EE_param_4[16],
	.param .align 8 .b8 _ZN3cub18CUB_300001_SM_10006detail9transform16transform_kernelINS2_10policy_hubILb1EN4cuda3std3__45tupleIJN6thrust24THRUST_300001_SM_1000_NS6detail15normal_iteratorINSA_10device_ptrIiEEEESF_EEEE10policy1000Ei13saxpy_functorSF_JPiSK_EEEvT0_iT1_T2_DpNS2_10kernel_argIT3_EE_param_5[16]
)
.maxntid 128
{
	.reg .pred 	%p<38>;
	.reg .b32 	%r<173>;
	.reg .b64 	%rd<97>;

	ld.param.u32 	%r46, [_ZN3cub18CUB_300001_SM_10006detail9transform16transform_kernelINS2_10policy_hubILb1EN4cuda3std3__45tupleIJN6thrust24THRUST_300001_SM_1000_NS6detail15normal_iteratorINSA_10device_ptrIiEEEESF_EEEE10policy1000Ei13saxpy_functorSF_JPiSK_EEEvT0_iT1_T2_DpNS2_10kernel_argIT3_EE_param_2];
	ld.param.u32 	%r47, [_ZN3cub18CUB_300001_SM_10006detail9transform16transform_kernelINS2_10policy_hubILb1EN4cuda3std3__45tupleIJN6thrust24THRUST_300001_SM_1000_NS6detail15normal_iteratorINSA_10device_ptrIiEEEESF_EEEE10policy1000Ei13saxpy_functorSF_JPiSK_EEEvT0_iT1_T2_DpNS2_10kernel_argIT3_EE_param_0];
	ld.param.u64 	%rd27, [_ZN3cub18CUB_300001_SM_10006detail9transform16transform_kernelINS2_10policy_hubILb1EN4cuda3std3__45tupleIJN6thrust24THRUST_300001_SM_1000_NS6detail15normal_iteratorINSA_10device_ptrIiEEEESF_EEEE10policy1000Ei13saxpy_functorSF_JPiSK_EEEvT0_iT1_T2_DpNS2_10kernel_argIT3_EE_param_5];
	ld.param.u64 	%rd25, [_ZN3cub18CUB_300001_SM_10006detail9transform16transform_kernelINS2_10policy_hubILb1EN4cuda3std3__45tupleIJN6thrust24THRUST_300001_SM_1000_NS6detail15normal_iteratorINSA_10device_ptrIiEEEESF_EEEE10policy1000Ei13saxpy_functorSF_JPiSK_EEEvT0_iT1_T2_DpNS2_10kernel_argIT3_EE_param_4];
	ld.param.u64 	%rd29, [_ZN3cub18CUB_300001_SM_10006detail9transform16transform_kernelINS2_10policy_hubILb1EN4cuda3std3__45tupleIJN6thrust24THRUST_300001_SM_1000_NS6detail15normal_iteratorINSA_10device_ptrIiEEEESF_EEEE10policy1000Ei13saxpy_functorSF_JPiSK_EEEvT0_iT1_T2_DpNS2_10kernel_argIT3_EE_param_3];
	ld.param.u32 	%r45, [_ZN3cub18CUB_300001_SM_10006detail9transform16transform_kernelINS2_10policy_hubILb1EN4cuda3std3__45tupleIJN6thrust24THRUST_300001_SM_1000_NS6detail15normal_iteratorINSA_10device_ptrIiEEEESF_EEEE10policy1000Ei13saxpy_functorSF_JPiSK_EEEvT0_iT1_T2_DpNS2_10kernel_argIT3_EE_param_1];
	cvta.to.global.u64 	%rd1, %rd29;
	cvta.to.global.u64 	%rd2, %rd25;
	cvta.to.global.u64 	%rd3, %rd27;
	shl.b32 	%r1, %r45, 7;
	mov.u32 	%r48, %ctaid.x;
	mul.lo.s32 	%r2, %r1, %r48;
	sub.s32 	%r3, %r47, %r2;
	min.s32 	%r4, %r1, %r3;
	shl.b32 	%r5, %r4, 2;
	mov.u32 	%r6, %tid.x;
	shl.b32 	%r163, %r6, 7;
	setp.ge.s32 	%p1, %r163, %r5;
	@%p1 bra 	$L__BB6_5;
	mul.wide.u32 	%rd4, %r6, 128;
	add.s64 	%rd30, %rd2, %rd4;
	mul.wide.s32 	%rd5, %r2, 4;
	add.s64 	%rd94, %rd30, %rd5;
	mov.u32 	%r162, %r163;
$L__BB6_2:
	.pragma "nounroll";
	// begin inline asm
	prefetch.global.L2 [%rd94];
	// end inline asm
	add.s32 	%r162, %r162, 16384;
	add.s64 	%rd94, %rd94, 16384;
	setp.lt.s32 	%p2, %r162, %r5;
	@%p2 bra 	$L__BB6_2;
	add.s64 	%rd32, %rd3, %rd4;
	add.s64 	%rd95, %rd32, %rd5;
$L__BB6_4:
	.pragma "nounroll";
	// begin inline asm
	prefetch.global.L2 [%rd95];
	// end inline asm
	add.s32 	%r163, %r163, 16384;
	add.s64 	%rd95, %rd95, 16384;
	setp.lt.s32 	%p3, %r163, %r5;
	@%p3 bra 	$L__BB6_4;
$L__BB6_5:
	mul.wide.s32 	%rd96, %r2, 4;
	add.s64 	%rd12, %rd2, %rd96;
	add.s64 	%rd13, %rd3, %rd96;
	add.s64 	%rd14, %rd1, %rd96;
	setp.gt.s32 	%p4, %r1, %r3;
	@%p4 bra 	$L__BB6_18;
	setp.lt.s32 	%p5, %r45, 1;
	@%p5 bra 	$L__BB6_59;
	setp.lt.u32 	%p6, %r45, 8;
	mov.b32 	%r171, 0;
	@%p6 bra 	$L__BB6_10;
	and.b32  	%r50, %r45, 2147483640;
	neg.s32 	%r165, %r50;
	mul.wide.u32 	%rd35, %r6, 4;
	add.s64 	%rd15, %rd1, %rd35;
	add.s64 	%rd36, %rd96, 1536;
	add.s64 	%rd17, %rd2, %rd36;
	add.s32 	%r164, %r6, 128;
	add.s64 	%rd18, %rd3, %rd36;
	add.s64 	%rd19, %rd1, %rd36;
$L__BB6_9:
	.pragma "nounroll";
	and.b32  	%r171, %r45, 2147483640;
	mul.wide.s32 	%rd37, %r164, 4;
	add.s64 	%rd38, %rd17, %rd37;
	add.s64 	%rd39, %rd18, %rd37;
	add.s64 	%rd40, %rd19, %rd37;
	cvta.to.global.u64 	%rd41, %rd25;
	mul.wide.u32 	%rd42, %r6, 4;
	add.s64 	%rd43, %rd41, %rd42;
	add.s64 	%rd44, %rd43, %rd96;
	cvta.to.global.u64 	%rd45, %rd27;
	add.s64 	%rd46, %rd45, %rd42;
	add.s64 	%rd47, %rd46, %rd96;
	ld.global.u32 	%r51, [%rd44];
	ld.global.u32 	%r52, [%rd47];
	mad.lo.s32 	%r53, %r51, %r46, %r52;
	add.s64 	%rd48, %rd15, %rd96;
	st.global.u32 	[%rd48], %r53;
	ld.global.u32 	%r54, [%rd38+-1536];
	ld.global.u32 	%r55, [%rd39+-1536];
	mad.lo.s32 	%r56, %r54, %r46, %r55;
	st.global.u32 	[%rd40+-1536], %r56;
	ld.global.u32 	%r57, [%rd38+-1024];
	ld.global.u32 	%r58, [%rd39+-1024];
	mad.lo.s32 	%r59, %r57, %r46, %r58;
	st.global.u32 	[%rd40+-1024], %r59;
	ld.global.u32 	%r60, [%rd38+-512];
	ld.global.u32 	%r61, [%rd39+-512];
	mad.lo.s32 	%r62, %r60, %r46, %r61;
	st.global.u32 	[%rd40+-512], %r62;
	ld.global.u32 	%r63, [%rd38];
	ld.global.u32 	%r64, [%rd39];
	mad.lo.s32 	%r65, %r63, %r46, %r64;
	st.global.u32 	[%rd40], %r65;
	ld.global.u32 	%r66, [%rd38+512];
	ld.global.u32 	%r67, [%rd39+512];
	mad.lo.s32 	%r68, %r66, %r46, %r67;
	st.global.u32 	[%rd40+512], %r68;
	ld.global.u32 	%r69, [%rd38+1024];
	ld.global.u32 	%r70, [%rd39+1024];
	mad.lo.s32 	%r71, %r69, %r46, %r70;
	st.global.u32 	[%rd40+1024], %r71;
	ld.global.u32 	%r72, [%rd38+1536];
	ld.global.u32 	%r73, [%rd39+1536];
	mad.lo.s32 	%r74, %r72, %r46, %r73;
	st.global.u32 	[%rd40+1536], %r74;
	add.s32 	%r165, %r165, 8;
	add.s64 	%rd96, %rd96, 4096;
	add.s32 	%r164, %r164, 1024;
	setp.eq.s32 	%p7, %r165, 0;
	@%p7 bra 	$L__BB6_10;
	bra.uni 	$L__BB6_9;
$L__BB6_10:
	and.b32  	%r39, %r45, 7;
	setp.eq.s32 	%p8, %r39, 0;
	@%p8 bra 	$L__BB6_59;
	and.b32  	%r40, %r45, 3;
	setp.lt.u32 	%p9, %r39, 4;
	@%p9 bra 	$L__BB6_13;
	shl.b32 	%r75, %r171, 7;
	add.s32 	%r76, %r75, %r6;
	mul.wide.s32 	%rd49, %r76, 4;
	add.s64 	%rd50, %rd12, %rd49;
	add.s64 	%rd51, %rd13, %rd49;
	ld.global.u32 	%r77, [%rd50];
	ld.global.u32 	%r78, [%rd51];
	mad.lo.s32 	%r79, %r77, %r46, %r78;
	add.s64 	%rd52, %rd14, %rd49;
	st.global.u32 	[%rd52], %r79;
	ld.global.u32 	%r80, [%rd50+512];
	ld.global.u32 	%r81, [%rd51+512];
	mad.lo.s32 	%r82, %r80, %r46, %r81;
	st.global.u32 	[%rd52+512], %r82;
	ld.global.u32 	%r83, [%rd50+1024];
	ld.global.u32 	%r84, [%rd51+1024];
	mad.lo.s32 	%r85, %r83, %r46, %r84;
	st.global.u32 	[%rd52+1024], %r85;
	ld.global.u32 	%r86, [%rd50+1536];
	ld.global.u32 	%r87, [%rd51+1536];
	mad.lo.s32 	%r88, %r86, %r46, %r87;
	st.global.u32 	[%rd52+1536], %r88;
	add.s32 	%r171, %r171, 4;
$L__BB6_13:
	setp.eq.s32 	%p10, %r40, 0;
	@%p10 bra 	$L__BB6_59;
	setp.eq.s32 	%p11, %r40, 1;
	@%p11 bra 	$L__BB6_16;
	shl.b32 	%r89, %r171, 7;
	add.s32 	%r90, %r89, %r6;
	mul.wide.s32 	%rd53, %r90, 4;
	add.s64 	%rd54, %rd12, %rd53;
	add.s64 	%rd55, %rd13, %rd53;
	ld.global.u32 	%r91, [%rd54];
	ld.global.u32 	%r92, [%rd55];
	mad.lo.s32 	%r93, %r91, %r46, %r92;
	add.s64 	%rd56, %rd14, %rd53;
	st.global.u32 	[%rd56], %r93;
	ld.global.u32 	%r94, [%rd54+512];
	ld.global.u32 	%r95, [%rd55+512];
	mad.lo.s32 	%r96, %r94, %r46, %r95;
	st.global.u32 	[%rd56+512], %r96;
	add.s32 	%r171, %r171, 2;
$L__BB6_16:
	and.b32  	%r97, %r45, 1;
	setp.eq.b32 	%p12, %r97, 1;
	not.pred 	%p13, %p12;
	@%p13 bra 	$L__BB6_59;
	shl.b32 	%r98, %r171, 7;
	add.s32 	%r99, %r98, %r6;
	mul.wide.s32 	%rd57, %r99, 4;
	add.s64 	%rd58, %rd12, %rd57;
	add.s64 	%rd59, %rd13, %rd57;
	ld.global.u32 	%r100, [%rd58];
	ld.global.u32 	%r101, [%rd59];
	mad.lo.s32 	%r102, %r100, %r46, %r101;
	add.s64 	%rd60, %rd14, %rd57;
	st.global.u32 	[%rd60], %r102;
	bra.uni 	$L__BB6_59;
$L__BB6_18:
	setp.lt.s32 	%p14, %r45, 1;
	@%p14 bra 	$L__BB6_59;
	and.b32  	%r15, %r45, 7;
	setp.lt.u32 	%p15, %r45, 8;
	mov.b32 	%r167, 0;
	@%p15 bra 	$L__BB6_38;
	and.b32  	%r167, %r45, 2147483640;
	mov.b32 	%r166, 0;
$L__BB6_21:
	.pragma "nounroll";
	shl.b32 	%r105, %r166, 7;
	add.s32 	%r23, %r105, %r6;
	setp.ge.s32 	%p16, %r23, %r4;
	@%p16 bra 	$L__BB6_23;
	mul.wide.u32 	%rd61, %r23, 4;
	add.s64 	%rd62, %rd12, %rd61;
	add.s64 	%rd63, %rd13, %rd61;
	ld.global.u32 	%r106, [%rd62];
	ld.global.u32 	%r107, [%rd63];
	mad.lo.s32 	%r108, %r106, %r46, %r107;
	add.s64 	%rd64, %rd14, %rd61;
	st.global.u32 	[%rd64], %r108;
$L__BB6_23:
	add.s32 	%r109, %r23, 128;
	setp.ge.s32 	%p17, %r109, %r4;
	mul.wide.s32 	%rd65, %r109, 4;
	add.s64 	%rd22, %rd12, %rd65;
	add.s64 	%rd23, %rd13, %rd65;
	add.s64 	%rd24, %rd14, %rd65;
	@%p17 bra 	$L__BB6_25;
	ld.global.u32 	%r110, [%rd22];
	ld.global.u32 	%r111, [%rd23];
	mad.lo.s32 	%r112, %r110, %r46, %r111;
	st.global.u32 	[%rd24], %r112;
$L__BB6_25:
	add.s32 	%r113, %r23, 256;
	setp.ge.s32 	%p18, %r113, %r4;
	@%p18 bra 	$L__BB6_27;
	ld.global.u32 	%r114, [%rd22+512];
	ld.global.u32 	%r115, [%rd23+512];
	mad.lo.s32 	%r116, %r114, %r46, %r115;
	st.global.u32 	[%rd24+512], %r116;
$L__BB6_27:
	add.s32 	%r117, %r23, 384;
	setp.ge.s32 	%p19, %r117, %r4;
	@%p19 bra 	$L__BB6_29;
	ld.global.u32 	%r118, [%rd22+1024];
	ld.global.u32 	%r119, [%rd23+1024];
	mad.lo.s32 	%r120, %r118, %r46, %r119;
	st.global.u32 	[%rd24+1024], %r120;
$L__BB6_29:
	add.s32 	%r121, %r23, 512;
	setp.ge.s32 	%p20, %r121, %r4;
	@%p20 bra 	$L__BB6_31;
	ld.global.u32 	%r122, [%rd22+1536];
	ld.global.u32 	%r123, [%rd23+1536];
	mad.lo.s32 	%r124, %r122, %r46, %r123;
	st.global.u32 	[%rd24+1536], %r124;
$L__BB6_31:
	add.s32 	%r125, %r23, 640;
	setp.ge.s32 	%p21, %r125, %r4;
	@%p21 bra 	$L__BB6_33;
	ld.global.u32 	%r126, [%rd22+2048];
	ld.global.u32 	%r127, [%rd23+2048];
	mad.lo.s32 	%r128, %r126, %r46, %r127;
	st.global.u32 	[%rd24+2048], %r128;
$L__BB6_33:
	add.s32 	%r129, %r23, 768;
	setp.ge.s32 	%p22, %r129, %r4;
	@%p22 bra 	$L__BB6_35;
	ld.global.u32 	%r130, [%rd22+2560];
	ld.global.u32 	%r131, [%rd23+2560];
	mad.lo.s32 	%r132, %r130, %r46, %r131;
	st.global.u32 	[%rd24+2560], %r132;
$L__BB6_35:
	add.s32 	%r133, %r23, 896;
	setp.ge.s32 	%p23, %r133, %r4;
	@%p23 bra 	$L__BB6_37;
	ld.global.u32 	%r134, [%rd22+3072];
	ld.global.u32 	%r135, [%rd23+3072];
	mad.lo.s32 	%r136, %r134, %r46, %r135;
	st.global.u32 	[%rd24+3072], %r136;
$L__BB6_37:
	add.s32 	%r166, %r166, 8;
	setp.ne.s32 	%p24, %r166, %r167;
	@%p24 bra 	$L__BB6_21;
$L__BB6_38:
	setp.eq.s32 	%p25, %r15, 0;
	@%p25 bra 	$L__BB6_59;
	and.b32  	%r26, %r45, 3;
	setp.lt.u32 	%p26, %r15, 4;
	@%p26 bra 	$L__BB6_49;
	shl.b32 	%r137, %r167, 7;
	add.s32 	%r27, %r137, %r6;
	setp.ge.s32 	%p27, %r27, %r4;
	@%p27 bra 	$L__BB6_42;
	mul.wide.s32 	%rd66, %r27, 4;
	add.s64 	%rd67, %rd12, %rd66;
	add.s64 	%rd68, %rd13, %rd66;
	ld.global.u32 	%r138, [%rd67];
	ld.global.u32 	%r139, [%rd68];
	mad.lo.s32 	%r140, %r138, %r46, %r139;
	add.s64 	%rd69, %rd14, %rd66;
	st.global.u32 	[%rd69], %r140;
$L__BB6_42:
	add.s32 	%r28, %r27, 128;
	setp.ge.s32 	%p28, %r28, %r4;
	@%p28 bra 	$L__BB6_44;
	mul.wide.s32 	%rd70, %r28, 4;
	add.s64 	%rd71, %rd12, %rd70;
	add.s64 	%rd72, %rd13, %rd70;
	ld.global.u32 	%r141, [%rd71];
	ld.global.u32 	%r142, [%rd72];
	mad.lo.s32 	%r143, %r141, %r46, %r142;
	add.s64 	%rd73, %rd14, %rd70;
	st.global.u32 	[%rd73], %r143;
$L__BB6_44:
	add.s32 	%r29, %r27, 256;
	setp.ge.s32 	%p29, %r29, %r4;
	@%p29 bra 	$L__BB6_46;
	mul.wide.s32 	%rd74, %r29, 4;
	add.s64 	%rd75, %rd12, %rd74;
	add.s64 	%rd76, %rd13, %rd74;
	ld.global.u32 	%r144, [%rd75];
	ld.global.u32 	%r145, [%rd76];
	mad.lo.s32 	%r146, %r144, %r46, %r145;
	add.s64 	%rd77, %rd14, %rd74;
	st.global.u32 	[%rd77], %r146;
$L__BB6_46:
	add.s32 	%r30, %r27, 384;
	setp.ge.s32 	%p30, %r30, %r4;
	@%p30 bra 	$L__BB6_48;
	mul.wide.s32 	%rd78, %r30, 4;
	add.s64 	%rd79, %rd12, %rd78;
	add.s64 	%rd80, %rd13, %rd78;
	ld.global.u32 	%r147, [%rd79];
	ld.global.u32 	%r148, [%rd80];
	mad.lo.s32 	%r149, %r147, %r46, %r148;
	add.s64 	%rd81, %rd14, %rd78;
	st.global.u32 	[%rd81], %r149;
$L__BB6_48:
	add.s32 	%r167, %r167, 4;
$L__BB6_49:
	setp.eq.s32 	%p31, %r26, 0;
	@%p31 bra 	$L__BB6_59;
	setp.eq.s32 	%p32, %r26, 1;
	@%p32 bra 	$L__BB6_56;
	shl.b32 	%r150, %r167, 7;
	add.s32 	%r33, %r150, %r6;
	setp.ge.s32 	%p33, %r33, %r4;
	@%p33 bra 	$L__BB6_53;
	mul.wide.s32 	%rd82, %r33, 4;
	add.s64 	%rd83, %rd12, %rd82;
	add.s64 	%rd84, %rd13, %rd82;
	ld.global.u32 	%r151, [%rd83];
	ld.global.u32 	%r152, [%rd84];
	mad.lo.s32 	%r153, %r151, %r46, %r152;
	add.s64 	%rd85, %rd14, %rd82;
	st.global.u32 	[%rd85], %r153;
$L__BB6_53:
	add.s32 	%r34, %r33, 128;
	setp.ge.s32 	%p34, %r34, %r4;
	@%p34 bra 	$L__BB6_55;
	mul.wide.s32 	%rd86, %r34, 4;
	add.s64 	%rd87, %rd12, %rd86;
	add.s64 	%rd88, %rd13, %rd86;
	ld.global.u32 	%r154, [%rd87];
	ld.global.u32 	%r155, [%rd88];
	mad.lo.s32 	%r156, %r154, %r46, %r155;
	add.s64 	%rd89, %rd14, %rd86;
	st.global.u32 	[%rd89], %r156;
$L__BB6_55:
	add.s32 	%r167, %r167, 2;
$L__BB6_56:
	and.b32  	%r157, %r45, 1;
	setp.eq.b32 	%p35, %r157, 1;
	not.pred 	%p36, %p35;
	@%p36 bra 	$L__BB6_59;
	shl.b32 	%r158, %r167, 7;
	add.s32 	%r37, %r158, %r6;
	setp.ge.s32 	%p37, %r37, %r4;
	@%p37 bra 	$L__BB6_59;
	mul.wide.s32 	%rd90, %r37, 4;
	add.s64 	%rd91, %rd12, %rd90;
	add.s64 	%rd92, %rd13, %rd90;
	ld.global.u32 	%r159, [%rd91];
	ld.global.u32 	%r160, [%rd92];
	mad.lo.s32 	%r161, %r159, %r46, %r160;
	add.s64 	%rd93, %rd14, %rd90;
	st.global.u32 	[%rd93], %r161;
$L__BB6_59:
	ret;

}
	// .globl	_ZN3cub18CUB_300001_SM_10006detail9transform16transform_kernelINS2_10policy_hubILb1EN4cuda3std3__45tupleIJN6thrust24THRUST_300001_SM_1000_NS6detail15normal_iteratorINSA_10device_ptrIiEEEESF_EEEE10policy1000El13saxpy_functorSF_JPiSK_EEEvT0_iT1_T2_DpNS2_10kernel_argIT3_EE
.visible .entry _ZN3cub18CUB_300001_SM_10006detail9transform16transform_kernelINS2_10policy_hubILb1EN4cuda3std3__45tupleIJN6thrust24THRUST_300001_SM_1000_NS6detail15normal_iteratorINSA_10device_ptrIiEEEESF_EEEE10policy1000El13saxpy_functorSF_JPiSK_EEEvT0_iT1_T2_DpNS2_10kernel_argIT3_EE(
	.param .u64 _ZN3cub18CUB_300001_SM_10006detail9transform16transform_kernelINS2_10policy_hubILb1EN4cuda3std3__45tupleIJN6thrust24THRUST_300001_SM_1000_NS6detail15normal_iteratorINSA_10device_ptrIiEEEESF_EEEE10policy1000El13saxpy_functorSF_JPiSK_EEEvT0_iT1_T2_DpNS2_10kernel_argIT3_EE_param_0,
	.param .u32 _ZN3cub18CUB_300001_SM_10006detail9transform16transform_kernelINS2_10policy_hubILb1EN4cuda3std3__45tupleIJN6thrust24THRUST_300001_SM_1000_NS6detail15normal_iteratorINSA_10device_ptrIiEEEESF_EEEE10policy1000El13saxpy_functorSF_JPiSK_EEEvT0_iT1_T2_DpNS2_10kernel_argIT3_EE_param_1,
	.param .align 4 .b8 _ZN3cub18CUB_300001_SM_10006detail9transform16transform_kernelINS2_10policy_hubILb1EN4cuda3std3__45tupleIJN6thrust24THRUST_300001_SM_1000_NS6detail15normal_iteratorINSA_10device_ptrIiEEEESF_EEEE10policy1000El13saxpy_functorSF_JPiSK_EEEvT0_iT1_T2_DpNS2_10kernel_argIT3_EE_param_2[4],
	.param .align 8 .b8 _ZN3cub18CUB_300001_SM_10006detail9transform16transform_kernelINS2_10policy_hubILb1EN4cuda3std3__45tupleIJN6thrust24THRUST_300001_SM_1000_NS6detail15normal_iteratorINSA_10device_ptrIiEEEESF_EEEE10policy1000El13saxpy_functorSF_JPiSK_EEEvT0_iT1_T2_DpNS2_10kernel_argIT3_EE_param_3[8],
	.param .align 8 .b8 _ZN3cub18CUB_300001_SM_10006detail9transform16transform_kernelINS2_10policy_hubILb1EN4cuda3std3__45tupleIJN6thrust24THRUST_300001_SM_1000_NS6detail15normal_iteratorINSA_10device_ptrIiEEEESF_EEEE10policy1000El13saxpy_functorSF_JPiSK_EEEvT0_iT1_T2_DpNS2_10kernel_argIT3_EE_param_4[16],
	.param .align 8 .b8 _ZN3cub18CUB_300001_SM_10006detail9transform16transform_kernelINS2_10policy_hubILb1EN4cuda3std3__45tupleIJN6thrust24THRUST_300001_SM_1000_NS6detail15normal_iteratorINSA_10device_ptrIiEEEESF_EEEE10policy1000El13saxpy_functorSF_JPiSK_EEEvT0_iT1_T2_DpNS2_10kernel_argIT3_EE_param_5[16]
)
.maxntid 128
{
	.reg .pred 	%p<38>;
	.reg .b32 	%r<170>;
	.reg .b64 	%rd<103>;

	ld.param.u32 	%r44, [_ZN3cub18CUB_300001_SM_10006detail9transform16transform_kernelINS2_10policy_hubILb1EN4cuda3std3__45tupleIJN6thrust24THRUST_300001_SM_1000_NS6detail15normal_iteratorINSA_10device_ptrIiEEEESF_EEEE10policy1000El13saxpy_functorSF_JPiSK_EEEvT0_iT1_T2_DpNS2_10kernel_argIT3_EE_param_2];
	ld.param.u64 	%rd30, [_ZN3cub18CUB_300001_SM_10006detail9transform16transform_kernelINS2_10policy_hubILb1EN4cuda3std3__45tupleIJN6thrust24THRUST_300001_SM_1000_NS6detail15normal_iteratorINSA_10device_ptrIiEEEESF_EEEE10policy1000El13saxpy_functorSF_JPiSK_EEEvT0_iT1_T2_DpNS2_10kernel_argIT3_EE_param_0];
	ld.param.u64 	%rd28, [_ZN3cub18CUB_300001_SM_10006detail9transform16transform_kernelINS2_10policy_hubILb1EN4cuda3std3__45tupleIJN6thrust24THRUST_300001_SM_1000_NS6detail15normal_iteratorINSA_10device_ptrIiEEEESF_EEEE10policy1000El13saxpy_functorSF_JPiSK_EEEvT0_iT1_T2_DpNS2_10kernel_argIT3_EE_param_5];
	ld.param.u64 	%rd26, [_ZN3cub18CUB_300001_SM_10006detail9transform16transform_kernelINS2_10policy_hubILb1EN4cuda3std3__45tupleIJN6thrust24THRUST_300001_SM_1000_NS6detail15normal_iteratorINSA_10device_ptrIiEEEESF_EEEE10policy1000El13saxpy_functorSF_JPiSK_EEEvT0_iT1_T2_DpNS2_10kernel_argIT3_EE_param_4];
	ld.param.u64 	%rd31, [_ZN3cub18CUB_300001_SM_10006detail9transform16transform_kernelINS2_10policy_hubILb1EN4cuda3std3__45tupleIJN6thrust24THRUST_300001_SM_1000_NS6detail15normal_iteratorINSA_10device_ptrIiEEEESF_EEEE10policy1000El13saxpy_functorSF_JPiSK_EEEvT0_iT1_T2_DpNS2_10kernel_argIT3_EE_param_3];
	ld.param.u32 	%r43, [_ZN3cub18CUB_300001_SM_10006detail9transform16transform_kernelINS2_10policy_hubILb1EN4cuda3std3__45tupleIJN6thrust24THRUST_300001_SM_1000_NS6detail15normal_iteratorINSA_10device_ptrIiEEEESF_EEEE10policy1000El13saxpy_functorSF_JPiSK_EEEvT0_iT1_T2_DpNS2_10kernel_argIT3_EE_param_1];
	cvta.to.global.u64 	%rd1, %rd31;
	cvta.to.global.u64 	%rd2, %rd26;
	cvta.to.global.u64 	%rd3, %rd28;
	shl.b32 	%r1, %r43, 7;
	mov.u32 	%r45, %ctaid.x;
	cvt.u64.u32 	%rd32, %r45;
	cvt.s64.s32 	%rd33, %r1;
	mul.lo.s64 	%rd4, %rd33, %rd32;
	sub.s64 	%rd34, %rd30, %rd4;
	min.s64 	%rd35, %rd34, %rd33;
	cvt.u32.u64 	%r2, %rd35;
	shl.b32 	%r3, %r2, 2;
	mov.u32 	%r4, %tid.x;
	shl.b32 	%r160, %r4, 7;
	setp.ge.s32 	%p1, %r160, %r3;
	@%p1 bra 	$L__BB7_5;
	shl.b64 	%rd5, %rd4, 2;
	add.s64 	%rd36, %rd2, %rd5;
	mul.wide.u32 	%rd6, %r4, 128;
	add.s64 	%rd100, %rd36, %rd6;
	mov.u32 	%r159, %r160;
$L__BB7_2:
	.pragma "nounroll";
	// begin inline asm
	prefetch.global.L2 [%rd100];
	// end inline asm
	add.s32 	%r159, %r159, 16384;
	add.s64 	%rd100, %rd100, 16384;
	setp.lt.s32 	%p2, %r159, %r3;
	@%p2 bra 	$L__BB7_2;
	add.s64 	%rd38, %rd3, %rd5;
	add.s64 	%rd101, %rd38, %rd6;
$L__BB7_4:
	.pragma "nounroll";
	// begin inline asm
	prefetch.global.L2 [%rd101];
	// end inline asm
	add.s32 	%r160, %r160, 16384;
	add.s64 	%rd101, %rd101, 16384;
	setp.lt.s32 	%p3, %r160, %r3;
	@%p3 bra 	$L__BB7_4;
$L__BB7_5:
	shl.b64 	%rd102, %rd4, 2;
	add.s64 	%rd13, %rd2, %rd102;
	add.s64 	%rd14, %rd3, %rd102;
	add.s64 	%rd15, %rd1, %rd102;
	setp.eq.s32 	%p4, %r1, %r2;
	@%p4 bra 	$L__BB7_47;
	setp.lt.s32 	%p5, %r43, 1;
	@%p5 bra 	$L__BB7_59;
	and.b32  	%r11, %r43, 7;
	setp.lt.u32 	%p6, %r43, 8;
	mov.b32 	%r167, 0;
	@%p6 bra 	$L__BB7_26;
	and.b32  	%r167, %r43, 2147483640;
	mov.b32 	%r163, 0;
$L__BB7_9:
	.pragma "nounroll";
	shl.b32 	%r48, %r163, 7;
	add.s32 	%r21, %r48, %r4;
	setp.ge.s32 	%p7, %r21, %r2;
	@%p7 bra 	$L__BB7_11;
	mul.wide.u32 	%rd41, %r21, 4;
	add.s64 	%rd42, %rd13, %rd41;
	add.s64 	%rd43, %rd14, %rd41;
	ld.global.u32 	%r49, [%rd42];
	ld.global.u32 	%r50, [%rd43];
	mad.lo.s32 	%r51, %r49, %r44, %r50;
	add.s64 	%rd44, %rd15, %rd41;
	st.global.u32 	[%rd44], %r51;
$L__BB7_11:
	add.s32 	%r52, %r21, 128;
	setp.ge.s32 	%p8, %r52, %r2;
	mul.wide.s32 	%rd45, %r52, 4;
	add.s64 	%rd23, %rd13, %rd45;
	add.s64 	%rd24, %rd14, %rd45;
	add.s64 	%rd25, %rd15, %rd45;
	@%p8 bra 	$L__BB7_13;
	ld.global.u32 	%r53, [%rd23];
	ld.global.u32 	%r54, [%rd24];
	mad.lo.s32 	%r55, %r53, %r44, %r54;
	st.global.u32 	[%rd25], %r55;
$L__BB7_13:
	add.s32 	%r56, %r21, 256;
	setp.ge.s32 	%p9, %r56, %r2;
	@%p9 bra 	$L__BB7_15;
	ld.global.u32 	%r57, [%rd23+512];
	ld.global.u32 	%r58, [%rd24+512];
	mad.lo.s32 	%r59, %r57, %r44, %r58;
	st.global.u32 	[%rd25+512], %r59;
$L__BB7_15:
	add.s32 	%r60, %r21, 384;
	setp.ge.s32 	%p10, %r60, %r2;
	@%p10 bra 	$L__BB7_17;
	ld.global.u32 	%r61, [%rd23+1024];
	ld.global.u32 	%r62, [%rd24+1024];
	mad.lo.s32 	%r63, %r61, %r44, %r62;
	st.global.u32 	[%rd25+1024], %r63;
$L__BB7_17:
	add.s32 	%r64, %r21, 512;
	setp.ge.s32 	%p11, %r64, %r2;
	@%p11 bra 	$L__BB7_19;
	ld.global.u32 	%r65, [%rd23+1536];
	ld.global.u32 	%r66, [%rd24+1536];
	mad.lo.s32 	%r67, %r65, %r44, %r66;
	st.global.u32 	[%rd25+1536], %r67;
$L__BB7_19:
	add.s32 	%r68, %r21, 640;
	setp.ge.s32 	%p12, %r68, %r2;
	@%p12 bra 	$L__BB7_21;
	ld.global.u32 	%r69, [%rd23+2048];
	ld.global.u32 	%r70, [%rd24+2048];
	mad.lo.s32 	%r71, %r69, %r44, %r70;
	st.global.u32 	[%rd25+2048], %r71;
$L__BB7_21:
	add.s32 	%r72, %r21, 768;
	setp.ge.s32 	%p13, %r72, %r2;
	@%p13 bra 	$L__BB7_23;
	ld.global.u32 	%r73, [%rd23+2560];
	ld.global.u32 	%r74, [%rd24+2560];
	mad.lo.s32 	%r75, %r73, %r44, %r74;
	st.global.u32 	[%rd25+2560], %r75;
$L__BB7_23:
	add.s32 	%r76, %r21, 896;
	setp.ge.s32 	%p14, %r76, %r2;
	@%p14 bra 	$L__BB7_25;
	ld.global.u32 	%r77, [%rd23+3072];
	ld.global.u32 	%r78, [%rd24+3072];
	mad.lo.s32 	%r79, %r77, %r44, %r78;
	st.global.u32 	[%rd25+3072], %r79;
$L__BB7_25:
	add.s32 	%r163, %r163, 8;
	setp.eq.s32 	%p15, %r163, %r167;
	@%p15 bra 	$L__BB7_26;
	bra.uni 	$L__BB7_9;
$L__BB7_26:
	setp.eq.s32 	%p16, %r11, 0;
	@%p16 bra 	$L__BB7_59;
	and.b32  	%r31, %r43, 3;
	setp.lt.u32 	%p17, %r11, 4;
	@%p17 bra 	$L__BB7_37;
	shl.b32 	%r80, %r167, 7;
	add.s32 	%r32, %r80, %r4;
	setp.ge.s32 	%p18, %r32, %r2;
	@%p18 bra 	$L__BB7_30;
	mul.wide.s32 	%rd46, %r32, 4;
	add.s64 	%rd47, %rd13, %rd46;
	add.s64 	%rd48, %rd14, %rd46;
	ld.global.u32 	%r81, [%rd47];
	ld.global.u32 	%r82, [%rd48];
	mad.lo.s32 	%r83, %r81, %r44, %r82;
	add.s64 	%rd49, %rd15, %rd46;
	st.global.u32 	[%rd49], %r83;
$L__BB7_30:
	add.s32 	%r33, %r32, 128;
	setp.ge.s32 	%p19, %r33, %r2;
	@%p19 bra 	$L__BB7_32;
	mul.wide.s32 	%rd50, %r33, 4;
	add.s64 	%rd51, %rd13, %rd50;
	add.s64 	%rd52, %rd14, %rd50;
	ld.global.u32 	%r84, [%rd51];
	ld.global.u32 	%r85, [%rd52];
	mad.lo.s32 	%r86, %r84, %r44, %r85;
	add.s64 	%rd53, %rd15, %rd50;
	st.global.u32 	[%rd53], %r86;
$L__BB7_32:
	add.s32 	%r34, %r32, 256;
	setp.ge.s32 	%p20, %r34, %r2;
	@%p20 bra 	$L__BB7_34;
	mul.wide.s32 	%rd54, %r34, 4;
	add.s64 	%rd55, %rd13, %rd54;
	add.s64 	%rd56, %rd14, %rd54;
	ld.global.u32 	%r87, [%rd55];
	ld.global.u32 	%r88, [%rd56];
	mad.lo.s32 	%r89, %r87, %r44, %r88;
	add.s64 	%rd57, %rd15, %rd54;
	st.global.u32 	[%rd57], %r89;
$L__BB7_34:
	add.s32 	%r35, %r32, 384;
	setp.ge.s32 	%p21, %r35, %r2;
	@%p21 bra 	$L__BB7_36;
	mul.wide.s32 	%rd58, %r35, 4;
	add.s64 	%rd59, %rd13, %rd58;
	add.s64 	%rd60, %rd14, %rd58;
	ld.global.u32 	%r90, [%rd59];
	ld.global.u32 	%r91, [%rd60];
	mad.lo.s32 	%r92, %r90, %r44, %r91;
	add.s64 	%rd61, %rd15, %rd58;
	st.global.u32 	[%rd61], %r92;
$L__BB7_36:
	add.s32 	%r167, %r167, 4;
$L__BB7_37:
	setp.eq.s32 	%p22, %r31, 0;
	@%p22 bra 	$L__BB7_59;
	setp.eq.s32 	%p23, %r31, 1;
	@%p23 bra 	$L__BB7_44;
	shl.b32 	%r93, %r167, 7;
	add.s32 	%r38, %r93, %r4;
	setp.ge.s32 	%p24, %r38, %r2;
	@%p24 bra 	$L__BB7_41;
	mul.wide.s32 	%rd62, %r38, 4;
	add.s64 	%rd63, %rd13, %rd62;
	add.s64 	%rd64, %rd14, %rd62;
	ld.global.u32 	%r94, [%rd63];
	ld.global.u32 	%r95, [%rd64];
	mad.lo.s32 	%r96, %r94, %r44, %r95;
	add.s64 	%rd65, %rd15, %rd62;
	st.global.u32 	[%rd65], %r96;
$L__BB7_41:
	add.s32 	%r39, %r38, 128;
	setp.ge.s32 	%p25, %r39, %r2;
	@%p25 bra 	$L__BB7_43;
	mul.wide.s32 	%rd66, %r39, 4;
	add.s64 	%rd67, %rd13, %rd66;
	add.s64 	%rd68, %rd14, %rd66;
	ld.global.u32 	%r97, [%rd67];
	ld.global.u32 	%r98, [%rd68];
	mad.lo.s32 	%r99, %r97, %r44, %r98;
	add.s64 	%rd69, %rd15, %rd66;
	st.global.u32 	[%rd69], %r99;
$L__BB7_43:
	add.s32 	%r167, %r167, 2;
$L__BB7_44:
	and.b32  	%r100, %r43, 1;
	setp.eq.b32 	%p26, %r100, 1;
	not.pred 	%p27, %p26;
	@%p27 bra 	$L__BB7_59;
	shl.b32 	%r101, %r167, 7;
	add.s32 	%r42, %r101, %r4;
	setp.ge.s32 	%p28, %r42, %r2;
	@%p28 bra 	$L__BB7_59;
	mul.wide.s32 	%rd70, %r42, 4;
	add.s64 	%rd71, %rd13, %rd70;
	add.s64 	%rd72, %rd14, %rd70;
	ld.global.u32 	%r102, [%rd71];
	ld.global.u32 	%r103, [%rd72];
	mad.lo.s32 	%r104, %r102, %r44, %r103;
	add.s64 	%rd73, %rd15, %rd70;
	st.global.u32 	[%rd73], %r104;
	bra.uni 	$L__BB7_59;
$L__BB7_47:
	setp.lt.s32 	%p29, %r43, 1;
	@%p29 bra 	$L__BB7_59;
	setp.lt.u32 	%p30, %r43, 8;
	mov.b32 	%r165, 0;
	@%p30 bra 	$L__BB7_51;
	and.b32  	%r165, %r43, 2147483640;
	neg.s32 	%r162, %r165;
	mul.wide.u32 	%rd74, %r4, 4;
	add.s64 	%rd16, %rd1, %rd74;
	add.s64 	%rd75, %rd102, 1536;
	add.s64 	%rd18, %rd2, %rd75;
	add.s32 	%r161, %r4, 128;
	add.s64 	%rd19, %rd3, %rd75;
	add.s64 	%rd20, %rd1, %rd75;
$L__BB7_50:
	.pragma "nounroll";
	mul.wide.s32 	%rd76, %r161, 4;
	add.s64 	%rd77, %rd18, %rd76;
	add.s64 	%rd78, %rd19, %rd76;
	add.s64 	%rd79, %rd20, %rd76;
	cvta.to.global.u64 	%rd80, %rd26;
	mul.wide.u32 	%rd81, %r4, 4;
	add.s64 	%rd82, %rd80, %rd81;
	add.s64 	%rd83, %rd82, %rd102;
	cvta.to.global.u64 	%rd84, %rd28;
	add.s64 	%rd85, %rd84, %rd81;
	add.s64 	%rd86, %rd85, %rd102;
	ld.global.u32 	%r107, [%rd83];
	ld.global.u32 	%r108, [%rd86];
	mad.lo.s32 	%r109, %r107, %r44, %r108;
	add.s64 	%rd87, %rd16, %rd102;
	st.global.u32 	[%rd87], %r109;
	ld.global.u32 	%r110, [%rd77+-1536];
	ld.global.u32 	%r111, [%rd78+-1536];
	mad.lo.s32 	%r112, %r110, %r44, %r111;
	st.global.u32 	[%rd79+-1536], %r112;
	ld.global.u32 	%r113, [%rd77+-1024];
	ld.global.u32 	%r114, [%rd78+-1024];
	mad.lo.s32 	%r115, %r113, %r44, %r114;
	st.global.u32 	[%rd79+-1024], %r115;
	ld.global.u32 	%r116, [%rd77+-512];
	ld.global.u32 	%r117, [%rd78+-512];
	mad.lo.s32 	%r118, %r116, %r44, %r117;
	st.global.u32 	[%rd79+-512], %r118;
	ld.global.u32 	%r119, [%rd77];
	ld.global.u32 	%r120, [%rd78];
	mad.lo.s32 	%r121, %r119, %r44, %r120;
	st.global.u32 	[%rd79], %r121;
	ld.global.u32 	%r122, [%rd77+512];
	ld.global.u32 	%r123, [%rd78+512];
	mad.lo.s32 	%r124, %r122, %r44, %r123;
	st.global.u32 	[%rd79+512], %r124;
	ld.global.u32 	%r125, [%rd77+1024];
	ld.global.u32 	%r126, [%rd78+1024];
	mad.lo.s32 	%r127, %r125, %r44, %r126;
	st.global.u32 	[%rd79+1024], %r127;
	ld.global.u32 	%r128, [%rd77+1536];
	ld.global.u32 	%r129, [%rd78+1536];
	mad.lo.s32 	%r130, %r128, %r44, %r129;
	st.global.u32 	[%rd79+1536], %r130;
	add.s32 	%r162, %r162, 8;
	add.s64 	%rd102, %rd102, 4096;
	add.s32 	%r161, %r161, 1024;
	setp.eq.s32 	%p31, %r162, 0;
	@%p31 bra 	$L__BB7_51;
	bra.uni 	$L__BB7_50;
$L__BB7_51:
	and.b32  	%r24, %r43, 7;
	setp.eq.s32 	%p32, %r24, 0;
	@%p32 bra 	$L__BB7_59;
	and.b32  	%r25, %r43, 3;
	setp.lt.u32 	%p33, %r24, 4;
	@%p33 bra 	$L__BB7_54;
	shl.b32 	%r131, %r165, 7;
	add.s32 	%r132, %r131, %r4;
	mul.wide.s32 	%rd88, %r132, 4;
	add.s64 	%rd89, %rd13, %rd88;
	add.s64 	%rd90, %rd14, %rd88;
	ld.global.u32 	%r133, [%rd89];
	ld.global.u32 	%r134, [%rd90];
	mad.lo.s32 	%r135, %r133, %r44, %r134;
	add.s64 	%rd91, %rd15, %rd88;
	st.global.u32 	[%rd91], %r135;
	ld.global.u32 	%r136, [%rd89+512];
	ld.global.u32 	%r137, [%rd90+512];
	mad.lo.s32 	%r138, %r136, %r44, %r137;
	st.global.u32 	[%rd91+512], %r138;
	ld.global.u32 	%r139, [%rd89+1024];
	ld.global.u32 	%r140, [%rd90+1024];
	mad.lo.s32 	%r141, %r139, %r44, %r140;
	st.global.u32 	[%rd91+1024], %r141;
	ld.global.u32 	%r142, [%rd89+1536];
	ld.global.u32 	%r143, [%rd90+1536];
	mad.lo.s32 	%r144, %r142, %r44, %r143;
	st.global.u32 	[%rd91+1536], %r144;
	add.s32 	%r165, %r165, 4;
$L__BB7_54:
	setp.eq.s32 	%p34, %r25, 0;
	@%p34 bra 	$L__BB7_59;
	setp.eq.s32 	%p35, %r25, 1;
	@%p35 bra 	$L__BB7_57;
	shl.b32 	%r145, %r165, 7;
	add.s32 	%r146, %r145, %r4;
	mul.wide.s32 	%rd92, %r146, 4;
	add.s64 	%rd93, %rd13, %rd92;
	add.s64 	%rd94, %rd14, %rd92;
	ld.global.u32 	%r147, [%rd93];
	ld.global.u32 	%r148, [%rd94];
	mad.lo.s32 	%r149, %r147, %r44, %r148;
	add.s64 	%rd95, %rd15, %rd92;
	st.global.u32 	[%rd95], %r149;
	ld.global.u32 	%r150, [%rd93+512];
	ld.global.u32 	%r151, [%rd94+512];
	mad.lo.s32 	%r152, %r150, %r44, %r151;
	st.global.u32 	[%rd95+512], %r152;
	add.s32 	%r165, %r165, 2;
$L__BB7_57:
	and.b32  	%r153, %r43, 1;
	setp.eq.b32 	%p36, %r153, 1;
	not.pred 	%p37, %p36;
	@%p37 bra 	$L__BB7_59;
	shl.b32 	%r154, %r165, 7;
	add.s32 	%r155, %r154, %r4;
	mul.wide.s32 	%rd96, %r155, 4;
	add.s64 	%rd97, %rd13, %rd96;
	add.s64 	%rd98, %rd14, %rd96;
	ld.global.u32 	%r156, [%rd97];
	ld.global.u32 	%r157, [%rd98];
	mad.lo.s32 	%r158, %r156, %r44, %r157;
	add.s64 	%rd99, %rd15, %rd96;
	st.global.u32 	[%rd99], %r158;
$L__BB7_59:
	ret;

}
	// .globl	_ZN3cub18CUB_300001_SM_10006detail9transform16transform_kernelINS2_10policy_hubILb0EN4cuda3std3__45tupleIJN6thrust24THRUST_300001_SM_1000_NS6detail15normal_iteratorINSA_10device_ptrIiEEEESF_EEEE10policy1000EiNS7_10multipliesIiEESF_JPiSL_EEEvT0_iT1_T2_DpNS2_10kernel_argIT3_EE
.visible .entry _ZN3cub18CUB_300001_SM_10006detail9transform16transform_kernelINS2_10policy_hubILb0EN4cuda3std3__45tupleIJN6thrust24THRUST_300001_SM_1000_NS6detail15normal_iteratorINSA_10device_ptrIiEEEESF_EEEE10policy1000EiNS7_10multipliesIiEESF_JPiSL_EEEvT0_iT1_T2_DpNS2_10kernel_argIT3_EE(
	.param .u32 _ZN3cub18CUB_300001_SM_10006detail9transform16transform_kernelINS2_10policy_hubILb0EN4cuda3std3__45tupleIJN6thrust24THRUST_300001_SM_1000_NS6detail15normal_iteratorINSA_10device_ptrIiEEEESF_EEEE10policy1000EiNS7_10multipliesIiEESF_JPiSL_EEEvT0_iT1_T2_DpNS2_10kernel_argIT3_EE_param_0,
	.param .u32 _ZN3cub18CUB_300001_SM_10006detail9transform16transform_kernelINS2_10policy_hubILb0EN4cuda3std3__45tupleIJN6thrust24THRUST_300001_SM_1000_NS6detail15normal_iteratorINSA_10device_ptrIiEEEESF_EEEE10policy1000EiNS7_10multipliesIiEESF_JPiSL_EEEvT0_iT1_T2_DpNS2_10kernel_argIT3_EE_param_1,
	.param .align 1 .b8 _ZN3cub18CUB_300001_SM_10006detail9transform16transform_kernelINS2_10policy_hubILb0EN4cuda3std3__45tupleIJN6thrust24THRUST_300001_SM_1000_NS6detail15normal_iteratorINSA_10device_ptrIiEEEESF_EEEE10policy1000EiNS7_10multipliesIiEESF_JPiSL_EEEvT0_iT1_T2_DpNS2_10kernel_argIT3_EE_param_2[1],
	.param .align 8 .b8 _ZN3cub18CUB_300001_SM_10006detail9transform16transform_kernelINS2_10policy_hubILb0EN4cuda3std3__45tupleIJN6thrust24THRUST_300001_SM_1000_NS6detail15normal_iteratorINSA_10device_ptrIiEEEESF_EEEE10policy1000EiNS7_10multipliesIiEESF_JPiSL_EEEvT0_iT1_T2_DpNS2_10kernel_argIT3_EE_param_3[8],
	.param .align 8 .b8 _ZN3cub18CUB_300001_SM_10006detail9transform16transform_kernelINS2_10policy_hubILb0EN4cuda3std3__45tupleIJN6thrust24THRUST_300001_SM_1000_NS6detail15normal_iteratorINSA_10device_ptrIiEEEESF_EEEE10policy1000EiNS7_10multipliesIiEESF_JPiSL_EEEvT0_iT1_T2_DpNS2_10kernel_argIT3_EE_param_4[16],
	.param .align 8 .b8 _ZN3cub18CUB_300001_SM_10006detail9transform16transform_kernelINS2_10policy_hubILb0EN4cuda3std3__45tupleIJN6thrust24THRUST_300001_SM_1000_NS6detail15normal_iteratorINSA_10device_ptrIiEEEESF_EEEE10policy1000EiNS7_10multipliesIiEESF_JPiSL_EEEvT0_iT1_T2_DpNS2_10kernel_argIT3_EE_param_5[16]
)
.maxntid 128
{
	.reg .pred 	%p<28>;
	.reg .b32 	%r<194>;
	.reg .b64 	%rd<143>;
	// demoted variable
	.shared .align 8 .u64 _ZZN3cub18CUB_300001_SM_10006detail9transform23transform_kernel_ublkcpINS2_19async_copy_policy_tILi128EEEiN4cuda3std3__410multipliesIiEEN6thrust24THRUST_300001_SM_1000_NS6detail15normal_iteratorINSC_10device_ptrIiEEEEJiiEEEvT0_iT1_T2_DpNS2_16aligned_base_ptrIT3_EEE3bar;
	ld.param.u64 	%rd66, [_ZN3cub18CUB_300001_SM_10006detail9transform16transform_kernelINS2_10policy_hubILb0EN4cuda3std3__45tupleIJN6thrust24THRUST_300001_SM_1000_NS6detail15normal_iteratorINSA_10device_ptrIiEEEESF_EEEE10policy1000EiNS7_10multipliesIiEESF_JPiSL_EEEvT0_iT1_T2_DpNS2_10kernel_argIT3_EE_param_5];
	ld.param.u64 	%rd64, [_ZN3cub18CUB_300001_SM_10006detail9transform16transform_kernelINS2_10policy_hubILb0EN4cuda3std3__45tupleIJN6thrust24THRUST_300001_SM_1000_NS6detail15normal_iteratorINSA_10device_ptrIiEEEESF_EEEE10policy1000EiNS7_10multipliesIiEESF_JPiSL_EEEvT0_iT1_T2_DpNS2_10kernel_argIT3_EE_param_4];
	ld.param.u32 	%r71, [_ZN3cub18CUB_300001_SM_10006detail9transform16transform_kernelINS2_10policy_hubILb0EN4cuda3std3__45tupleIJN6thrust24THRUST_300001_SM_1000_NS6detail15normal_iteratorINSA_10device_ptrIiEEEESF_EEEE10policy1000EiNS7_10multipliesIiEESF_JPiSL_EEEvT0_iT1_T2_DpNS2_10kernel_argIT3_EE_param_0];
	ld.param.u64 	%rd67, [_ZN3cub18CUB_300001_SM_10006detail9transform16transform_kernelINS2_10policy_hubILb0EN4cuda3std3__45tupleIJN6thrust24THRUST_300001_SM_1000_NS6detail15normal_iteratorINSA_10device_ptrIiEEEESF_EEEE10policy1000EiNS7_10multipliesIiEESF_JPiSL_EEEvT0_iT1_T2_DpNS2_10kernel_argIT3_EE_param_5+8];
	ld.param.u64 	%rd65, [_ZN3cub18CUB_300001_SM_10006detail9transform16transform_kernelINS2_10policy_hubILb0EN4cuda3std3__45tupleIJN6thrust24THRUST_300001_SM_1000_NS6detail15normal_iteratorINSA_10device_ptrIiEEEESF_EEEE10policy1000EiNS7_10multipliesIiEESF_JPiSL_EEEvT0_iT1_T2_DpNS2_10kernel_argIT3_EE_param_4+8];
	ld.param.u64 	%rd68, [_ZN3cub18CUB_300001_SM_10006detail9transform16transform_kernelINS2_10policy_hubILb0EN4cuda3std3__45tupleIJN6thrust24THRUST_300001_SM_1000_NS6detail15normal_iteratorINSA_10device_ptrIiEEEESF_EEEE10policy1000EiNS7_10multipliesIiEESF_JPiSL_EEEvT0_iT1_T2_DpNS2_10kernel_argIT3_EE_param_3];
	ld.param.u32 	%r70, [_ZN3cub18CUB_300001_SM_10006detail9transform16transform_kernelINS2_10policy_hubILb0EN4cuda3std3__45tupleIJN6thrust24THRUST_300001_SM_1000_NS6detail15normal_iteratorINSA_10device_ptrIiEEEESF_EEEE10policy1000EiNS7_10multipliesIiEESF_JPiSL_EEEvT0_iT1_T2_DpNS2_10kernel_argIT3_EE_param_1];
	cvta.to.global.u64 	%rd1, %rd68;
	cvt.u32.u64 	%r1, %rd65;
	cvt.u32.u64 	%r2, %rd67;
	shl.b32 	%r3, %r70, 7;
	mov.u32 	%r72, %ctaid.x;
	mul.lo.s32 	%r4, %r3, %r72;
	sub.s32 	%r5, %r71, %r4;
	min.s32 	%r6, %r3, %r5;
	setp.eq.s32 	%p1, %r72, 0;
	add.s32 	%r74, %r72, 2;
	mov.u32 	%r75, %nctaid.x;
	setp.ge.u32 	%p2, %r74, %r75;
	shl.b32 	%r7, %r70, 9;
	or.pred  	%p3, %p1, %p2;
	@%p3 bra 	$L__BB8_5;
	mov.b32 	%r139, -1;
	// begin inline asm
	{
	 .reg .pred P_OUT; 
	elect.sync _|P_OUT, %r139;
	selp.b32 %r138, 1, 0, P_OUT; 
}
	// end inline asm
	mov.u32 	%r140, %tid.x;
	setp.gt.u32 	%p18, %r140, 31;
	setp.eq.s32 	%p19, %r138, 0;
	or.pred  	%p20, %p18, %p19;
	@%p20 bra 	$L__BB8_3;
	mov.u32 	%r141, _ZZN3cub18CUB_300001_SM_10006detail9transform23transform_kernel_ublkcpINS2_19async_copy_policy_tILi128EEEiN4cuda3std3__410multipliesIiEEN6thrust24THRUST_300001_SM_1000_NS6detail15normal_iteratorINSC_10device_ptrIiEEEEJiiEEEvT0_iT1_T2_DpNS2_16aligned_base_ptrIT3_EEE3bar;
	mov.b32 	%r142, 1;
	// begin inline asm
	mbarrier.init.shared.b64 [%r141], %r142;
	// end inline asm
	// begin inline asm
	fence.proxy.async.shared::cta; // 6.
	// end inline asm
	mul.wide.s32 	%rd120, %r4, 4;
	add.s32 	%r151, %r7, 15;
	add.s32 	%r152, %r151, %r1;
	and.b32  	%r144, %r152, -16;
	cvta.to.global.u64 	%rd121, %rd64;
	add.s64 	%rd117, %rd121, %rd120;
	mov.u32 	%r143, _ZN3cub18CUB_300001_SM_10006detail9transform4smemE;
	// begin inline asm
	cp.async.bulk.shared::cluster.global.mbarrier::complete_tx::bytes [%r143], [%rd117], %r144, [%r141];
	// end inline asm
	add.s32 	%r153, %r151, %r2;
	and.b32  	%r147, %r153, -16;
	add.s32 	%r154, %r143, %r7;
	add.s32 	%r146, %r154, 128;
	cvta.to.global.u64 	%rd122, %rd66;
	add.s64 	%rd118, %rd122, %rd120;
	// begin inline asm
	cp.async.bulk.shared::cluster.global.mbarrier::complete_tx::bytes [%r146], [%rd118], %r147, [%r141];
	// end inline asm
	add.s32 	%r150, %r147, %r144;
	// begin inline asm
	mbarrier.arrive.expect_tx.release.cta.shared::cta.b64 %rd119, [%r141], %r150; // 8. 
	// end inline asm
$L__BB8_3:
	bar.sync 	0;
	mov.u32 	%r156, _ZZN3cub18CUB_300001_SM_10006detail9transform23transform_kernel_ublkcpINS2_19async_copy_policy_tILi128EEEiN4cuda3std3__410multipliesIiEEN6thrust24THRUST_300001_SM_1000_NS6detail15normal_iteratorINSC_10device_ptrIiEEEEJiiEEEvT0_iT1_T2_DpNS2_16aligned_base_ptrIT3_EEE3bar;
$L__BB8_4:
	mov.b32 	%r157, 0;
	// begin inline asm
	{
	 .reg .pred P_OUT; 
	mbarrier.try_wait.parity.shared::cta.b64  P_OUT, [%r156], %r157;                                // 7a. 
	selp.b32 %r155, 1, 0, P_OUT; 
}
	// end inline asm
	setp.eq.s32 	%p21, %r155, 0;
	@%p21 bra 	$L__BB8_4;
	bra.uni 	$L__BB8_26;
$L__BB8_5:
	cvt.s64.s32 	%rd4, %r1;
	cvt.s64.s32 	%rd5, %r4;
	shl.b32 	%r77, %r6, 2;
	cvt.s64.s32 	%rd69, %r77;
	shr.u64 	%rd6, %rd69, 2;
	mov.u32 	%r8, %ntid.x;
	mov.u32 	%r9, %ntid.y;
	mul.lo.s32 	%r78, %r8, %r9;
	mov.u32 	%r10, %ntid.z;
	mul.lo.s32 	%r11, %r78, %r10;
	mov.u32 	%r79, %tid.x;
	mov.u32 	%r80, %tid.y;
	mov.u32 	%r81, %tid.z;
	mad.lo.s32 	%r82, %r81, %r9, %r80;
	mad.lo.s32 	%r83, %r82, %r8, %r79;
	cvt.u64.u32 	%rd140, %r83;
	setp.le.u64 	%p4, %rd6, %rd140;
	@%p4 bra 	$L__BB8_15;
	cvt.u32.u64 	%r84, %rd140;
	cvt.u64.u32 	%rd8, %r11;
	add.s32 	%r85, %r84, %r11;
	cvt.u64.u32 	%rd70, %r85;
	max.u64 	%rd71, %rd6, %rd70;
	setp.gt.u64 	%p5, %rd6, %rd70;
	selp.u64 	%rd9, 1, 0, %p5;
	add.s64 	%rd72, %rd9, %rd70;
	sub.s64 	%rd10, %rd71, %rd72;
	and.b64  	%rd73, %rd10, -4294967296;
	setp.ne.s64 	%p6, %rd73, 0;
	@%p6 bra 	$L__BB8_8;
	cvt.u32.u64 	%r86, %rd8;
	cvt.u32.u64 	%r87, %rd10;
	div.u32 	%r88, %r87, %r86;
	cvt.u64.u32 	%rd129, %r88;
	bra.uni 	$L__BB8_9;
$L__BB8_8:
	div.u64 	%rd129, %rd10, %rd8;
$L__BB8_9:
	add.s64 	%rd14, %rd129, %rd9;
	and.b64  	%rd74, %rd14, 3;
	setp.eq.s64 	%p7, %rd74, 3;
	mov.u64 	%rd133, %rd140;
	@%p7 bra 	$L__BB8_12;
	shl.b64 	%rd75, %rd140, 2;
	shl.b64 	%rd76, %rd5, 2;
	add.s64 	%rd77, %rd75, %rd76;
	add.s64 	%rd78, %rd77, %rd4;
	add.s64 	%rd131, %rd64, %rd78;
	mov.u32 	%r90, _ZN3cub18CUB_300001_SM_10006detail9transform4smemE;
	add.s32 	%r91, %r1, %r90;
	shl.b32 	%r92, %r84, 2;
	add.s32 	%r176, %r91, %r92;
	mul.lo.s32 	%r93, %r10, %r9;
	mul.lo.s32 	%r94, %r93, %r8;
	shl.b32 	%r13, %r94, 2;
	add.s64 	%rd79, %rd14, 1;
	and.b64  	%rd80, %rd79, 3;
	neg.s64 	%rd130, %rd80;
	mov.u64 	%rd133, %rd140;
$L__BB8_11:
	.pragma "nounroll";
	// begin inline asm
	cp.async.ca.shared.global [%r176], [%rd131], 4, 4;
	// end inline asm
	add.s64 	%rd133, %rd133, %rd8;
	shl.b64 	%rd82, %rd8, 2;
	add.s64 	%rd131, %rd131, %rd82;
	add.s32 	%r176, %r176, %r13;
	add.s64 	%rd130, %rd130, 1;
	setp.ne.s64 	%p8, %rd130, 0;
	@%p8 bra 	$L__BB8_11;
$L__BB8_12:
	setp.lt.u64 	%p9, %rd14, 3;
	@%p9 bra 	$L__BB8_15;
	shl.b64 	%rd24, %rd8, 2;
	shl.b64 	%rd83, %rd133, 2;
	shl.b64 	%rd84, %rd5, 2;
	add.s64 	%rd25, %rd83, %rd84;
	shl.b64 	%rd85, %rd8, 3;
	add.s64 	%rd26, %rd25, %rd85;
	add.s64 	%rd86, %rd133, %rd5;
	shl.b64 	%rd87, %rd86, 2;
	mad.lo.s64 	%rd27, %rd8, 12, %rd87;
	cvt.u32.u64 	%r96, %rd65;
	mov.u32 	%r97, _ZN3cub18CUB_300001_SM_10006detail9transform4smemE;
	add.s32 	%r98, %r96, %r97;
	mul.lo.s32 	%r99, %r10, %r9;
	mul.lo.s32 	%r100, %r99, %r8;
	shl.b32 	%r101, %r100, 2;
	cvt.u32.u64 	%r102, %rd133;
	shl.b32 	%r103, %r102, 2;
	add.s32 	%r177, %r98, %r103;
	add.s32 	%r180, %r177, %r101;
	shl.b32 	%r104, %r100, 3;
	add.s32 	%r179, %r177, %r104;
	mad.lo.s32 	%r178, %r100, 12, %r177;
	cvt.s64.s32 	%rd88, %rd65;
	add.s64 	%rd134, %rd64, %rd88;
$L__BB8_14:
	add.s64 	%rd89, %rd134, %rd25;
	// begin inline asm
	cp.async.ca.shared.global [%r177], [%rd89], 4, 4;
	// end inline asm
	add.s64 	%rd93, %rd25, %rd24;
	add.s64 	%rd90, %rd134, %rd93;
	// begin inline asm
	cp.async.ca.shared.global [%r180], [%rd90], 4, 4;
	// end inline asm
	add.s64 	%rd91, %rd134, %rd26;
	// begin inline asm
	cp.async.ca.shared.global [%r179], [%rd91], 4, 4;
	// end inline asm
	add.s64 	%rd92, %rd134, %rd27;
	// begin inline asm
	cp.async.ca.shared.global [%r178], [%rd92], 4, 4;
	// end inline asm
	add.s64 	%rd133, %rd133, %rd24;
	mul.wide.u32 	%rd94, %r11, 16;
	add.s64 	%rd134, %rd134, %rd94;
	mul.lo.s32 	%r109, %r10, %r9;
	mul.lo.s32 	%r110, %r109, %r8;
	shl.b32 	%r111, %r110, 4;
	add.s32 	%r180, %r180, %r111;
	add.s32 	%r179, %r179, %r111;
	add.s32 	%r178, %r178, %r111;
	add.s32 	%r177, %r177, %r111;
	setp.lt.u64 	%p10, %rd133, %rd6;
	@%p10 bra 	$L__BB8_14;
$L__BB8_15:
	setp.le.u64 	%p11, %rd6, %rd140;
	// begin inline asm
	cp.async.commit_group;
	// end inline asm
	cvt.s64.s32 	%rd33, %r2;
	@%p11 bra 	$L__BB8_25;
	cvt.u32.u64 	%r112, %rd140;
	cvt.u64.u32 	%rd34, %r11;
	add.s32 	%r113, %r112, %r11;
	cvt.u64.u32 	%rd95, %r113;
	max.u64 	%rd96, %rd6, %rd95;
	setp.gt.u64 	%p12, %rd6, %rd95;
	selp.u64 	%rd35, 1, 0, %p12;
	add.s64 	%rd97, %rd35, %rd95;
	sub.s64 	%rd36, %rd96, %rd97;
	and.b64  	%rd98, %rd36, -4294967296;
	setp.ne.s64 	%p13, %rd98, 0;
	@%p13 bra 	$L__BB8_18;
	cvt.u32.u64 	%r114, %rd34;
	cvt.u32.u64 	%r115, %rd36;
	div.u32 	%r116, %r115, %r114;
	cvt.u64.u32 	%rd136, %r116;
	bra.uni 	$L__BB8_19;
$L__BB8_18:
	div.u64 	%rd136, %rd36, %rd34;
$L__BB8_19:
	add.s64 	%rd40, %rd136, %rd35;
	and.b64  	%rd99, %rd40, 3;
	setp.eq.s64 	%p14, %rd99, 3;
	@%p14 bra 	$L__BB8_22;
	shl.b64 	%rd100, %rd140, 2;
	shl.b64 	%rd101, %rd5, 2;
	add.s64 	%rd102, %rd100, %rd101;
	add.s64 	%rd103, %rd102, %rd33;
	add.s64 	%rd138, %rd66, %rd103;
	shl.b64 	%rd42, %rd34, 2;
	mov.u32 	%r118, _ZN3cub18CUB_300001_SM_10006detail9transform4smemE;
	add.s32 	%r119, %r2, %r118;
	add.s32 	%r120, %r119, %r7;
	shl.b32 	%r121, %r112, 2;
	add.s32 	%r181, %r120, %r121;
	mul.lo.s32 	%r122, %r10, %r9;
	mul.lo.s32 	%r123, %r122, %r8;
	shl.b32 	%r29, %r123, 2;
	add.s64 	%rd104, %rd40, 1;
	and.b64  	%rd105, %rd104, 3;
	neg.s64 	%rd137, %rd105;
$L__BB8_21:
	.pragma "nounroll";
	add.s32 	%r124, %r181, 128;
	// begin inline asm
	cp.async.ca.shared.global [%r124], [%rd138], 4, 4;
	// end inline asm
	add.s64 	%rd140, %rd140, %rd34;
	add.s64 	%rd138, %rd138, %rd42;
	add.s32 	%r181, %r181, %r29;
	add.s64 	%rd137, %rd137, 1;
	setp.ne.s64 	%p15, %rd137, 0;
	@%p15 bra 	$L__BB8_21;
$L__BB8_22:
	setp.lt.u64 	%p16, %rd40, 3;
	@%p16 bra 	$L__BB8_25;
	shl.b64 	%rd51, %rd34, 2;
	shl.b64 	%rd107, %rd140, 2;
	shl.b64 	%rd108, %rd5, 2;
	add.s64 	%rd52, %rd107, %rd108;
	add.s64 	%rd53, %rd52, %rd51;
	shl.b64 	%rd54, %rd34, 4;
	shl.b64 	%rd109, %rd34, 3;
	add.s64 	%rd55, %rd52, %rd109;
	add.s64 	%rd110, %rd140, %rd5;
	shl.b64 	%rd111, %rd110, 2;
	mad.lo.s64 	%rd56, %rd34, 12, %rd111;
	mov.u32 	%r125, _ZN3cub18CUB_300001_SM_10006detail9transform4smemE;
	add.s32 	%r126, %r2, %r125;
	mul.lo.s32 	%r127, %r10, %r9;
	mul.lo.s32 	%r128, %r127, %r8;
	shl.b32 	%r129, %r128, 2;
	cvt.u32.u64 	%r130, %rd140;
	shl.b32 	%r131, %r130, 2;
	add.s32 	%r132, %r126, %r7;
	add.s32 	%r182, %r132, %r131;
	add.s32 	%r185, %r182, %r129;
	shl.b32 	%r33, %r128, 4;
	shl.b32 	%r133, %r128, 3;
	add.s32 	%r184, %r182, %r133;
	mad.lo.s32 	%r183, %r128, 12, %r182;
	add.s64 	%rd141, %rd66, %rd33;
$L__BB8_24:
	add.s64 	%rd113, %rd141, %rd52;
	add.s32 	%r134, %r182, 128;
	// begin inline asm
	cp.async.ca.shared.global [%r134], [%rd113], 4, 4;
	// end inline asm
	add.s64 	%rd114, %rd141, %rd53;
	add.s32 	%r135, %r185, 128;
	// begin inline asm
	cp.async.ca.shared.global [%r135], [%rd114], 4, 4;
	// end inline asm
	add.s64 	%rd115, %rd141, %rd55;
	add.s32 	%r136, %r184, 128;
	// begin inline asm
	cp.async.ca.shared.global [%r136], [%rd115], 4, 4;
	// end inline asm
	add.s64 	%rd116, %rd141, %rd56;
	add.s32 	%r137, %r183, 128;
	// begin inline asm
	cp.async.ca.shared.global [%r137], [%rd116], 4, 4;
	// end inline asm
	add.s64 	%rd140, %rd140, %rd51;
	add.s64 	%rd141, %rd141, %rd54;
	add.s32 	%r185, %r185, %r33;
	add.s32 	%r184, %r184, %r33;
	add.s32 	%r183, %r183, %r33;
	add.s32 	%r182, %r182, %r33;
	setp.lt.u64 	%p17, %rd140, %rd6;
	@%p17 bra 	$L__BB8_24;
$L__BB8_25:
	// begin inline asm
	cp.async.commit_group;
	// end inline asm
	// begin inline asm
	cp.async.wait_group 0;
	// end inline asm
	barrier.sync 	0;
$L__BB8_26:
	cvt.u32.u64 	%r45, %rd65;
	setp.gt.s32 	%p22, %r3, %r5;
	@%p22 bra 	$L__BB8_30;
	setp.lt.s32 	%p23, %r70, 1;
	@%p23 bra 	$L__BB8_35;
	mov.u32 	%r186, %tid.x;
	neg.s32 	%r189, %r70;
	add.s32 	%r158, %r2, %r7;
	shl.b32 	%r159, %r186, 2;
	add.s32 	%r160, %r158, %r159;
	mov.u32 	%r161, _ZN3cub18CUB_300001_SM_10006detail9transform4smemE;
	add.s32 	%r162, %r160, %r161;
	add.s32 	%r188, %r162, 128;
	add.s32 	%r163, %r45, %r159;
	add.s32 	%r187, %r161, %r163;
	mul.wide.s32 	%rd123, %r4, 4;
	add.s64 	%rd62, %rd1, %rd123;
$L__BB8_29:
	.pragma "nounroll";
	mul.wide.s32 	%rd124, %r186, 4;
	add.s64 	%rd125, %rd62, %rd124;
	ld.shared.u32 	%r164, [%r187];
	ld.shared.u32 	%r165, [%r188];
	mul.lo.s32 	%r166, %r165, %r164;
	st.global.u32 	[%rd125], %r166;
	add.s32 	%r189, %r189, 1;
	setp.eq.s32 	%p24, %r189, 0;
	add.s32 	%r188, %r188, 512;
	add.s32 	%r187, %r187, 512;
	add.s32 	%r186, %r186, 128;
	@%p24 bra 	$L__BB8_35;
	bra.uni 	$L__BB8_29;
$L__BB8_30:
	setp.lt.s32 	%p25, %r70, 1;
	@%p25 bra 	$L__BB8_35;
	mov.u32 	%r190, %tid.x;
	neg.s32 	%r193, %r70;
	add.s32 	%r167, %r2, %r7;
	shl.b32 	%r168, %r190, 2;
	add.s32 	%r169, %r167, %r168;
	mov.u32 	%r170, _ZN3cub18CUB_300001_SM_10006detail9transform4smemE;
	add.s32 	%r171, %r169, %r170;
	add.s32 	%r192, %r171, 128;
	add.s32 	%r172, %r45, %r168;
	add.s32 	%r191, %r170, %r172;
	mul.wide.s32 	%rd126, %r4, 4;
	add.s64 	%rd63, %rd1, %rd126;
$L__BB8_32:
	.pragma "nounroll";
	setp.ge.s32 	%p26, %r190, %r6;
	@%p26 bra 	$L__BB8_34;
	ld.shared.u32 	%r173, [%r191];
	ld.shared.u32 	%r174, [%r192];
	mul.lo.s32 	%r175, %r174, %r173;
	mul.wide.s32 	%rd127, %r190, 4;
	add.s64 	%rd128, %rd63, %rd127;
	st.global.u32 	[%rd128], %r175;
$L__BB8_34:
	add.s32 	%r193, %r193, 1;
	setp.ne.s32 	%p27, %r193, 0;
	add.s32 	%r192, %r192, 512;
	add.s32 	%r191, %r191, 512;
	add.s32 	%r190, %r190, 128;
	@%p27 bra 	$L__BB8_32;
$L__BB8_35:
	ret;

}
	// .globl	_ZN3cub18CUB_300001_SM_10006detail9transform16transform_kernelINS2_10policy_hubILb0EN4cuda3std3__45tupleIJN6thrust24THRUST_300001_SM_1000_NS6detail15normal_iteratorINSA_10device_ptrIiEEEESF_EEEE10policy1000ElNS7_10multipliesIiEESF_JPiSL_EEEvT0_iT1_T2_DpNS2_10kernel_argIT3_EE
.visible .entry _ZN3cub18CUB_300001_SM_10006detail9transform16transform_kernelINS2_10policy_hubILb0EN4cuda3std3__45tupleIJN6thrust24THRUST_300001_SM_1000_NS6detail15normal_iteratorINSA_10device_ptrIiEEEESF_EEEE10policy1000ElNS7_10multipliesIiEESF_JPiSL_EEEvT0_iT1_T2_DpNS2_10kernel_argIT3_EE(
	.param .u64 _ZN3cub18CUB_300001_SM_10006detail9transform16transform_kernelINS2_10policy_hubILb0EN4cuda3std3__45tupleIJN6thrust24THRUST_300001_SM_1000_NS6detail15normal_iteratorINSA_10device_ptrIiEEEESF_EEEE10policy1000ElNS7_10multipliesIiEESF_JPiSL_EEEvT0_iT1_T2_DpNS2_10kernel_argIT3_EE_param_0,
	.param .u32 _ZN3cub18CUB_300001_SM_10006detail9transform16transform_kernelINS2_10policy_hubILb0EN4cuda3std3__45tupleIJN6thrust24THRUST_300001_SM_1000_NS6detail15normal_iteratorINSA_10device_ptrIiEEEESF_EEEE10policy1000ElNS7_10multipliesIiEESF_JPiSL_EEEvT0_iT1_T2_DpNS2_10kernel_argIT3_EE_param_1,
	.param .align 1 .b8 _ZN3cub18CUB_300001_SM_10006detail9transform16transform_kernelINS2_10policy_hubILb0EN4cuda3std3__45tupleIJN6thrust24THRUST_300001_SM_1000_NS6detail15normal_iteratorINSA_10device_ptrIiEEEESF_EEEE10policy1000ElNS7_10multipliesIiEESF_JPiSL_EEEvT0_iT1_T2_DpNS2_10kernel_argIT3_EE_param_2[1],
	.param .align 8 .b8 _ZN3cub18CUB_300001_SM_10006detail9transform16transform_kernelINS2_10policy_hubILb0EN4cuda3std3__45tupleIJN6thrust24THRUST_300001_SM_1000_NS6detail15normal_iteratorINSA_10device_ptrIiEEEESF_EEEE10policy1000ElNS7_10multipliesIiEESF_JPiSL_EEEvT0_iT1_T2_DpNS2_10kernel_argIT3_EE_param_3[8],
	.param .align 8 .b8 _ZN3cub18CUB_300001_SM_10006detail9transform16transform_kernelINS2_10policy_hubILb0EN4cuda3std3__45tupleIJN6thrust24THRUST_300001_SM_1000_NS6detail15normal_iteratorINSA_10device_ptrIiEEEESF_EEEE10policy1000ElNS7_10multipliesIiEESF_JPiSL_EEEvT0_iT1_T2_DpNS2_10kernel_argIT3_EE_param_4[16],
	.param .align 8 .b8 _ZN3cub18CUB_300001_SM_10006detail9transform16transform_kernelINS2_10policy_hubILb0EN4cuda3std3__45tupleIJN6thrust24THRUST_300001_SM_1000_NS6detail15normal_iteratorINSA_10device_ptrIiEEEESF_EEEE10policy1000ElNS7_10multipliesIiEESF_JPiSL_EEEvT0_iT1_T2_DpNS2_10kernel_argIT3_EE_param_5[16]
)
.maxntid 128
{
	.reg .pred 	%p<28>;
	.reg .b32 	%r<187>;
	.reg .b64 	%rd<147>;
	// demoted variable
	.shared .align 8 .u64 _ZZN3cub18CUB_300001_SM_10006detail9transform23transform_kernel_ublkcpINS2_19async_copy_policy_tILi128EEElN4cuda3std3__410multipliesIiEEN6thrust24THRUST_300001_SM_1000_NS6detail15normal_iteratorINSC_10device_ptrIiEEEEJiiEEEvT0_iT1_T2_DpNS2_16aligned_base_ptrIT3_EEE3bar;
	ld.param.u64 	%rd68, [_ZN3cub18CUB_300001_SM_10006detail9transform16transform_kernelINS2_10policy_hubILb0EN4cuda3std3__45tupleIJN6thrust24THRUST_300001_SM_1000_NS6detail15normal_iteratorINSA_10device_ptrIiEEEESF_EEEE10policy1000ElNS7_10multipliesIiEESF_JPiSL_EEEvT0_iT1_T2_DpNS2_10kernel_argIT3_EE_param_5];
	ld.param.u64 	%rd66, [_ZN3cub18CUB_300001_SM_10006detail9transform16transform_kernelINS2_10policy_hubILb0EN4cuda3std3__45tupleIJN6thrust24THRUST_300001_SM_1000_NS6detail15normal_iteratorINSA_10device_ptrIiEEEESF_EEEE10policy1000ElNS7_10multipliesIiEESF_JPiSL_EEEvT0_iT1_T2_DpNS2_10kernel_argIT3_EE_param_4];
	ld.param.u64 	%rd70, [_ZN3cub18CUB_300001_SM_10006detail9transform16transform_kernelINS2_10policy_hubILb0EN4cuda3std3__45tupleIJN6thrust24THRUST_300001_SM_1000_NS6detail15normal_iteratorINSA_10device_ptrIiEEEESF_EEEE10policy1000ElNS7_10multipliesIiEESF_JPiSL_EEEvT0_iT1_T2_DpNS2_10kernel_argIT3_EE_param_0];
	ld.param.u64 	%rd69, [_ZN3cub18CUB_300001_SM_10006detail9transform16transform_kernelINS2_10policy_hubILb0EN4cuda3std3__45tupleIJN6thrust24THRUST_300001_SM_1000_NS6detail15normal_iteratorINSA_10device_ptrIiEEEESF_EEEE10policy1000ElNS7_10multipliesIiEESF_JPiSL_EEEvT0_iT1_T2_DpNS2_10kernel_argIT3_EE_param_5+8];
	ld.param.u64 	%rd67, [_ZN3cub18CUB_300001_SM_10006detail9transform16transform_kernelINS2_10policy_hubILb0EN4cuda3std3__45tupleIJN6thrust24THRUST_300001_SM_1000_NS6detail15normal_iteratorINSA_10device_ptrIiEEEESF_EEEE10policy1000ElNS7_10multipliesIiEESF_JPiSL_EEEvT0_iT1_T2_DpNS2_10kernel_argIT3_EE_param_4+8];
	ld.param.u64 	%rd71, [_ZN3cub18CUB_300001_SM_10006detail9transform16transform_kernelINS2_10policy_hubILb0EN4cuda3std3__45tupleIJN6thrust24THRUST_300001_SM_1000_NS6detail15normal_iteratorINSA_10device_ptrIiEEEESF_EEEE10policy1000ElNS7_10multipliesIiEESF_JPiSL_EEEvT0_iT1_T2_DpNS2_10kernel_argIT3_EE_param_3];
	ld.param.u32 	%r68, [_ZN3cub18CUB_300001_SM_10006detail9transform16transform_kernelINS2_10policy_hubILb0EN4cuda3std3__45tupleIJN6thrust24THRUST_300001_SM_1000_NS6detail15normal_iteratorINSA_10device_ptrIiEEEESF_EEEE10policy1000ElNS7_10multipliesIiEESF_JPiSL_EEEvT0_iT1_T2_DpNS2_10kernel_argIT3_EE_param_1];
	cvta.to.global.u64 	%rd1, %rd71;
	cvt.u32.u64 	%r1, %rd67;
	cvt.u32.u64 	%r2, %rd69;
	shl.b32 	%r3, %r68, 7;
	mov.u32 	%r69, %ctaid.x;
	cvt.u64.u32 	%rd72, %r69;
	cvt.s64.s32 	%rd73, %r3;
	mul.lo.s64 	%rd4, %rd73, %rd72;
	sub.s64 	%rd74, %rd70, %rd4;
	min.s64 	%rd75, %rd74, %rd73;
	cvt.u32.u64 	%r4, %rd75;
	setp.eq.s32 	%p1, %r69, 0;
	add.s32 	%r71, %r69, 2;
	mov.u32 	%r72, %nctaid.x;
	setp.ge.u32 	%p2, %r71, %r72;
	shl.b32 	%r5, %r68, 9;
	or.pred  	%p3, %p1, %p2;
	@%p3 bra 	$L__BB9_5;
	mov.b32 	%r132, -1;
	// begin inline asm
	{
	 .reg .pred P_OUT; 
	elect.sync _|P_OUT, %r132;
	selp.b32 %r131, 1, 0, P_OUT; 
}
	// end inline asm
	mov.u32 	%r133, %tid.x;
	setp.gt.u32 	%p18, %r133, 31;
	setp.eq.s32 	%p19, %r131, 0;
	or.pred  	%p20, %p18, %p19;
	@%p20 bra 	$L__BB9_3;
	mov.u32 	%r134, _ZZN3cub18CUB_300001_SM_10006detail9transform23transform_kernel_ublkcpINS2_19async_copy_policy_tILi128EEElN4cuda3std3__410multipliesIiEEN6thrust24THRUST_300001_SM_1000_NS6detail15normal_iteratorINSC_10device_ptrIiEEEEJiiEEEvT0_iT1_T2_DpNS2_16aligned_base_ptrIT3_EEE3bar;
	mov.b32 	%r135, 1;
	// begin inline asm
	mbarrier.init.shared.b64 [%r134], %r135;
	// end inline asm
	// begin inline asm
	fence.proxy.async.shared::cta; // 6.
	// end inline asm
	shl.b64 	%rd124, %rd4, 2;
	add.s32 	%r144, %r5, 15;
	add.s32 	%r145, %r144, %r1;
	and.b32  	%r137, %r145, -16;
	cvta.to.global.u64 	%rd125, %rd66;
	add.s64 	%rd121, %rd125, %rd124;
	mov.u32 	%r136, _ZN3cub18CUB_300001_SM_10006detail9transform4smemE;
	// begin inline asm
	cp.async.bulk.shared::cluster.global.mbarrier::complete_tx::bytes [%r136], [%rd121], %r137, [%r134];
	// end inline asm
	add.s32 	%r146, %r144, %r2;
	and.b32  	%r140, %r146, -16;
	add.s32 	%r147, %r136, %r5;
	add.s32 	%r139, %r147, 128;
	cvta.to.global.u64 	%rd126, %rd68;
	add.s64 	%rd122, %rd126, %rd124;
	// begin inline asm
	cp.async.bulk.shared::cluster.global.mbarrier::complete_tx::bytes [%r139], [%rd122], %r140, [%r134];
	// end inline asm
	add.s32 	%r143, %r140, %r137;
	// begin inline asm
	mbarrier.arrive.expect_tx.release.cta.shared::cta.b64 %rd123, [%r134], %r143; // 8. 
	// end inline asm
$L__BB9_3:
	bar.sync 	0;
	mov.u32 	%r149, _ZZN3cub18CUB_300001_SM_10006detail9transform23transform_kernel_ublkcpINS2_19async_copy_policy_tILi128EEElN4cuda3std3__410multipliesIiEEN6thrust24THRUST_300001_SM_1000_NS6detail15normal_iteratorINSC_10device_ptrIiEEEEJiiEEEvT0_iT1_T2_DpNS2_16aligned_base_ptrIT3_EEE3bar;
$L__BB9_4:
	mov.b32 	%r150, 0;
	// begin inline asm
	{
	 .reg .pred P_OUT; 
	mbarrier.try_wait.parity.shared::cta.b64  P_OUT, [%r149], %r150;                                // 7a. 
	selp.b32 %r148, 1, 0, P_OUT; 
}
	// end inline asm
	setp.eq.s32 	%p21, %r148, 0;
	@%p21 bra 	$L__BB9_4;
	bra.uni 	$L__BB9_26;
$L__BB9_5:
	cvt.s64.s32 	%rd5, %r1;
	shl.b32 	%r74, %r4, 2;
	cvt.s64.s32 	%rd76, %r74;
	shr.u64 	%rd6, %rd76, 2;
	mov.u32 	%r6, %ntid.x;
	mov.u32 	%r7, %ntid.y;
	mul.lo.s32 	%r75, %r6, %r7;
	mov.u32 	%r8, %ntid.z;
	mul.lo.s32 	%r9, %r75, %r8;
	mov.u32 	%r76, %tid.x;
	mov.u32 	%r77, %tid.y;
	mov.u32 	%r78, %tid.z;
	mad.lo.s32 	%r79, %r78, %r7, %r77;
	mad.lo.s32 	%r80, %r79, %r6, %r76;
	cvt.u64.u32 	%rd144, %r80;
	setp.le.u64 	%p4, %rd6, %rd144;
	@%p4 bra 	$L__BB9_15;
	cvt.u32.u64 	%r81, %rd144;
	cvt.u64.u32 	%rd8, %r9;
	add.s32 	%r82, %r81, %r9;
	cvt.u64.u32 	%rd77, %r82;
	max.u64 	%rd78, %rd6, %rd77;
	setp.gt.u64 	%p5, %rd6, %rd77;
	selp.u64 	%rd9, 1, 0, %p5;
	add.s64 	%rd79, %rd9, %rd77;
	sub.s64 	%rd10, %rd78, %rd79;
	and.b64  	%rd80, %rd10, -4294967296;
	setp.ne.s64 	%p6, %rd80, 0;
	@%p6 bra 	$L__BB9_8;
	cvt.u32.u64 	%r83, %rd8;
	cvt.u32.u64 	%r84, %rd10;
	div.u32 	%r85, %r84, %r83;
	cvt.u64.u32 	%rd133, %r85;
	bra.uni 	$L__BB9_9;
$L__BB9_8:
	div.u64 	%rd133, %rd10, %rd8;
$L__BB9_9:
	add.s64 	%rd14, %rd133, %rd9;
	and.b64  	%rd81, %rd14, 3;
	setp.eq.s64 	%p7, %rd81, 3;
	mov.u64 	%rd137, %rd144;
	@%p7 bra 	$L__BB9_12;
	shl.b64 	%rd82, %rd4, 2;
	shl.b64 	%rd83, %rd144, 2;
	add.s64 	%rd84, %rd82, %rd83;
	add.s64 	%rd85, %rd84, %rd5;
	add.s64 	%rd135, %rd66, %rd85;
	shl.b64 	%rd16, %rd8, 2;
	mov.u32 	%r87, _ZN3cub18CUB_300001_SM_10006detail9transform4smemE;
	add.s32 	%r88, %r1, %r87;
	shl.b32 	%r89, %r81, 2;
	add.s32 	%r169, %r88, %r89;
	mul.lo.s32 	%r90, %r8, %r7;
	mul.lo.s32 	%r91, %r90, %r6;
	shl.b32 	%r11, %r91, 2;
	add.s64 	%rd86, %rd14, 1;
	and.b64  	%rd87, %rd86, 3;
	neg.s64 	%rd134, %rd87;
	mov.u64 	%rd137, %rd144;
$L__BB9_11:
	.pragma "nounroll";
	// begin inline asm
	cp.async.ca.shared.global [%r169], [%rd135], 4, 4;
	// end inline asm
	add.s64 	%rd137, %rd137, %rd8;
	add.s64 	%rd135, %rd135, %rd16;
	add.s32 	%r169, %r169, %r11;
	add.s64 	%rd134, %rd134, 1;
	setp.ne.s64 	%p8, %rd134, 0;
	@%p8 bra 	$L__BB9_11;
$L__BB9_12:
	setp.lt.u64 	%p9, %rd14, 3;
	@%p9 bra 	$L__BB9_15;
	shl.b64 	%rd25, %rd8, 2;
	shl.b64 	%rd89, %rd4, 2;
	shl.b64 	%rd90, %rd137, 2;
	add.s64 	%rd26, %rd89, %rd90;
	shl.b64 	%rd27, %rd8, 4;
	shl.b64 	%rd91, %rd8, 3;
	add.s64 	%rd28, %rd26, %rd91;
	add.s64 	%rd92, %rd137, %rd4;
	shl.b64 	%rd93, %rd92, 2;
	mad.lo.s64 	%rd29, %rd8, 12, %rd93;
	mov.u32 	%r93, _ZN3cub18CUB_300001_SM_10006detail9transform4smemE;
	add.s32 	%r94, %r1, %r93;
	mul.lo.s32 	%r95, %r8, %r7;
	mul.lo.s32 	%r96, %r95, %r6;
	shl.b32 	%r97, %r96, 2;
	cvt.u32.u64 	%r98, %rd137;
	shl.b32 	%r99, %r98, 2;
	add.s32 	%r170, %r94, %r99;
	add.s32 	%r173, %r170, %r97;
	shl.b32 	%r15, %r96, 4;
	shl.b32 	%r100, %r96, 3;
	add.s32 	%r172, %r170, %r100;
	mad.lo.s32 	%r171, %r96, 12, %r170;
	cvt.s64.s32 	%rd94, %r1;
	add.s64 	%rd138, %rd66, %rd94;
$L__BB9_14:
	add.s64 	%rd95, %rd138, %rd26;
	// begin inline asm
	cp.async.ca.shared.global [%r170], [%rd95], 4, 4;
	// end inline asm
	add.s64 	%rd99, %rd26, %rd25;
	add.s64 	%rd96, %rd138, %rd99;
	// begin inline asm
	cp.async.ca.shared.global [%r173], [%rd96], 4, 4;
	// end inline asm
	add.s64 	%rd97, %rd138, %rd28;
	// begin inline asm
	cp.async.ca.shared.global [%r172], [%rd97], 4, 4;
	// end inline asm
	add.s64 	%rd98, %rd138, %rd29;
	// begin inline asm
	cp.async.ca.shared.global [%r171], [%rd98], 4, 4;
	// end inline asm
	add.s64 	%rd137, %rd137, %rd25;
	add.s64 	%rd138, %rd138, %rd27;
	add.s32 	%r173, %r173, %r15;
	add.s32 	%r172, %r172, %r15;
	add.s32 	%r171, %r171, %r15;
	add.s32 	%r170, %r170, %r15;
	setp.lt.u64 	%p10, %rd137, %rd6;
	@%p10 bra 	$L__BB9_14;
$L__BB9_15:
	setp.le.u64 	%p11, %rd6, %rd144;
	// begin inline asm
	cp.async.commit_group;
	// end inline asm
	cvt.s64.s32 	%rd35, %r2;
	@%p11 bra 	$L__BB9_25;
	cvt.u32.u64 	%r105, %rd144;
	cvt.u64.u32 	%rd36, %r9;
	add.s32 	%r106, %r105, %r9;
	cvt.u64.u32 	%rd100, %r106;
	max.u64 	%rd101, %rd6, %rd100;
	setp.gt.u64 	%p12, %rd6, %rd100;
	selp.u64 	%rd37, 1, 0, %p12;
	add.s64 	%rd102, %rd37, %rd100;
	sub.s64 	%rd38, %rd101, %rd102;
	and.b64  	%rd103, %rd38, -4294967296;
	setp.ne.s64 	%p13, %rd103, 0;
	@%p13 bra 	$L__BB9_18;
	cvt.u32.u64 	%r107, %rd36;
	cvt.u32.u64 	%r108, %rd38;
	div.u32 	%r109, %r108, %r107;
	cvt.u64.u32 	%rd140, %r109;
	bra.uni 	$L__BB9_19;
$L__BB9_18:
	div.u64 	%rd140, %rd38, %rd36;
$L__BB9_19:
	add.s64 	%rd42, %rd140, %rd37;
	and.b64  	%rd104, %rd42, 3;
	setp.eq.s64 	%p14, %rd104, 3;
	@%p14 bra 	$L__BB9_22;
	shl.b64 	%rd105, %rd4, 2;
	shl.b64 	%rd106, %rd144, 2;
	add.s64 	%rd107, %rd105, %rd106;
	add.s64 	%rd108, %rd107, %rd35;
	add.s64 	%rd142, %rd68, %rd108;
	shl.b64 	%rd44, %rd36, 2;
	mov.u32 	%r111, _ZN3cub18CUB_300001_SM_10006detail9transform4smemE;
	add.s32 	%r112, %r2, %r111;
	add.s32 	%r113, %r112, %r5;
	shl.b32 	%r114, %r105, 2;
	add.s32 	%r174, %r113, %r114;
	mul.lo.s32 	%r115, %r8, %r7;
	mul.lo.s32 	%r116, %r115, %r6;
	shl.b32 	%r28, %r116, 2;
	add.s64 	%rd109, %rd42, 1;
	and.b64  	%rd110, %rd109, 3;
	neg.s64 	%rd141, %rd110;
$L__BB9_21:
	.pragma "nounroll";
	add.s32 	%r117, %r174, 128;
	// begin inline asm
	cp.async.ca.shared.global [%r117], [%rd142], 4, 4;
	// end inline asm
	add.s64 	%rd144, %rd144, %rd36;
	add.s64 	%rd142, %rd142, %rd44;
	add.s32 	%r174, %r174, %r28;
	add.s64 	%rd141, %rd141, 1;
	setp.ne.s64 	%p15, %rd141, 0;
	@%p15 bra 	$L__BB9_21;
$L__BB9_22:
	setp.lt.u64 	%p16, %rd42, 3;
	@%p16 bra 	$L__BB9_25;
	shl.b64 	%rd53, %rd36, 2;
	shl.b64 	%rd112, %rd4, 2;
	shl.b64 	%rd113, %rd144, 2;
	add.s64 	%rd54, %rd112, %rd113;
	add.s64 	%rd55, %rd54, %rd53;
	shl.b64 	%rd56, %rd36, 4;
	shl.b64 	%rd114, %rd36, 3;
	add.s64 	%rd57, %rd54, %rd114;
	add.s64 	%rd115, %rd144, %rd4;
	shl.b64 	%rd116, %rd115, 2;
	mad.lo.s64 	%rd58, %rd36, 12, %rd116;
	mov.u32 	%r118, _ZN3cub18CUB_300001_SM_10006detail9transform4smemE;
	add.s32 	%r119, %r2, %r118;
	mul.lo.s32 	%r120, %r8, %r7;
	mul.lo.s32 	%r121, %r120, %r6;
	shl.b32 	%r122, %r121, 2;
	cvt.u32.u64 	%r123, %rd144;
	shl.b32 	%r124, %r123, 2;
	add.s32 	%r125, %r119, %r5;
	add.s32 	%r175, %r125, %r124;
	add.s32 	%r178, %r175, %r122;
	shl.b32 	%r32, %r121, 4;
	shl.b32 	%r126, %r121, 3;
	add.s32 	%r177, %r175, %r126;
	mad.lo.s32 	%r176, %r121, 12, %r175;
	add.s64 	%rd145, %rd68, %rd35;
$L__BB9_24:
	add.s64 	%rd117, %rd145, %rd54;
	add.s32 	%r127, %r175, 128;
	// begin inline asm
	cp.async.ca.shared.global [%r127], [%rd117], 4, 4;
	// end inline asm
	add.s64 	%rd118, %rd145, %rd55;
	add.s32 	%r128, %r178, 128;
	// begin inline asm
	cp.async.ca.shared.global [%r128], [%rd118], 4, 4;
	// end inline asm
	add.s64 	%rd119, %rd145, %rd57;
	add.s32 	%r129, %r177, 128;
	// begin inline asm
	cp.async.ca.shared.global [%r129], [%rd119], 4, 4;
	// end inline asm
	add.s64 	%rd120, %rd145, %rd58;
	add.s32 	%r130, %r176, 128;
	// begin inline asm
	cp.async.ca.shared.global [%r130], [%rd120], 4, 4;
	// end inline asm
	add.s64 	%rd144, %rd144, %rd53;
	add.s64 	%rd145, %rd145, %rd56;
	add.s32 	%r178, %r178, %r32;
	add.s32 	%r177, %r177, %r32;
	add.s32 	%r176, %r176, %r32;
	add.s32 	%r175, %r175, %r32;
	setp.lt.u64 	%p17, %rd144, %rd6;
	@%p17 bra 	$L__BB9_24;
$L__BB9_25:
	// begin inline asm
	cp.async.commit_group;
	// end inline asm
	// begin inline asm
	cp.async.wait_group 0;
	// end inline asm
	barrier.sync 	0;
$L__BB9_26:
	setp.eq.s32 	%p22, %r3, %r4;
	@%p22 bra 	$L__BB9_32;
	setp.lt.s32 	%p23, %r68, 1;
	@%p23 bra 	$L__BB9_35;
	mov.u32 	%r183, %tid.x;
	neg.s32 	%r186, %r68;
	add.s32 	%r151, %r2, %r5;
	shl.b32 	%r152, %r183, 2;
	add.s32 	%r153, %r151, %r152;
	mov.u32 	%r154, _ZN3cub18CUB_300001_SM_10006detail9transform4smemE;
	add.s32 	%r155, %r153, %r154;
	add.s32 	%r185, %r155, 128;
	add.s32 	%r156, %r1, %r152;
	add.s32 	%r184, %r154, %r156;
	shl.b64 	%rd127, %rd4, 2;
	add.s64 	%rd64, %rd1, %rd127;
$L__BB9_29:
	.pragma "nounroll";
	setp.ge.s32 	%p24, %r183, %r4;
	@%p24 bra 	$L__BB9_31;
	ld.shared.u32 	%r157, [%r184];
	ld.shared.u32 	%r158, [%r185];
	mul.lo.s32 	%r159, %r158, %r157;
	mul.wide.s32 	%rd128, %r183, 4;
	add.s64 	%rd129, %rd64, %rd128;
	st.global.u32 	[%rd129], %r159;
$L__BB9_31:
	add.s32 	%r186, %r186, 1;
	setp.ne.s32 	%p25, %r186, 0;
	add.s32 	%r185, %r185, 512;
	add.s32 	%r184, %r184, 512;
	add.s32 	%r183, %r183, 128;
	@%p25 bra 	$L__BB9_29;
	bra.uni 	$L__BB9_35;
$L__BB9_32:
	setp.lt.s32 	%p26, %r68, 1;
	@%p26 bra 	$L__BB9_35;
	mov.u32 	%r179, %tid.x;
	neg.s32 	%r182, %r68;
	add.s32 	%r160, %r2, %r5;
	shl.b32 	%r161, %r179, 2;
	add.s32 	%r162, %r160, %r161;
	mov.u32 	%r163, _ZN3cub18CUB_300001_SM_10006detail9transform4smemE;
	add.s32 	%r164, %r162, %r163;
	add.s32 	%r181, %r164, 128;
	add.s32 	%r165, %r1, %r161;
	add.s32 	%r180, %r163, %r165;
	shl.b64 	%rd130, %rd4, 2;
	add.s64 	%rd65, %rd1, %rd130;
$L__BB9_34:
	.pragma "nounroll";
	mul.wide.s32 	%rd131, %r179, 4;
	add.s64 	%rd132, %rd65, %rd131;
	ld.shared.u32 	%r166, [%r180];
	ld.shared.u32 	%r167, [%r181];
	mul.lo.s32 	%r168, %r167, %r166;
	st.global.u32 	[%rd132], %r168;
	add.s32 	%r182, %r182, 1;
	setp.eq.s32 	%p27, %r182, 0;
	add.s32 	%r181, %r181, 512;
	add.s32 	%r180, %r180, 512;
	add.s32 	%r179, %r179, 128;
	@%p27 bra 	$L__BB9_35;
	bra.uni 	$L__BB9_34;
$L__BB9_35:
	ret;

}
	// .globl	_ZN3cub18CUB_300001_SM_10006detail9transform16transform_kernelINS2_10policy_hubILb0EN4cuda3std3__45tupleIJN6thrust24THRUST_300001_SM_1000_NS6detail15normal_iteratorINSA_10device_ptrIiEEEESF_EEEE10policy1000EiNS7_4plusIiEESF_JPiSL_EEEvT0_iT1_T2_DpNS2_10kernel_argIT3_EE
.visible .entry _ZN3cub18CUB_300001_SM_10006detail9transform16transform_kernelINS2_10policy_hubILb0EN4cuda3std3__45tupleIJN6thrust24THRUST_300001_SM_1000_NS6detail15normal_iteratorINSA_10device_ptrIiEEEESF_EEEE10policy1000EiNS7_4plusIiEESF_JPiSL_EEEvT0_iT1_T2_DpNS2_10kernel_argIT3_EE(
	.param .u32 _ZN3cub18CUB_300001_SM_10006detail9transform16transform_kernelINS2_10policy_hubILb0EN4cuda3std3__45tupleIJN6thrust24THRUST_300001_SM_1000_NS6detail15normal_iteratorINSA_10device_ptrIiEEEESF_EEEE10policy1000EiNS7_4plusIiEESF_JPiSL_EEEvT0_iT1_T2_DpNS2_10kernel_argIT3_EE_param_0,
	.param .u32 _ZN3cub18CUB_300001_SM_10006detail9transform16transform_kernelINS2_10policy_hubILb0EN4cuda3std3__45tupleIJN6thrust24THRUST_300001_SM_1000_NS6detail15normal_iteratorINSA_10device_ptrIiEEEESF_EEEE10policy1000EiNS7_4plusIiEESF_JPiSL_EEEvT0_iT1_T2_DpNS2_10kernel_argIT3_EE_param_1,
	.param .align 1 .b8 _ZN3cub18CUB_300001_SM_10006detail9transform16transform_kernelINS2_10policy_hubILb0EN4cuda3std3__45tupleIJN6thrust24THRUST_300001_SM_1000_NS6detail15normal_iteratorINSA_10device_ptrIiEEEESF_EEEE10policy1000EiNS7_4plusIiEESF_JPiSL_EEEvT0_iT1_T2_DpNS2_10kernel_argIT3_EE_param_2[1],
	.param .align 8 .b8 _ZN3cub18CUB_300001_SM_10006detail9transform16transform_kernelINS2_10policy_hubILb0EN4cuda3std3__45tupleIJN6thrust24THRUST_300001_SM_1000_NS6detail15normal_iteratorINSA_10device_ptrIiEEEESF_EEEE10policy1000EiNS7_4plusIiEESF_JPiSL_EEEvT0_iT1_T2_DpNS2_10kernel_argIT3_EE_param_3[8],
	.param .align 8 .b8 _ZN3cub18CUB_300001_SM_10006detail9transform16transform_kernelINS2_10policy_hubILb0EN4cuda3std3__45tupleIJN6thrust24THRUST_300001_SM_1000_NS6detail15normal_iteratorINSA_10device_ptrIiEEEESF_EEEE10policy1000EiNS7_4plusIiEESF_JPiSL_EEEvT0_iT1_T2_DpNS2_10kernel_argIT3_EE_param_4[16],
	.param .align 8 .b8 _ZN3cub18CUB_300001_SM_10006detail9transform16transform_kernelINS2_10policy_hubILb0EN4cuda3std3__45tupleIJN6thrust24THRUST_300001_SM_1000_NS6detail15normal_iteratorINSA_10device_ptrIiEEEESF_EEEE10policy1000EiNS7_4plusIiEESF_JPiSL_EEEvT0_iT1_T2_DpNS2_10kernel_argIT3_EE_param_5[16]
)
.maxntid 128
{
	.reg .pred 	%p<28>;
	.reg .b32 	%r<194>;
	.reg .b64 	%rd<143>;
	// demoted variable
	.shared .align 8 .u64 _ZZN3cub18CUB_300001_SM_10006detail9transform23transform_kernel_ublkcpINS2_19async_copy_policy_tILi128EEEiN4cuda3std3__44plusIiEEN6thrust24THRUST_300001_SM_1000_NS6detail15normal_iteratorINSC_10device_ptrIiEEEEJiiEEEvT0_iT1_T2_DpNS2_16aligned_base_ptrIT3_EEE3bar;
	ld.param.u64 	%rd66, [_ZN3cub18CUB_300001_SM_10006detail9transform16transform_kernelINS2_10policy_hubILb0EN4cuda3std3__45tupleIJN6thrust24THRUST_300001_SM_1000_NS6detail15normal_iteratorINSA_10device_ptrIiEEEESF_EEEE10policy1000EiNS7_4plusIiEESF_JPiSL_EEEvT0_iT1_T2_DpNS2_10kernel_argIT3_EE_param_5];
	ld.param.u64 	%rd64, [_ZN3cub18CUB_300001_SM_10006detail9transform16transform_kernelINS2_10policy_hubILb0EN4cuda3std3__45tupleIJN6thrust24THRUST_300001_SM_1000_NS6detail15normal_iteratorINSA_10device_ptrIiEEEESF_EEEE10policy1000EiNS7_4plusIiEESF_JPiSL_EEEvT0_iT1_T2_DpNS2_10kernel_argIT3_EE_param_4];
	ld.param.u32 	%r71, [_ZN3cub18CUB_300001_SM_10006detail9transform16transform_kernelINS2_10policy_hubILb0EN4cuda3std3__45tupleIJN6thrust24THRUST_300001_SM_1000_NS6detail15normal_iteratorINSA_10device_ptrIiEEEESF_EEEE10policy1000EiNS7_4plusIiEESF_JPiSL_EEEvT0_iT1_T2_DpNS2_10kernel_argIT3_EE_param_0];
	ld.param.u64 	%rd67, [_ZN3cub18CUB_300001_SM_10006detail9transform16transform_kernelINS2_10policy_hubILb0EN4cuda3std3__45tupleIJN6thrust24THRUST_300001_SM_1000_NS6detail15normal_iteratorINSA_10device_ptrIiEEEESF_EEEE10policy1000EiNS7_4plusIiEESF_JPiSL_EEEvT0_iT1_T2_DpNS2_10kernel_argIT3_EE_param_5+8];
	ld.param.u64 	%rd65, [_ZN3cub18CUB_300001_SM_10006detail9transform16transform_kernelINS2_10policy_hubILb0EN4cuda3std3__45tupleIJN6thrust24THRUST_300001_SM_1000_NS6detail15normal_iteratorINSA_10device_ptrIiEEEESF_EEEE10policy1000EiNS7_4plusIiEESF_JPiSL_EEEvT0_iT1_T2_DpNS2_10kernel_argIT3_EE_param_4+8];
	ld.param.u64 	%rd68, [_ZN3cub18CUB_300001_SM_10006detail9transform16transform_kernelINS2_10policy_hubILb0EN4cuda3std3__45tupleIJN6thrust24THRUST_300001_SM_1000_NS6detail15normal_iteratorINSA_10device_ptrIiEEEESF_EEEE10policy1000EiNS7_4plusIiEESF_JPiSL_EEEvT0_iT1_T2_DpNS2_10kernel_argIT3_EE_param_3];
	ld.param.u32 	%r70, [_ZN3cub18CUB_300001_SM_10006detail9transform16transform_kernelINS2_10policy_hubILb0EN4cuda3std3__45tupleIJN6thrust24THRUST_300001_SM_1000_NS6detail15normal_iteratorINSA_10device_ptrIiEEEESF_EEEE10policy1000EiNS7_4plusIiEESF_JPiSL_EEEvT0_iT1_T2_DpNS2_10kernel_argIT3_EE_param_1];
	cvta.to.global.u64 	%rd1, %rd68;
	cvt.u32.u64 	%r1, %rd65;
	cvt.u32.u64 	%r2, %rd67;
	shl.b32 	%r3, %r70, 7;
	mov.u32 	%r72, %ctaid.x;
	mul.lo.s32 	%r4, %r3, %r72;
	sub.s32 	%r5, %r71, %r4;
	min.s32 	%r6, %r3, %r5;
	setp.eq.s32 	%p1, %r72, 0;
	add.s32 	%r74, %r72, 2;
	mov.u32 	%r75, %nctaid.x;
	setp.ge.u32 	%p2, %r74, %r75;
	shl.b32 	%r7, %r70, 9;
	or.pred  	%p3, %p1, %p2;
	@%p3 bra 	$L__BB10_5;
	mov.b32 	%r139, -1;
	// begin inline asm
	{
	 .reg .pred P_OUT; 
	elect.sync _|P_OUT, %r139;
	selp.b32 %r138, 1, 0, P_OUT; 
}
	// end inline asm
	mov.u32 	%r140, %tid.x;
	setp.gt.u32 	%p18, %r140, 31;
	setp.eq.s32 	%p19, %r138, 0;
	or.pred  	%p20, %p18, %p19;
	@%p20 bra 	$L__BB10_3;
	mov.u32 	%r141, _ZZN3cub18CUB_300001_SM_10006detail9transform23transform_kernel_ublkcpINS2_19async_copy_policy_tILi128EEEiN4cuda3std3__44plusIiEEN6thrust24THRUST_300001_SM_1000_NS6detail15normal_iteratorINSC_10device_ptrIiEEEEJiiEEEvT0_iT1_T2_DpNS2_16aligned_base_ptrIT3_EEE3bar;
	mov.b32 	%r142, 1;
	// begin inline asm
	mbarrier.init.shared.b64 [%r141], %r142;
	// end inline asm
	// begin inline asm
	fence.proxy.async.shared::cta; // 6.
	// end inline asm
	mul.wide.s32 	%rd120, %r4, 4;
	add.s32 	%r151, %r7, 15;
	add.s32 	%r152, %r151, %r1;
	and.b32  	%r144, %r152, -16;
	cvta.to.global.u64 	%rd121, %rd64;
	add.s64 	%rd117, %rd121, %rd120;
	mov.u32 	%r143, _ZN3cub18CUB_300001_SM_10006detail9transform4smemE;
	// begin inline asm
	cp.async.bulk.shared::cluster.global.mbarrier::complete_tx::bytes [%r143], [%rd117], %r144, [%r141];
	// end inline asm
	add.s32 	%r153, %r151, %r2;
	and.b32  	%r147, %r153, -16;
	add.s32 	%r154, %r143, %r7;
	add.s32 	%r146, %r154, 128;
	cvta.to.global.u64 	%rd122, %rd66;
	add.s64 	%rd118, %rd122, %rd120;
	// begin inline asm
	cp.async.bulk.shared::cluster.global.mbarrier::complete_tx::bytes [%r146], [%rd118], %r147, [%r141];
	// end inline asm
	add.s32 	%r150, %r147, %r144;
	// begin inline asm
	mbarrier.arrive.expect_tx.release.cta.shared::cta.b64 %rd119, [%r141], %r150; // 8. 
	// end inline asm
$L__BB10_3:
	bar.sync 	0;
	mov.u32 	%r156, _ZZN3cub18CUB_300001_SM_10006detail9transform23transform_kernel_ublkcpINS2_19async_copy_policy_tILi128EEEiN4cuda3std3__44plusIiEEN6thrust24THRUST_300001_SM_1000_NS6detail15normal_iteratorINSC_10device_ptrIiEEEEJiiEEEvT0_iT1_T2_DpNS2_16aligned_base_ptrIT3_EEE3bar;
$L__BB10_4:
	mov.b32 	%r157, 0;
	// begin inline asm
	{
	 .reg .pred P_OUT; 
	mbarrier.try_wait.parity.shared::cta.b64  P_OUT, [%r156], %r157;                                // 7a. 
	selp.b32 %r155, 1, 0, P_OUT; 
}
	// end inline asm
	setp.eq.s32 	%p21, %r155, 0;
	@%p21 bra 	$L__BB10_4;
	bra.uni 	$L__BB10_26;
$L__BB10_5:
	cvt.s64.s32 	%rd4, %r1;
	cvt.s64.s32 	%rd5, %r4;
	shl.b32 	%r77, %r6, 2;
	cvt.s64.s32 	%rd69, %r77;
	shr.u64 	%rd6, %rd69, 2;
	mov.u32 	%r8, %ntid.x;
	mov.u32 	%r9, %ntid.y;
	mul.lo.s32 	%r78, %r8, %r9;
	mov.u32 	%r10, %ntid.z;
	mul.lo.s32 	%r11, %r78, %r10;
	mov.u32 	%r79, %tid.x;
	mov.u32 	%r80, %tid.y;
	mov.u32 	%r81, %tid.z;
	mad.lo.s32 	%r82, %r81, %r9, %r80;
	mad.lo.s32 	%r83, %r82, %r8, %r79;
	cvt.u64.u32 	%rd140, %r83;
	setp.le.u64 	%p4, %rd6, %rd140;
	@%p4 bra 	$L__BB10_15;
	cvt.u32.u64 	%r84, %rd140;
	cvt.u64.u32 	%rd8, %r11;
	add.s32 	%r85, %r84, %r11;
	cvt.u64.u32 	%rd70, %r85;
	max.u64 	%rd71, %rd6, %rd70;
	setp.gt.u64 	%p5, %rd6, %rd70;
	selp.u64 	%rd9, 1, 0, %p5;
	add.s64 	%rd72, %rd9, %rd70;
	sub.s64 	%rd10, %rd71, %rd72;
	and.b64  	%rd73, %rd10, -4294967296;
	setp.ne.s64 	%p6, %rd73, 0;
	@%p6 bra 	$L__BB10_8;
	cvt.u32.u64 	%r86, %rd8;
	cvt.u32.u64 	%r87, %rd10;
	div.u32 	%r88, %r87, %r86;
	cvt.u64.u32 	%rd129, %r88;
	bra.uni 	$L__BB10_9;
$L__BB10_8:
	div.u64 	%rd129, %rd10, %rd8;
$L__BB10_9:
	add.s64 	%rd14, %rd129, %rd9;
	and.b64  	%rd74, %rd14, 3;
	setp.eq.s64 	%p7, %rd74, 3;
	mov.u64 	%rd133, %rd140;
	@%p7 bra 	$L__BB10_12;
	shl.b64 	%rd75, %rd140, 2;
	shl.b64 	%rd76, %rd5, 2;
	add.s64 	%rd77, %rd75, %rd76;
	add.s64 	%rd78, %rd77, %rd4;
	add.s64 	%rd131, %rd64, %rd78;
	mov.u32 	%r90, _ZN3cub18CUB_300001_SM_10006detail9transform4smemE;
	add.s32 	%r91, %r1, %r90;
	shl.b32 	%r92, %r84, 2;
	add.s32 	%r176, %r91, %r92;
	mul.lo.s32 	%r93, %r10, %r9;
	mul.lo.s32 	%r94, %r93, %r8;
	shl.b32 	%r13, %r94, 2;
	add.s64 	%rd79, %rd14, 1;
	and.b64  	%rd80, %rd79, 3;
	neg.s64 	%rd130, %rd80;
	mov.u64 	%rd133, %rd140;
$L__BB10_11:
	.pragma "nounroll";
	// begin inline asm
	cp.async.ca.shared.global [%r176], [%rd131], 4, 4;
	// end inline asm
	add.s64 	%rd133, %rd133, %rd8;
	shl.b64 	%rd82, %rd8, 2;
	add.s64 	%rd131, %rd131, %rd82;
	add.s32 	%r176, %r176, %r13;
	add.s64 	%rd130, %rd130, 1;
	setp.ne.s64 	%p8, %rd130, 0;
	@%p8 bra 	$L__BB10_11;
$L__BB10_12:
	setp.lt.u64 	%p9, %rd14, 3;
	@%p9 bra 	$L__BB10_15;
	shl.b64 	%rd24, %rd8, 2;
	shl.b64 	%rd83, %rd133, 2;
	shl.b64 	%rd84, %rd5, 2;
	add.s64 	%rd25, %rd83, %rd84;
	shl.b64 	%rd85, %rd8, 3;
	add.s64 	%rd26, %rd25, %rd85;
	add.s64 	%rd86, %rd133, %rd5;
	shl.b64 	%rd87, %rd86, 2;
	mad.lo.s64 	%rd27, %rd8, 12, %rd87;
	cvt.u32.u64 	%r96, %rd65;
	mov.u32 	%r97, _ZN3cub18CUB_300001_SM_10006detail9transform4smemE;
	add.s32 	%r98, %r96, %r97;
	mul.lo.s32 	%r99, %r10, %r9;
	mul.lo.s32 	%r100, %r99, %r8;
	shl.b32 	%r101, %r100, 2;
	cvt.u32.u64 	%r102, %rd133;
	shl.b32 	%r103, %r102, 2;
	add.s32 	%r177, %r98, %r103;
	add.s32 	%r180, %r177, %r101;
	shl.b32 	%r104, %r100, 3;
	add.s32 	%r179, %r177, %r104;
	mad.lo.s32 	%r178, %r100, 12, %r177;
	cvt.s64.s32 	%rd88, %rd65;
	add.s64 	%rd134, %rd64, %rd88;
$L__BB10_14:
	add.s64 	%rd89, %rd134, %rd25;
	// begin inline asm
	cp.async.ca.shared.global [%r177], [%rd89], 4, 4;
	// end inline asm
	add.s64 	%rd93, %rd25, %rd24;
	add.s64 	%rd90, %rd134, %rd93;
	// begin inline asm
	cp.async.ca.shared.global [%r180], [%rd90], 4, 4;
	// end inline asm
	add.s64 	%rd91, %rd134, %rd26;
	// begin inline asm
	cp.async.ca.shared.global [%r179], [%rd91], 4, 4;
	// end inline asm
	add.s64 	%rd92, %rd134, %rd27;
	// begin inline asm
	cp.async.ca.shared.global [%r178], [%rd92], 4, 4;
	// end inline asm
	add.s64 	%rd133, %rd133, %rd24;
	mul.wide.u32 	%rd94, %r11, 16;
	add.s64 	%rd134, %rd134, %rd94;
	mul.lo.s32 	%r109, %r10, %r9;
	mul.lo.s32 	%r110, %r109, %r8;
	shl.b32 	%r111, %r110, 4;
	add.s32 	%r180, %r180, %r111;
	add.s32 	%r179, %r179, %r111;
	add.s32 	%r178, %r178, %r111;
	add.s32 	%r177, %r177, %r111;
	setp.lt.u64 	%p10, %rd133, %rd6;
	@%p10 bra 	$L__BB10_14;
$L__BB10_15:
	setp.le.u64 	%p11, %rd6, %rd140;
	// begin inline asm
	cp.async.commit_group;
	// end inline asm
	cvt.s64.s32 	%rd33, %r2;
	@%p11 bra 	$L__BB10_25;
	cvt.u32.u64 	%r112, %rd140;
	cvt.u64.u32 	%rd34, %r11;
	add.s32 	%r113, %r112, %r11;
	cvt.u64.u32 	%rd95, %r113;
	max.u64 	%rd96, %rd6, %rd95;
	setp.gt.u64 	%p12, %rd6, %rd95;
	selp.u64 	%rd35, 1, 0, %p12;
	add.s64 	%rd97, %rd35, %rd95;
	sub.s64 	%rd36, %rd96, %rd97;
	and.b64  	%rd98, %rd36, -4294967296;
	setp.ne.s64 	%p13, %rd98, 0;
	@%p13 bra 	$L__BB10_18;
	cvt.u32.u64 	%r114, %rd34;
	cvt.u32.u64 	%r115, %rd36;
	div.u32 	%r116, %r115, %r114;
	cvt.u64.u32 	%rd136, %r116;
	bra.uni 	$L__BB10_19;
$L__BB10_18:
	div.u64 	%rd136, %rd36, %rd34;
$L__BB10_19:
	add.s64 	%rd40, %rd136, %rd35;
	and.b64  	%rd99, %rd40, 3;
	setp.eq.s64 	%p14, %rd99, 3;
	@%p14 bra 	$L__BB10_22;
	shl.b64 	%rd100, %rd140, 2;
	shl.b64 	%rd101, %rd5, 2;
	add.s64 	%rd102, %rd100, %rd101;
	add.s64 	%rd103, %rd102, %rd33;
	add.s64 	%rd138, %rd66, %rd103;
	shl.b64 	%rd42, %rd34, 2;
	mov.u32 	%r118, _ZN3cub18CUB_300001_SM_10006detail9transform4smemE;
	add.s32 	%r119, %r2, %r118;
	add.s32 	%r120, %r119, %r7;
	shl.b32 	%r121, %r112, 2;
	add.s32 	%r181, %r120, %r121;
	mul.lo.s32 	%r122, %r10, %r9;
	mul.lo.s32 	%r123, %r122, %r8;
	shl.b32 	%r29, %r123, 2;
	add.s64 	%rd104, %rd40, 1;
	and.b64  	%rd105, %rd104, 3;
	neg.s64 	%rd137, %rd105;
$L__BB10_21:
	.pragma "nounroll";
	add.s32 	%r124, %r181, 128;
	// begin inline asm
	cp.async.ca.shared.global [%r124], [%rd138], 4, 4;
	// end inline asm
	add.s64 	%rd140, %rd140, %rd34;
	add.s64 	%rd138, %rd138, %rd42;
	add.s32 	%r181, %r181, %r29;
	add.s64 	%rd137, %rd137, 1;
	setp.ne.s64 	%p15, %rd137, 0;
	@%p15 bra 	$L__BB10_21;
$L__BB10_22:
	setp.lt.u64 	%p16, %rd40, 3;
	@%p16 bra 	$L__BB10_25;
	shl.b64 	%rd51, %rd34, 2;
	shl.b64 	%rd107, %rd140, 2;
	shl.b64 	%rd108, %rd5, 2;
	add.s64 	%rd52, %rd107, %rd108;
	add.s64 	%rd53, %rd52, %rd51;
	shl.b64 	%rd54, %rd34, 4;
	shl.b64 	%rd109, %rd34, 3;
	add.s64 	%rd55, %rd52, %rd109;
	add.s64 	%rd110, %rd140, %rd5;
	shl.b64 	%rd111, %rd110, 2;
	mad.lo.s64 	%rd56, %rd34, 12, %rd111;
	mov.u32 	%r125, _ZN3cub18CUB_300001_SM_10006detail9transform4smemE;
	add.s32 	%r126, %r2, %r125;
	mul.lo.s32 	%r127, %r10, %r9;
	mul.lo.s32 	%r128, %r127, %r8;
	shl.b32 	%r129, %r128, 2;
	cvt.u32.u64 	%r130, %rd140;
	shl.b32 	%r131, %r130, 2;
	add.s32 	%r132, %r126, %r7;
	add.s32 	%r182, %r132, %r131;
	add.s32 	%r185, %r182, %r129;
	shl.b32 	%r33, %r128, 4;
	shl.b32 	%r133, %r128, 3;
	add.s32 	%r184, %r182, %r133;
	mad.lo.s32 	%r183, %r128, 12, %r182;
	add.s64 	%rd141, %rd66, %rd33;
$L__BB10_24:
	add.s64 	%rd113, %rd141, %rd52;
	add.s32 	%r134, %r182, 128;
	// begin inline asm
	cp.async.ca.shared.global [%r134], [%rd113], 4, 4;
	// end inline asm
	add.s64 	%rd114, %rd141, %rd53;
	add.s32 	%r135, %r185, 128;
	// begin inline asm
	cp.async.ca.shared.global [%r135], [%rd114], 4, 4;
	// end inline asm
	add.s64 	%rd115, %rd141, %rd55;
	add.s32 	%r136, %r184, 128;
	// begin inline asm
	cp.async.ca.shared.global [%r136], [%rd115], 4, 4;
	// end inline asm
	add.s64 	%rd116, %rd141, %rd56;
	add.s32 	%r137, %r183, 128;
	// begin inline asm
	cp.async.ca.shared.global [%r137], [%rd116], 4, 4;
	// end inline asm
	add.s64 	%rd140, %rd140, %rd51;
	add.s64 	%rd141, %rd141, %rd54;
	add.s32 	%r185, %r185, %r33;
	add.s32 	%r184, %r184, %r33;
	add.s32 	%r183, %r183, %r33;
	add.s32 	%r182, %r182, %r33;
	setp.lt.u64 	%p17, %rd140, %rd6;
	@%p17 bra 	$L__BB10_24;
$L__BB10_25:
	// begin inline asm
	cp.async.commit_group;
	// end inline asm
	// begin inline asm
	cp.async.wait_group 0;
	// end inline asm
	barrier.sync 	0;
$L__BB10_26:
	cvt.u32.u64 	%r45, %rd65;
	setp.gt.s32 	%p22, %r3, %r5;
	@%p22 bra 	$L__BB10_30;
	setp.lt.s32 	%p23, %r70, 1;
	@%p23 bra 	$L__BB10_35;
	mov.u32 	%r186, %tid.x;
	neg.s32 	%r189, %r70;
	add.s32 	%r158, %r2, %r7;
	shl.b32 	%r159, %r186, 2;
	add.s32 	%r160, %r158, %r159;
	mov.u32 	%r161, _ZN3cub18CUB_300001_SM_10006detail9transform4smemE;
	add.s32 	%r162, %r160, %r161;
	add.s32 	%r188, %r162, 128;
	add.s32 	%r163, %r45, %r159;
	add.s32 	%r187, %r161, %r163;
	mul.wide.s32 	%rd123, %r4, 4;
	add.s64 	%rd62, %rd1, %rd123;
$L__BB10_29:
	.pragma "nounroll";
	mul.wide.s32 	%rd124, %r186, 4;
	add.s64 	%rd125, %rd62, %rd124;
	ld.shared.u32 	%r164, [%r187];
	ld.shared.u32 	%r165, [%r188];
	add.s32 	%r166, %r165, %r164;
	st.global.u32 	[%rd125], %r166;
	add.s32 	%r189, %r189, 1;
	setp.eq.s32 	%p24, %r189, 0;
	add.s32 	%r188, %r188, 512;
	add.s32 	%r187, %r187, 512;
	add.s32 	%r186, %r186, 128;
	@%p24 bra 	$L__BB10_35;
	bra.uni 	$L__BB10_29;
$L__BB10_30:
	setp.lt.s32 	%p25, %r70, 1;
	@%p25 bra 	$L__BB10_35;
	mov.u32 	%r190, %tid.x;
	neg.s32 	%r193, %r70;
	add.s32 	%r167, %r2, %r7;
	shl.b32 	%r168, %r190, 2;
	add.s32 	%r169, %r167, %r168;
	mov.u32 	%r170, _ZN3cub18CUB_300001_SM_10006detail9transform4smemE;
	add.s32 	%r171, %r169, %r170;
	add.s32 	%r192, %r171, 128;
	add.s32 	%r172, %r45, %r168;
	add.s32 	%r191, %r170, %r172;
	mul.wide.s32 	%rd126, %r4, 4;
	add.s64 	%rd63, %rd1, %rd126;
$L__BB10_32:
	.pragma "nounroll";
	setp.ge.s32 	%p26, %r190, %r6;
	@%p26 bra 	$L__BB10_34;
	ld.shared.u32 	%r173, [%r191];
	ld.shared.u32 	%r174, [%r192];
	add.s32 	%r175, %r174, %r173;
	mul.wide.s32 	%rd127, %r190, 4;
	add.s64 	%rd128, %rd63, %rd127;
	st.global.u32 	[%rd128], %r175;
$L__BB10_34:
	add.s32 	%r193, %r193, 1;
	setp.ne.s32 	%p27, %r193, 0;
	add.s32 	%r192, %r192, 512;
	add.s32 	%r191, %r191, 512;
	add.s32 	%r190, %r190, 128;
	@%p27 bra 	$L__BB10_32;
$L__BB10_35:
	ret;

}
	// .globl	_ZN3cub18CUB_300001_SM_10006detail9transform16transform_kernelINS2_10policy_hubILb0EN4cuda3std3__45tupleIJN6thrust24THRUST_300001_SM_1000_NS6detail15normal_iteratorINSA_10device_ptrIiEEEESF_EEEE10policy1000ElNS7_4plusIiEESF_JPiSL_EEEvT0_iT1_T2_DpNS2_10kernel_argIT3_EE
.visible .entry _ZN3cub18CUB_300001_SM_10006detail9transform16transform_kernelINS2_10policy_hubILb0EN4cuda3std3__45tupleIJN6thrust24THRUST_300001_SM_1000_NS6detail15normal_iteratorINSA_10device_ptrIiEEEESF_EEEE10policy1000ElNS7_4plusIiEESF_JPiSL_EEEvT0_iT1_T2_DpNS2_10kernel_argIT3_EE(
	.param .u64 _ZN3cub18CUB_300001_SM_10006detail9transform16transform_kernelINS2_10policy_hubILb0EN4cuda3std3__45tupleIJN6thrust24THRUST_300001_SM_1000_NS6detail15normal_iteratorINSA_10device_ptrIiEEEESF_EEEE10policy1000ElNS7_4plusIiEESF_JPiSL_EEEvT0_iT1_T2_DpNS2_10kernel_argIT3_EE_param_0,
	.param .u32 _ZN3cub18CUB_300001_SM_10006detail9transform16transform_kernelINS2_10policy_hubILb0EN4cuda3std3__45tupleIJN6thrust24THRUST_300001_SM_1000_NS6detail15normal_iteratorINSA_10device_ptrIiEEEESF_EEEE10policy1000ElNS7_4plusIiEESF_JPiSL_EEEvT0_iT1_T2_DpNS2_10kernel_argIT3_EE_param_1,
	.param .align 1 .b8 _ZN3cub18CUB_300001_SM_10006detail9transform16transform_kernelINS2_10policy_hubILb0EN4cuda3std3__45tupleIJN6thrust24THRUST_300001_SM_1000_NS6detail15normal_iteratorINSA_10device_ptrIiEEEESF_EEEE10policy1000ElNS7_4plusIiEESF_JPiSL_EEEvT0_iT1_T2_DpNS2_10kernel_argIT3_EE_param_2[1],
	.param .align 8 .b8 _ZN3cub18CUB_300001_SM_10006detail9transform16transform_kernelINS2_10policy_hubILb0EN4cuda3std3__45tupleIJN6thrust24THRUST_300001_SM_1000_NS6detail15normal_iteratorINSA_10device_ptrIiEEEESF_EEEE10policy1000ElNS7_4plusIiEESF_JPiSL_EEEvT0_iT1_T2_DpNS2_10kernel_argIT3_EE_param_3[8],
	.param .align 8 .b8 _ZN3cub18CUB_300001_SM_10006detail9transform16transform_kernelINS2_10policy_hubILb0EN4cuda3std3__45tupleIJN6thrust24THRUST_300001_SM_1000_NS6detail15normal_iteratorINSA_10device_ptrIiEEEESF_EEEE10policy1000ElNS7_4plusIiEESF_JPiSL_EEEvT0_iT1_T2_DpNS2_10kernel_argIT3_EE_param_4[16],
	.param .align 8 .b8 _ZN3cub18CUB_300001_SM_10006detail9transform16transform_kernelINS2_10policy_hubILb0EN4cuda3std3__45tupleIJN6thrust24THRUST_300001_SM_1000_NS6detail15normal_iteratorINSA_10device_ptrIiEEEESF_EEEE10policy1000ElNS7_4plusIiEESF_JPiSL_EEEvT0_iT1_T2_DpNS2_10kernel_argIT3_EE_param_5[16]
)
.maxntid 128
{
	.reg .pred 	%p<28>;
	.reg .b32 	%r<187>;
	.reg .b64 	%rd<147>;
	// demoted variable
	.shared .align 8 .u64 _ZZN3cub18CUB_300001_SM_10006detail9transform23transform_kernel_ublkcpINS2_19async_copy_policy_tILi128EEElN4cuda3std3__44plusIiEEN6thrust24THRUST_300001_SM_1000_NS6detail15normal_iteratorINSC_10device_ptrIiEEEEJiiEEEvT0_iT1_T2_DpNS2_16aligned_base_ptrIT3_EEE3bar;
	ld.param.u64 	%rd68, [_ZN3cub18CUB_300001_SM_10006detail9transform16transform_kernelINS2_10policy_hubILb0EN4cuda3std3__45tupleIJN6thrust24THRUST_300001_SM_1000_NS6detail15normal_iteratorINSA_10device_ptrIiEEEESF_EEEE10policy1000ElNS7_4plusIiEESF_JPiSL_EEEvT0_iT1_T2_DpNS2_10kernel_argIT3_EE_param_5];
	ld.param.u64 	%rd66, [_ZN3cub18CUB_300001_SM_10006detail9transform16transform_kernelINS2_10policy_hubILb0EN4cuda3std3__45tupleIJN6thrust24THRUST_300001_SM_1000_NS6detail15normal_iteratorINSA_10device_ptrIiEEEESF_EEEE10policy1000ElNS7_4plusIiEESF_JPiSL_EEEvT0_iT1_T2_DpNS2_10kernel_argIT3_EE_param_4];
	ld.param.u64 	%rd70, [_ZN3cub18CUB_300001_SM_10006detail9transform16transform_kernelINS2_10policy_hubILb0EN4cuda3std3__45tupleIJN6thrust24THRUST_300001_SM_1000_NS6detail15normal_iteratorINSA_10device_ptrIiEEEESF_EEEE10policy1000ElNS7_4plusIiEESF_JPiSL_EEEvT0_iT1_T2_DpNS2_10kernel_argIT3_EE_param_0];
	ld.param.u64 	%rd69, [_ZN3cub18CUB_300001_SM_10006detail9transform16transform_kernelINS2_10policy_hubILb0EN4cuda3std3__45tupleIJN6thrust24THRUST_300001_SM_1000_NS6detail15normal_iteratorINSA_10device_ptrIiEEEESF_EEEE10policy1000ElNS7_4plusIiEESF_JPiSL_EEEvT0_iT1_T2_DpNS2_10kernel_argIT3_EE_param_5+8];
	ld.param.u64 	%rd67, [_ZN3cub18CUB_300001_SM_10006detail9transform16transform_kernelINS2_10policy_hubILb0EN4cuda3std3__45tupleIJN6thrust24THRUST_300001_SM_1000_NS6detail15normal_iteratorINSA_10device_ptrIiEEEESF_EEEE10policy1000ElNS7_4plusIiEESF_JPiSL_EEEvT0_iT1_T2_DpNS2_10kernel_argIT3_EE_param_4+8];
	ld.param.u64 	%rd71, [_ZN3cub18CUB_300001_SM_10006detail9transform16transform_kernelINS2_10policy_hubILb0EN4cuda3std3__45tupleIJN6thrust24THRUST_300001_SM_1000_NS6detail15normal_iteratorINSA_10device_ptrIiEEEESF_EEEE10policy1000ElNS7_4plusIiEESF_JPiSL_EEEvT0_iT1_T2_DpNS2_10kernel_argIT3_EE_param_3];
	ld.param.u32 	%r68, [_ZN3cub18CUB_300001_SM_10006detail9transform16transform_kernelINS2_10policy_hubILb0EN4cuda3std3__45tupleIJN6thrust24THRUST_300001_SM_1000_NS6detail15normal_iteratorINSA_10device_ptrIiEEEESF_EEEE10policy1000ElNS7_4plusIiEESF_JPiSL_EEEvT0_iT1_T2_DpNS2_10kernel_argIT3_EE_param_1];
	cvta.to.global.u64 	%rd1, %rd71;
	cvt.u32.u64 	%r1, %rd67;
	cvt.u32.u64 	%r2, %rd69;
	shl.b32 	%r3, %r68, 7;
	mov.u32 	%r69, %ctaid.x;
	cvt.u64.u32 	%rd72, %r69;
	cvt.s64.s32 	%rd73, %r3;
	mul.lo.s64 	%rd4, %rd73, %rd72;
	sub.s64 	%rd74, %rd70, %rd4;
	min.s64 	%rd75, %rd74, %rd73;
	cvt.u32.u64 	%r4, %rd75;
	setp.eq.s32 	%p1, %r69, 0;
	add.s32 	%r71, %r69, 2;
	mov.u32 	%r72, %nctaid.x;
	setp.ge.u32 	%p2, %r71, %r72;
	shl.b32 	%r5, %r68, 9;
	or.pred  	%p3, %p1, %p2;
	@%p3 bra 	$L__BB11_5;
	mov.b32 	%r132, -1;
	// begin inline asm
	{
	 .reg .pred P_OUT; 
	elect.sync _|P_OUT, %r132;
	selp.b32 %r131, 1, 0, P_OUT; 
}
	// end inline asm
	mov.u32 	%r133, %tid.x;
	setp.gt.u32 	%p18, %r133, 31;
	setp.eq.s32 	%p19, %r131, 0;
	or.pred  	%p20, %p18, %p19;
	@%p20 bra 	$L__BB11_3;
	mov.u32 	%r134, _ZZN3cub18CUB_300001_SM_10006detail9transform23transform_kernel_ublkcpINS2_19async_copy_policy_tILi128EEElN4cuda3std3__44plusIiEEN6thrust24THRUST_300001_SM_1000_NS6detail15normal_iteratorINSC_10device_ptrIiEEEEJiiEEEvT0_iT1_T2_DpNS2_16aligned_base_ptrIT3_EEE3bar;
	mov.b32 	%r135, 1;
	// begin inline asm
	mbarrier.init.shared.b64 [%r134], %r135;
	// end inline asm
	// begin inline asm
	fence.proxy.async.shared::cta; // 6.
	// end inline asm
	shl.b64 	%rd124, %rd4, 2;
	add.s32 	%r144, %r5, 15;
	add.s32 	%r145, %r144, %r1;
	and.b32  	%r137, %r145, -16;
	cvta.to.global.u64 	%rd125, %rd66;
	add.s64 	%rd121, %rd125, %rd124;
	mov.u32 	%r136, _ZN3cub18CUB_300001_SM_10006detail9transform4smemE;
	// begin inline asm
	cp.async.bulk.shared::cluster.global.mbarrier::complete_tx::bytes [%r136], [%rd121], %r137, [%r134];
	// end inline asm
	add.s32 	%r146, %r144, %r2;
	and.b32  	%r140, %r146, -16;
	add.s32 	%r147, %r136, %r5;
	add.s32 	%r139, %r147, 128;
	cvta.to.global.u64 	%rd126, %rd68;
	add.s64 	%rd122, %rd126, %rd124;
	// begin inline asm
	cp.async.bulk.shared::cluster.global.mbarrier::complete_tx::bytes [%r139], [%rd122], %r140, [%r134];
	// end inline asm
	add.s32 	%r143, %r140, %r137;
	// begin inline asm
	mbarrier.arrive.expect_tx.release.cta.shared::cta.b64 %rd123, [%r134], %r143; // 8. 
	// end inline asm
$L__BB11_3:
	bar.sync 	0;
	mov.u32 	%r149, _ZZN3cub18CUB_300001_SM_10006detail9transform23transform_kernel_ublkcpINS2_19async_copy_policy_tILi128EEElN4cuda3std3__44plusIiEEN6thrust24THRUST_300001_SM_1000_NS6detail15normal_iteratorINSC_10device_ptrIiEEEEJiiEEEvT0_iT1_T2_DpNS2_16aligned_base_ptrIT3_EEE3bar;
$L__BB11_4:
	mov.b32 	%r150, 0;
	// begin inline asm
	{
	 .reg .pred P_OUT; 
	mbarrier.try_wait.parity.shared::cta.b64  P_OUT, [%r149], %r150;                                // 7a. 
	selp.b32 %r148, 1, 0, P_OUT; 
}
	// end inline asm
	setp.eq.s32 	%p21, %r148, 0;
	@%p21 bra 	$L__BB11_4;
	bra.uni 	$L__BB11_26;
$L__BB11_5:
	cvt.s64.s32 	%rd5, %r1;
	shl.b32 	%r74, %r4, 2;
	cvt.s64.s32 	%rd76, %r74;
	shr.u64 	%rd6, %rd76, 2;
	mov.u32 	%r6, %ntid.x;
	mov.u32 	%r7, %ntid.y;
	mul.lo.s32 	%r75, %r6, %r7;
	mov.u32 	%r8, %ntid.z;
	mul.lo.s32 	%r9, %r75, %r8;
	mov.u32 	%r76, %tid.x;
	mov.u32 	%r77, %tid.y;
	mov.u32 	%r78, %tid.z;
	mad.lo.s32 	%r79, %r78, %r7, %r77;
	mad.lo.s32 	%r80, %r79, %r6, %r76;
	cvt.u64.u32 	%rd144, %r80;
	setp.le.u64 	%p4, %rd6, %rd144;
	@%p4 bra 	$L__BB11_15;
	cvt.u32.u64 	%r81, %rd144;
	cvt.u64.u32 	%rd8, %r9;
	add.s32 	%r82, %r81, %r9;
	cvt.u64.u32 	%rd77, %r82;
	max.u64 	%rd78, %rd6, %rd77;
	setp.gt.u64 	%p5, %rd6, %rd77;
	selp.u64 	%rd9, 1, 0, %p5;
	add.s64 	%rd79, %rd9, %rd77;
	sub.s64 	%rd10, %rd78, %rd79;
	and.b64  	%rd80, %rd10, -4294967296;
	setp.ne.s64 	%p6, %rd80, 0;
	@%p6 bra 	$L__BB11_8;
	cvt.u32.u64 	%r83, %rd8;
	cvt.u32.u64 	%r84, %rd10;
	div.u32 	%r85, %r84, %r83;
	cvt.u64.u32 	%rd133, %r85;
	bra.uni 	$L__BB11_9;
$L__BB11_8:
	div.u64 	%rd133, %rd10, %rd8;
$L__BB11_9:
	add.s64 	%rd14, %rd133, %rd9;
	and.b64  	%rd81, %rd14, 3;
	setp.eq.s64 	%p7, %rd81, 3;
	mov.u64 	%rd137, %rd144;
	@%p7 bra 	$L__BB11_12;
	shl.b64 	%rd82, %rd4, 2;
	shl.b64 	%rd83, %rd144, 2;
	add.s64 	%rd84, %rd82, %rd83;
	add.s64 	%rd85, %rd84, %rd5;
	add.s64 	%rd135, %rd66, %rd85;
	shl.b64 	%rd16, %rd8, 2;
	mov.u32 	%r87, _ZN3cub18CUB_300001_SM_10006detail9transform4smemE;
	add.s32 	%r88, %r1, %r87;
	shl.b32 	%r89, %r81, 2;
	add.s32 	%r169, %r88, %r89;
	mul.lo.s32 	%r90, %r8, %r7;
	mul.lo.s32 	%r91, %r90, %r6;
	shl.b32 	%r11, %r91, 2;
	add.s64 	%rd86, %rd14, 1;
	and.b64  	%rd87, %rd86, 3;
	neg.s64 	%rd134, %rd87;
	mov.u64 	%rd137, %rd144;
$L__BB11_11:
	.pragma "nounroll";
	// begin inline asm
	cp.async.ca.shared.global [%r169], [%rd135], 4, 4;
	// end inline asm
	add.s64 	%rd137, %rd137, %rd8;
	add.s64 	%rd135, %rd135, %rd16;
	add.s32 	%r169, %r169, %r11;
	add.s64 	%rd134, %rd134, 1;
	setp.ne.s64 	%p8, %rd134, 0;
	@%p8 bra 	$L__BB11_11;
$L__BB11_12:
	setp.lt.u64 	%p9, %rd14, 3;
	@%p9 bra 	$L__BB11_15;
	shl.b64 	%rd25, %rd8, 2;
	shl.b64 	%rd89, %rd4, 2;
	shl.b64 	%rd90, %rd137, 2;
	add.s64 	%rd26, %rd89, %rd90;
	shl.b64 	%rd27, %rd8, 4;
	shl.b64 	%rd91, %rd8, 3;
	add.s64 	%rd28, %rd26, %rd91;
	add.s64 	%rd92, %rd137, %rd4;
	shl.b64 	%rd93, %rd92, 2;
	mad.lo.s64 	%rd29, %rd8, 12, %rd93;
	mov.u32 	%r93, _ZN3cub18CUB_300001_SM_10006detail9transform4smemE;
	add.s32 	%r94, %r1, %r93;
	mul.lo.s32 	%r95, %r8, %r7;
	mul.lo.s32 	%r96, %r95, %r6;
	shl.b32 	%r97, %r96, 2;
	cvt.u32.u64 	%r98, %rd137;
	shl.b32 	%r99, %r98, 2;
	add.s32 	%r170, %r94, %r99;
	add.s32 	%r173, %r170, %r97;
	shl.b32 	%r15, %r96, 4;
	shl.b32 	%r100, %r96, 3;
	add.s32 	%r172, %r170, %r100;
	mad.lo.s32 	%r171, %r96, 12, %r170;
	cvt.s64.s32 	%rd94, %r1;
	add.s64 	%rd138, %rd66, %rd94;
$L__BB11_14:
	add.s64 	%rd95, %rd138, %rd26;
	// begin inline asm
	cp.async.ca.shared.global [%r170], [%rd95], 4, 4;
	// end inline asm
	add.s64 	%rd99, %rd26, %rd25;
	add.s64 	%rd96, %rd138, %rd99;
	// begin inline asm
	cp.async.ca.shared.global [%r173], [%rd96], 4, 4;
	// end inline asm
	add.s64 	%rd97, %rd138, %rd28;
	// begin inline asm
	cp.async.ca.shared.global [%r172], [%rd97], 4, 4;
	// end inline asm
	add.s64 	%rd98, %rd138, %rd29;
	// begin inline asm
	cp.async.ca.shared.global [%r171], [%rd98], 4, 4;
	// end inline asm
	add.s64 	%rd137, %rd137, %rd25;
	add.s64 	%rd138, %rd138, %rd27;
	add.s32 	%r173, %r173, %r15;
	add.s32 	%r172, %r172, %r15;
	add.s32 	%r171, %r171, %r15;
	add.s32 	%r170, %r170, %r15;
	setp.lt.u64 	%p10, %rd137, %rd6;
	@%p10 bra 	$L__BB11_14;
$L__BB11_15:
	setp.le.u64 	%p11, %rd6, %rd144;
	// begin inline asm
	cp.async.commit_group;
	// end inline asm
	cvt.s64.s32 	%rd35, %r2;
	@%p11 bra 	$L__BB11_25;
	cvt.u32.u64 	%r105, %rd144;
	cvt.u64.u32 	%rd36, %r9;
	add.s32 	%r106, %r105, %r9;
	cvt.u64.u32 	%rd100, %r106;
	max.u64 	%rd101, %rd6, %rd100;
	setp.gt.u64 	%p12, %rd6, %rd100;
	selp.u64 	%rd37, 1, 0, %p12;
	add.s64 	%rd102, %rd37, %rd100;
	sub.s64 	%rd38, %rd101, %rd102;
	and.b64  	%rd103, %rd38, -4294967296;
	setp.ne.s64 	%p13, %rd103, 0;
	@%p13 bra 	$L__BB11_18;
	cvt.u32.u64 	%r107, %rd36;
	cvt.u32.u64 	%r108, %rd38;
	div.u32 	%r109, %r108, %r107;
	cvt.u64.u32 	%rd140, %r109;
	bra.uni 	$L__BB11_19;
$L__BB11_18:
	div.u64 	%rd140, %rd38, %rd36;
$L__BB11_19:
	add.s64 	%rd42, %rd140, %rd37;
	and.b64  	%rd104, %rd42, 3;
	setp.eq.s64 	%p14, %rd104, 3;
	@%p14 bra 	$L__BB11_22;
	shl.b64 	%rd105, %rd4, 2;
	shl.b64 	%rd106, %rd144, 2;
	add.s64 	%rd107, %rd105, %rd106;
	add.s64 	%rd108, %rd107, %rd35;
	add.s64 	%rd142, %rd68, %rd108;
	shl.b64 	%rd44, %rd36, 2;
	mov.u32 	%r111, _ZN3cub18CUB_300001_SM_10006detail9transform4smemE;
	add.s32 	%r112, %r2, %r111;
	add.s32 	%r113, %r112, %r5;
	shl.b32 	%r114, %r105, 2;
	add.s32 	%r174, %r113, %r114;
	mul.lo.s32 	%r115, %r8, %r7;
	mul.lo.s32 	%r116, %r115, %r6;
	shl.b32 	%r28, %r116, 2;
	add.s64 	%rd109, %rd42, 1;
	and.b64  	%rd110, %rd109, 3;
	neg.s64 	%rd141, %rd110;
$L__BB11_21:
	.pragma "nounroll";
	add.s32 	%r117, %r174, 128;
	// begin inline asm
	cp.async.ca.shared.global [%r117], [%rd142], 4, 4;
	// end inline asm
	add.s64 	%rd144, %rd144, %rd36;
	add.s64 	%rd142, %rd142, %rd44;
	add.s32 	%r174, %r174, %r28;
	add.s64 	%rd141, %rd141, 1;
	setp.ne.s64 	%p15, %rd141, 0;
	@%p15 bra 	$L__BB11_21;
$L__BB11_22:
	setp.lt.u64 	%p16, %rd42, 3;
	@%p16 bra 	$L__BB11_25;
	shl.b64 	%rd53, %rd36, 2;
	shl.b64 	%rd112, %rd4, 2;
	shl.b64 	%rd113, %rd144, 2;
	add.s64 	%rd54, %rd112, %rd113;
	add.s64 	%rd55, %rd54, %rd53;
	shl.b64 	%rd56, %rd36, 4;
	shl.b64 	%rd114, %rd36, 3;
	add.s64 	%rd57, %rd54, %rd114;
	add.s64 	%rd115, %rd144, %rd4;
	shl.b64 	%rd116, %rd115, 2;
	mad.lo.s64 	%rd58, %rd36, 12, %rd116;
	mov.u32 	%r118, _ZN3cub18CUB_300001_SM_10006detail9transform4smemE;
	add.s32 	%r119, %r2, %r118;
	mul.lo.s32 	%r120, %r8, %r7;
	mul.lo.s32 	%r121, %r120, %r6;
	shl.b32 	%r122, %r121, 2;
	cvt.u32.u64 	%r123, %rd144;
	shl.b32 	%r124, %r123, 2;
	add.s32 	%r125, %r119, %r5;
	add.s32 	%r175, %r125, %r124;
	add.s32 	%r178, %r175, %r122;
	shl.b32 	%r32, %r121, 4;
	shl.b32 	%r126, %r121, 3;
	add.s32 	%r177, %r175, %r126;
	mad.lo.s32 	%r176, %r121, 12, %r175;
	add.s64 	%rd145, %rd68, %rd35;
$L__BB11_24:
	add.s64 	%rd117, %rd145, %rd54;
	add.s32 	%r127, %r175, 128;
	// begin inline asm
	cp.async.ca.shared.global [%r127], [%rd117], 4, 4;
	// end inline asm
	add.s64 	%rd118, %rd145, %rd55;
	add.s32 	%r128, %r178, 128;
	// begin inline asm
	cp.async.ca.shared.global [%r128], [%rd118], 4, 4;
	// end inline asm
	add.s64 	%rd119, %rd145, %rd57;
	add.s32 	%r129, %r177, 128;
	// begin inline asm
	cp.async.ca.shared.global [%r129], [%rd119], 4, 4;
	// end inline asm
	add.s64 	%rd120, %rd145, %rd58;
	add.s32 	%r130, %r176, 128;
	// begin inline asm
	cp.async.ca.shared.global [%r130], [%rd120], 4, 4;
	// end inline asm
	add.s64 	%rd144, %rd144, %rd53;
	add.s64 	%rd145, %rd145, %rd56;
	add.s32 	%r178, %r178, %r32;
	add.s32 	%r177, %r177, %r32;
	add.s32 	%r176, %r176, %r32;
	add.s32 	%r175, %r175, %r32;
	setp.lt.u64 	%p17, %rd144, %rd6;
	@%p17 bra 	$L__BB11_24;
$L__BB11_25:
	// begin inline asm
	cp.async.commit_group;
	// end inline asm
	// begin inline asm
	cp.async.wait_group 0;
	// end inline asm
	barrier.sync 	0;
$L__BB11_26:
	setp.eq.s32 	%p22, %r3, %r4;
	@%p22 bra 	$L__BB11_32;
	setp.lt.s32 	%p23, %r68, 1;
	@%p23 bra 	$L__BB11_35;
	mov.u32 	%r183, %tid.x;
	neg.s32 	%r186, %r68;
	add.s32 	%r151, %r2, %r5;
	shl.b32 	%r152, %r183, 2;
	add.s32 	%r153, %r151, %r152;
	mov.u32 	%r154, _ZN3cub18CUB_300001_SM_10006detail9transform4smemE;
	add.s32 	%r155, %r153, %r154;
	add.s32 	%r185, %r155, 128;
	add.s32 	%r156, %r1, %r152;
	add.s32 	%r184, %r154, %r156;
	shl.b64 	%rd127, %rd4, 2;
	add.s64 	%rd64, %rd1, %rd127;
$L__BB11_29:
	.pragma "nounroll";
	setp.ge.s32 	%p24, %r183, %r4;
	@%p24 bra 	$L__BB11_31;
	ld.shared.u32 	%r157, [%r184];
	ld.shared.u32 	%r158, [%r185];
	add.s32 	%r159, %r158, %r157;
	mul.wide.s32 	%rd128, %r183, 4;
	add.s64 	%rd129, %rd64, %rd128;
	st.global.u32 	[%rd129], %r159;
$L__BB11_31:
	add.s32 	%r186, %r186, 1;
	setp.ne.s32 	%p25, %r186, 0;
	add.s32 	%r185, %r185, 512;
	add.s32 	%r184, %r184, 512;
	add.s32 	%r183, %r183, 128;
	@%p25 bra 	$L__BB11_29;
	bra.uni 	$L__BB11_35;
$L__BB11_32:
	setp.lt.s32 	%p26, %r68, 1;
	@%p26 bra 	$L__BB11_35;
	mov.u32 	%r179, %tid.x;
	neg.s32 	%r182, %r68;
	add.s32 	%r160, %r2, %r5;
	shl.b32 	%r161, %r179, 2;
	add.s32 	%r162, %r160, %r161;
	mov.u32 	%r163, _ZN3cub18CUB_300001_SM_10006detail9transform4smemE;
	add.s32 	%r164, %r162, %r163;
	add.s32 	%r181, %r164, 128;
	add.s32 	%r165, %r1, %r161;
	add.s32 	%r180, %r163, %r165;
	shl.b64 	%rd130, %rd4, 2;
	add.s64 	%rd65, %rd1, %rd130;
$L__BB11_34:
	.pragma "nounroll";
	mul.wide.s32 	%rd131, %r179, 4;
	add.s64 	%rd132, %rd65, %rd131;
	ld.shared.u32 	%r166, [%r180];
	ld.shared.u32 	%r167, [%r181];
	add.s32 	%r168, %r167, %r166;
	st.global.u32 	[%rd132], %r168;
	add.s32 	%r182, %r182, 1;
	setp.eq.s32 	%p27, %r182, 0;
	add.s32 	%r181, %r181, 512;
	add.s32 	%r180, %r180, 512;
	add.s32 	%r179, %r179, 128;
	@%p27 bra 	$L__BB11_35;
	bra.uni 	$L__BB11_34;
$L__BB11_35:
	ret;

}
	// .globl	_ZN3cub18CUB_300001_SM_10006detail9transform16transform_kernelINS2_10policy_hubILb0EN4cuda3std3__45tupleIJN6thrust24THRUST_300001_SM_1000_NS6detail15normal_iteratorINSA_10device_ptrIiEEEEEEEE10policy1000EiNS7_6negateIiEESF_JPiEEEvT0_iT1_T2_DpNS2_10kernel_argIT3_EE
.visible .entry _ZN3cub18CUB_300001_SM_10006detail9transform16transform_kernelINS2_10policy_hubILb0EN4cuda3std3__45tupleIJN6thrust24THRUST_300001_SM_1000_NS6detail15normal_iteratorINSA_10device_ptrIiEEEEEEEE10policy1000EiNS7_6negateIiEESF_JPiEEEvT0_iT1_T2_DpNS2_10kernel_argIT3_EE(
	.param .u32 _ZN3cub18CUB_300001_SM_10006detail9transform16transform_kernelINS2_10policy_hubILb0EN4cuda3std3__45tupleIJN6thrust24THRUST_300001_SM_1000_NS6detail15normal_iteratorINSA_10device_ptrIiEEEEEEEE10policy1000EiNS7_6negateIiEESF_JPiEEEvT0_iT1_T2_DpNS2_10kernel_argIT3_EE_param_0,
	.param .u32 _ZN3cub18CUB_300001_SM_10006detail9transform16transform_kernelINS2_10policy_hubILb0EN4cuda3std3__45tupleIJN6thrust24THRUST_300001_SM_1000_NS6detail15normal_iteratorINSA_10device_ptrIiEEEEEEEE10policy1000EiNS7_6negateIiEESF_JPiEEEvT0_iT1_T2_DpNS2_10kernel_argIT3_EE_param_1,
	.param .align 1 .b8 _ZN3cub18CUB_300001_SM_10006detail9transform16transform_kernelINS2_10policy_hubILb0EN4cuda3std3__45tupleIJN6thrust24THRUST_300001_SM_1000_NS6detail15normal_iteratorINSA_10device_ptrIiEEEEEEEE10policy1000EiNS7_6negateIiEESF_JPiEEEvT0_iT1_T2_DpNS2_10kernel_argIT3_EE_param_2[1],
	.param .align 8 .b8 _ZN3cub18CUB_300001_SM_10006detail9transform16transform_kernelINS2_10policy_hubILb0EN4cuda3std3__45tupleIJN6thrust24THRUST_300001_SM_1000_NS6detail15normal_iteratorINSA_10device_ptrIiEEEEEEEE10policy1000EiNS7_6negateIiEESF_JPiEEEvT0_iT1_T2_DpNS2_10kernel_argIT3_EE_param_3[8],
	.param .align 8 .b8 _ZN3cub18CUB_300001_SM_10006detail9transform16transform_kernelINS2_10policy_hubILb0EN4cuda3std3__45tupleIJN6thrust24THRUST_300001_SM_1000_NS6detail15normal_iteratorINSA_10device_ptrIiEEEEEEEE10policy1000EiNS7_6negateIiEESF_JPiEEEvT0_iT1_T2_DpNS2_10kernel_argIT3_EE_param_4[16]
)
.maxntid 128
{
	.reg .pred 	%p<21>;
	.reg .b32 	%r<123>;
	.reg .b64 	%rd<80>;
	// demoted variable
	.shared .align 8 .u64 _ZZN3cub18CUB_300001_SM_10006detail9transform23transform_kernel_ublkcpINS2_19async_copy_policy_tILi128EEEiN4cuda3std3__46negateIiEEN6thrust24THRUST_300001_SM_1000_NS6detail15normal_iteratorINSC_10device_ptrIiEEEEJiEEEvT0_iT1_T2_DpNS2_16aligned_base_ptrIT3_EEE3bar;
	ld.param.u64 	%rd33, [_ZN3cub18CUB_300001_SM_10006detail9transform16transform_kernelINS2_10policy_hubILb0EN4cuda3std3__45tupleIJN6thrust24THRUST_300001_SM_1000_NS6detail15normal_iteratorINSA_10device_ptrIiEEEEEEEE10policy1000EiNS7_6negateIiEESF_JPiEEEvT0_iT1_T2_DpNS2_10kernel_argIT3_EE_param_4];
	ld.param.u32 	%r46, [_ZN3cub18CUB_300001_SM_10006detail9transform16transform_kernelINS2_10policy_hubILb0EN4cuda3std3__45tupleIJN6thrust24THRUST_300001_SM_1000_NS6detail15normal_iteratorINSA_10device_ptrIiEEEEEEEE10policy1000EiNS7_6negateIiEESF_JPiEEEvT0_iT1_T2_DpNS2_10kernel_argIT3_EE_param_0];
	ld.param.u64 	%rd34, [_ZN3cub18CUB_300001_SM_10006detail9transform16transform_kernelINS2_10policy_hubILb0EN4cuda3std3__45tupleIJN6thrust24THRUST_300001_SM_1000_NS6detail15normal_iteratorINSA_10device_ptrIiEEEEEEEE10policy1000EiNS7_6negateIiEESF_JPiEEEvT0_iT1_T2_DpNS2_10kernel_argIT3_EE_param_4+8];
	ld.param.u64 	%rd35, [_ZN3cub18CUB_300001_SM_10006detail9transform16transform_kernelINS2_10policy_hubILb0EN4cuda3std3__45tupleIJN6thrust24THRUST_300001_SM_1000_NS6detail15normal_iteratorINSA_10device_ptrIiEEEEEEEE10policy1000EiNS7_6negateIiEESF_JPiEEEvT0_iT1_T2_DpNS2_10kernel_argIT3_EE_param_3];
	ld.param.u32 	%r45, [_ZN3cub18CUB_300001_SM_10006detail9transform16transform_kernelINS2_10policy_hubILb0EN4cuda3std3__45tupleIJN6thrust24THRUST_300001_SM_1000_NS6detail15normal_iteratorINSA_10device_ptrIiEEEEEEEE10policy1000EiNS7_6negateIiEESF_JPiEEEvT0_iT1_T2_DpNS2_10kernel_argIT3_EE_param_1];
	cvta.to.global.u64 	%rd1, %rd35;
	cvt.u32.u64 	%r1, %rd34;
	shl.b32 	%r2, %r45, 7;
	mov.u32 	%r47, %ctaid.x;
	mul.lo.s32 	%r3, %r2, %r47;
	sub.s32 	%r4, %r46, %r3;
	min.s32 	%r5, %r2, %r4;
	setp.eq.s32 	%p1, %r47, 0;
	add.s32 	%r49, %r47, 2;
	mov.u32 	%r50, %nctaid.x;
	setp.ge.u32 	%p2, %r49, %r50;
	or.pred  	%p3, %p1, %p2;
	@%p3 bra 	$L__BB12_5;
	mov.b32 	%r87, -1;
	// begin inline asm
	{
	 .reg .pred P_OUT; 
	elect.sync _|P_OUT, %r87;
	selp.b32 %r86, 1, 0, P_OUT; 
}
	// end inline asm
	mov.u32 	%r88, %tid.x;
	setp.gt.u32 	%p11, %r88, 31;
	setp.eq.s32 	%p12, %r86, 0;
	or.pred  	%p13, %p11, %p12;
	@%p13 bra 	$L__BB12_3;
	mov.u32 	%r89, _ZZN3cub18CUB_300001_SM_10006detail9transform23transform_kernel_ublkcpINS2_19async_copy_policy_tILi128EEEiN4cuda3std3__46negateIiEEN6thrust24THRUST_300001_SM_1000_NS6detail15normal_iteratorINSC_10device_ptrIiEEEEJiEEEvT0_iT1_T2_DpNS2_16aligned_base_ptrIT3_EEE3bar;
	mov.b32 	%r90, 1;
	// begin inline asm
	mbarrier.init.shared.b64 [%r89], %r90;
	// end inline asm
	// begin inline asm
	fence.proxy.async.shared::cta; // 6.
	// end inline asm
	mul.wide.s32 	%rd65, %r3, 4;
	shl.b32 	%r96, %r45, 9;
	add.s32 	%r97, %r96, %r1;
	add.s32 	%r98, %r97, 15;
	and.b32  	%r95, %r98, -16;
	cvta.to.global.u64 	%rd66, %rd33;
	add.s64 	%rd63, %rd66, %rd65;
	mov.u32 	%r91, _ZN3cub18CUB_300001_SM_10006detail9transform4smemE;
	// begin inline asm
	cp.async.bulk.shared::cluster.global.mbarrier::complete_tx::bytes [%r91], [%rd63], %r95, [%r89];
	// end inline asm
	// begin inline asm
	mbarrier.arrive.expect_tx.release.cta.shared::cta.b64 %rd64, [%r89], %r95; // 8. 
	// end inline asm
$L__BB12_3:
	bar.sync 	0;
	mov.u32 	%r100, _ZZN3cub18CUB_300001_SM_10006detail9transform23transform_kernel_ublkcpINS2_19async_copy_policy_tILi128EEEiN4cuda3std3__46negateIiEEN6thrust24THRUST_300001_SM_1000_NS6detail15normal_iteratorINSC_10device_ptrIiEEEEJiEEEvT0_iT1_T2_DpNS2_16aligned_base_ptrIT3_EEE3bar;
$L__BB12_4:
	mov.b32 	%r101, 0;
	// begin inline asm
	{
	 .reg .pred P_OUT; 
	mbarrier.try_wait.parity.shared::cta.b64  P_OUT, [%r100], %r101;                                // 7a. 
	selp.b32 %r99, 1, 0, P_OUT; 
}
	// end inline asm
	setp.eq.s32 	%p14, %r99, 0;
	@%p14 bra 	$L__BB12_4;
	bra.uni 	$L__BB12_16;
$L__BB12_5:
	shl.b32 	%r52, %r5, 2;
	cvt.s64.s32 	%rd36, %r52;
	shr.u64 	%rd3, %rd36, 2;
	mov.u32 	%r6, %ntid.x;
	mov.u32 	%r7, %ntid.y;
	mov.u32 	%r8, %ntid.z;
	mov.u32 	%r53, %tid.x;
	mov.u32 	%r54, %tid.y;
	mov.u32 	%r55, %tid.z;
	mad.lo.s32 	%r56, %r55, %r7, %r54;
	mad.lo.s32 	%r57, %r56, %r6, %r53;
	cvt.u64.u32 	%rd77, %r57;
	setp.le.u64 	%p4, %rd3, %rd77;
	@%p4 bra 	$L__BB12_15;
	mul.lo.s32 	%r58, %r6, %r7;
	mul.lo.s32 	%r59, %r58, %r8;
	cvt.u32.u64 	%r60, %rd77;
	cvt.u64.u32 	%rd5, %r59;
	add.s32 	%r61, %r60, %r59;
	cvt.u64.u32 	%rd37, %r61;
	max.u64 	%rd38, %rd3, %rd37;
	setp.gt.u64 	%p5, %rd3, %rd37;
	selp.u64 	%rd6, 1, 0, %p5;
	add.s64 	%rd39, %rd6, %rd37;
	sub.s64 	%rd7, %rd38, %rd39;
	and.b64  	%rd40, %rd7, -4294967296;
	setp.ne.s64 	%p6, %rd40, 0;
	@%p6 bra 	$L__BB12_8;
	cvt.u32.u64 	%r62, %rd5;
	cvt.u32.u64 	%r63, %rd7;
	div.u32 	%r64, %r63, %r62;
	cvt.u64.u32 	%rd73, %r64;
	bra.uni 	$L__BB12_9;
$L__BB12_8:
	div.u64 	%rd73, %rd7, %rd5;
$L__BB12_9:
	add.s64 	%rd11, %rd73, %rd6;
	and.b64  	%rd41, %rd11, 3;
	setp.eq.s64 	%p7, %rd41, 3;
	@%p7 bra 	$L__BB12_12;
	shl.b64 	%rd42, %rd77, 2;
	mul.wide.s32 	%rd43, %r3, 4;
	add.s64 	%rd44, %rd42, %rd43;
	cvt.s64.s32 	%rd45, %rd34;
	add.s64 	%rd46, %rd44, %rd45;
	add.s64 	%rd75, %rd33, %rd46;
	mov.u32 	%r67, _ZN3cub18CUB_300001_SM_10006detail9transform4smemE;
	add.s32 	%r68, %r1, %r67;
	shl.b32 	%r69, %r60, 2;
	add.s32 	%r112, %r68, %r69;
	mul.lo.s32 	%r70, %r8, %r7;
	mul.lo.s32 	%r71, %r70, %r6;
	shl.b32 	%r10, %r71, 2;
	add.s64 	%rd47, %rd11, 1;
	and.b64  	%rd48, %rd47, 3;
	neg.s64 	%rd74, %rd48;
$L__BB12_11:
	.pragma "nounroll";
	// begin inline asm
	cp.async.ca.shared.global [%r112], [%rd75], 4, 4;
	// end inline asm
	add.s64 	%rd77, %rd77, %rd5;
	shl.b64 	%rd50, %rd5, 2;
	add.s64 	%rd75, %rd75, %rd50;
	add.s32 	%r112, %r112, %r10;
	add.s64 	%rd74, %rd74, 1;
	setp.ne.s64 	%p8, %rd74, 0;
	@%p8 bra 	$L__BB12_11;
$L__BB12_12:
	setp.lt.u64 	%p9, %rd11, 3;
	@%p9 bra 	$L__BB12_15;
	shl.b64 	%rd21, %rd5, 2;
	shl.b64 	%rd51, %rd77, 2;
	cvt.s64.s32 	%rd52, %r3;
	mul.wide.s32 	%rd53, %r3, 4;
	add.s64 	%rd22, %rd51, %rd53;
	shl.b64 	%rd23, %rd5, 4;
	shl.b64 	%rd54, %rd5, 3;
	add.s64 	%rd24, %rd22, %rd54;
	add.s64 	%rd55, %rd77, %rd52;
	shl.b64 	%rd56, %rd55, 2;
	mad.lo.s64 	%rd25, %rd5, 12, %rd56;
	cvt.u32.u64 	%r73, %rd34;
	mov.u32 	%r74, _ZN3cub18CUB_300001_SM_10006detail9transform4smemE;
	add.s32 	%r75, %r73, %r74;
	mul.lo.s32 	%r76, %r8, %r7;
	mul.lo.s32 	%r77, %r76, %r6;
	shl.b32 	%r78, %r77, 2;
	cvt.u32.u64 	%r79, %rd77;
	shl.b32 	%r80, %r79, 2;
	add.s32 	%r113, %r75, %r80;
	add.s32 	%r116, %r113, %r78;
	shl.b32 	%r14, %r77, 4;
	shl.b32 	%r81, %r77, 3;
	add.s32 	%r115, %r113, %r81;
	mad.lo.s32 	%r114, %r77, 12, %r113;
	cvt.s64.s32 	%rd57, %rd34;
	add.s64 	%rd78, %rd33, %rd57;
$L__BB12_14:
	add.s64 	%rd58, %rd78, %rd22;
	// begin inline asm
	cp.async.ca.shared.global [%r113], [%rd58], 4, 4;
	// end inline asm
	add.s64 	%rd62, %rd22, %rd21;
	add.s64 	%rd59, %rd78, %rd62;
	// begin inline asm
	cp.async.ca.shared.global [%r116], [%rd59], 4, 4;
	// end inline asm
	add.s64 	%rd60, %rd78, %rd24;
	// begin inline asm
	cp.async.ca.shared.global [%r115], [%rd60], 4, 4;
	// end inline asm
	add.s64 	%rd61, %rd78, %rd25;
	// begin inline asm
	cp.async.ca.shared.global [%r114], [%rd61], 4, 4;
	// end inline asm
	add.s64 	%rd77, %rd77, %rd21;
	add.s64 	%rd78, %rd78, %rd23;
	add.s32 	%r116, %r116, %r14;
	add.s32 	%r115, %r115, %r14;
	add.s32 	%r114, %r114, %r14;
	add.s32 	%r113, %r113, %r14;
	setp.lt.u64 	%p10, %rd77, %rd3;
	@%p10 bra 	$L__BB12_14;
$L__BB12_15:
	// begin inline asm
	cp.async.commit_group;
	// end inline asm
	// begin inline asm
	cp.async.wait_group 0;
	// end inline asm
	barrier.sync 	0;
$L__BB12_16:
	cvt.u32.u64 	%r26, %rd34;
	setp.gt.s32 	%p15, %r2, %r4;
	@%p15 bra 	$L__BB12_20;
	setp.lt.s32 	%p16, %r45, 1;
	@%p16 bra 	$L__BB12_25;
	mov.u32 	%r117, %tid.x;
	neg.s32 	%r119, %r45;
	shl.b32 	%r102, %r117, 2;
	add.s32 	%r103, %r26, %r102;
	mov.u32 	%r104, _ZN3cub18CUB_300001_SM_10006detail9transform4smemE;
	add.s32 	%r118, %r104, %r103;
	mul.wide.s32 	%rd67, %r3, 4;
	add.s64 	%rd31, %rd1, %rd67;
$L__BB12_19:
	.pragma "nounroll";
	mul.wide.s32 	%rd68, %r117, 4;
	add.s64 	%rd69, %rd31, %rd68;
	ld.shared.u32 	%r105, [%r118];
	neg.s32 	%r106, %r105;
	st.global.u32 	[%rd69], %r106;
	add.s32 	%r119, %r119, 1;
	setp.eq.s32 	%p17, %r119, 0;
	add.s32 	%r118, %r118, 512;
	add.s32 	%r117, %r117, 128;
	@%p17 bra 	$L__BB12_25;
	bra.uni 	$L__BB12_19;
$L__BB12_20:
	setp.lt.s32 	%p18, %r45, 1;
	@%p18 bra 	$L__BB12_25;
	mov.u32 	%r120, %tid.x;
	neg.s32 	%r122, %r45;
	shl.b32 	%r107, %r120, 2;
	add.s32 	%r108, %r26, %r107;
	mov.u32 	%r109, _ZN3cub18CUB_300001_SM_10006detail9transform4smemE;
	add.s32 	%r121, %r109, %r108;
	mul.wide.s32 	%rd70, %r3, 4;
	add.s64 	%rd32, %rd1, %rd70;
$L__BB12_22:
	.pragma "nounroll";
	setp.ge.s32 	%p19, %r120, %r5;
	@%p19 bra 	$L__BB12_24;
	ld.shared.u32 	%r110, [%r121];
	neg.s32 	%r111, %r110;
	mul.wide.s32 	%rd71, %r120, 4;
	add.s64 	%rd72, %rd32, %rd71;
	st.global.u32 	[%rd72], %r111;
$L__BB12_24:
	add.s32 	%r122, %r122, 1;
	setp.ne.s32 	%p20, %r122, 0;
	add.s32 	%r121, %r121, 512;
	add.s32 	%r120, %r120, 128;
	@%p20 bra 	$L__BB12_22;
$L__BB12_25:
	ret;

}
	// .globl	_ZN3cub18CUB_300001_SM_10006detail9transform16transform_kernelINS2_10policy_hubILb0EN4cuda3std3__45tupleIJN6thrust24THRUST_300001_SM_1000_NS6detail15normal_iteratorINSA_10device_ptrIiEEEEEEEE10policy1000ElNS7_6negateIiEESF_JPiEEEvT0_iT1_T2_DpNS2_10kernel_argIT3_EE
.visible .entry _ZN3cub18CUB_300001_SM_10006detail9transform16transform_kernelINS2_10policy_hubILb0EN4cuda3std3__45tupleIJN6thrust24THRUST_300001_SM_1000_NS6detail15normal_iteratorINSA_10device_ptrIiEEEEEEEE10policy1000ElNS7_6negateIiEESF_JPiEEEvT0_iT1_T2_DpNS2_10kernel_argIT3_EE(
	.param .u64 _ZN3cub18CUB_300001_SM_10006detail9transform16transform_kernelINS2_10policy_hubILb0EN4cuda3std3__45tupleIJN6thrust24THRUST_300001_SM_1000_NS6detail15normal_iteratorINSA_10device_ptrIiEEEEEEEE10policy1000ElNS7_6negateIiEESF_JPiEEEvT0_iT1_T2_DpNS2_10kernel_argIT3_EE_param_0,
	.param .u32 _ZN3cub18CUB_300001_SM_10006detail9transform16transform_kernelINS2_10policy_hubILb0EN4cuda3std3__45tupleIJN6thrust24THRUST_300001_SM_1000_NS6detail15normal_iteratorINSA_10device_ptrIiEEEEEEEE10policy1000ElNS7_6negateIiEESF_JPiEEEvT0_iT1_T2_DpNS2_10kernel_argIT3_EE_param_1,
	.param .align 1 .b8 _ZN3cub18CUB_300001_SM_10006detail9transform16transform_kernelINS2_10policy_hubILb0EN4cuda3std3__45tupleIJN6thrust24THRUST_300001_SM_1000_NS6detail15normal_iteratorINSA_10device_ptrIiEEEEEEEE10policy1000ElNS7_6negateIiEESF_JPiEEEvT0_iT1_T2_DpNS2_10kernel_argIT3_EE_param_2[1],
	.param .align 8 .b8 _ZN3cub18CUB_300001_SM_10006detail9transform16transform_kernelINS2_10policy_hubILb0EN4cuda3std3__45tupleIJN6thrust24THRUST_300001_SM_1000_NS6detail15normal_iteratorINSA_10device_ptrIiEEEEEEEE10policy1000ElNS7_6negateIiEESF_JPiEEEvT0_iT1_T2_DpNS2_10kernel_argIT3_EE_param_3[8],
	.param .align 8 .b8 _ZN3cub18CUB_300001_SM_10006detail9transform16transform_kernelINS2_10policy_hubILb0EN4cuda3std3__45tupleIJN6thrust24THRUST_300001_SM_1000_NS6detail15normal_iteratorINSA_10device_ptrIiEEEEEEEE10policy1000ElNS7_6negateIiEESF_JPiEEEvT0_iT1_T2_DpNS2_10kernel_argIT3_EE_param_4[16]
)
.maxntid 128
{
	.reg .pred 	%p<21>;
	.reg .b32 	%r<120>;
	.reg .b64 	%rd<85>;
	// demoted variable
	.shared .align 8 .u64 _ZZN3cub18CUB_300001_SM_10006detail9transform23transform_kernel_ublkcpINS2_19async_copy_policy_tILi128EEElN4cuda3std3__46negateIiEEN6thrust24THRUST_300001_SM_1000_NS6detail15normal_iteratorINSC_10device_ptrIiEEEEJiEEEvT0_iT1_T2_DpNS2_16aligned_base_ptrIT3_EEE3bar;
	ld.param.u64 	%rd34, [_ZN3cub18CUB_300001_SM_10006detail9transform16transform_kernelINS2_10policy_hubILb0EN4cuda3std3__45tupleIJN6thrust24THRUST_300001_SM_1000_NS6detail15normal_iteratorINSA_10device_ptrIiEEEEEEEE10policy1000ElNS7_6negateIiEESF_JPiEEEvT0_iT1_T2_DpNS2_10kernel_argIT3_EE_param_4];
	ld.param.u64 	%rd36, [_ZN3cub18CUB_300001_SM_10006detail9transform16transform_kernelINS2_10policy_hubILb0EN4cuda3std3__45tupleIJN6thrust24THRUST_300001_SM_1000_NS6detail15normal_iteratorINSA_10device_ptrIiEEEEEEEE10policy1000ElNS7_6negateIiEESF_JPiEEEvT0_iT1_T2_DpNS2_10kernel_argIT3_EE_param_0];
	ld.param.u64 	%rd35, [_ZN3cub18CUB_300001_SM_10006detail9transform16transform_kernelINS2_10policy_hubILb0EN4cuda3std3__45tupleIJN6thrust24THRUST_300001_SM_1000_NS6detail15normal_iteratorINSA_10device_ptrIiEEEEEEEE10policy1000ElNS7_6negateIiEESF_JPiEEEvT0_iT1_T2_DpNS2_10kernel_argIT3_EE_param_4+8];
	ld.param.u64 	%rd37, [_ZN3cub18CUB_300001_SM_10006detail9transform16transform_kernelINS2_10policy_hubILb0EN4cuda3std3__45tupleIJN6thrust24THRUST_300001_SM_1000_NS6detail15normal_iteratorINSA_10device_ptrIiEEEEEEEE10policy1000ElNS7_6negateIiEESF_JPiEEEvT0_iT1_T2_DpNS2_10kernel_argIT3_EE_param_3];
	ld.param.u32 	%r43, [_ZN3cub18CUB_300001_SM_10006detail9transform16transform_kernelINS2_10policy_hubILb0EN4cuda3std3__45tupleIJN6thrust24THRUST_300001_SM_1000_NS6detail15normal_iteratorINSA_10device_ptrIiEEEEEEEE10policy1000ElNS7_6negateIiEESF_JPiEEEvT0_iT1_T2_DpNS2_10kernel_argIT3_EE_param_1];
	cvta.to.global.u64 	%rd1, %rd37;
	cvt.u32.u64 	%r1, %rd35;
	shl.b32 	%r2, %r43, 7;
	mov.u32 	%r44, %ctaid.x;
	cvt.u64.u32 	%rd38, %r44;
	cvt.s64.s32 	%rd39, %r2;
	mul.lo.s64 	%rd3, %rd39, %rd38;
	sub.s64 	%rd40, %rd36, %rd3;
	min.s64 	%rd41, %rd40, %rd39;
	cvt.u32.u64 	%r3, %rd41;
	setp.eq.s32 	%p1, %r44, 0;
	add.s32 	%r46, %r44, 2;
	mov.u32 	%r47, %nctaid.x;
	setp.ge.u32 	%p2, %r46, %r47;
	or.pred  	%p3, %p1, %p2;
	@%p3 bra 	$L__BB13_5;
	mov.b32 	%r84, -1;
	// begin inline asm
	{
	 .reg .pred P_OUT; 
	elect.sync _|P_OUT, %r84;
	selp.b32 %r83, 1, 0, P_OUT; 
}
	// end inline asm
	mov.u32 	%r85, %tid.x;
	setp.gt.u32 	%p11, %r85, 31;
	setp.eq.s32 	%p12, %r83, 0;
	or.pred  	%p13, %p11, %p12;
	@%p13 bra 	$L__BB13_3;
	mov.u32 	%r86, _ZZN3cub18CUB_300001_SM_10006detail9transform23transform_kernel_ublkcpINS2_19async_copy_policy_tILi128EEElN4cuda3std3__46negateIiEEN6thrust24THRUST_300001_SM_1000_NS6detail15normal_iteratorINSC_10device_ptrIiEEEEJiEEEvT0_iT1_T2_DpNS2_16aligned_base_ptrIT3_EEE3bar;
	mov.b32 	%r87, 1;
	// begin inline asm
	mbarrier.init.shared.b64 [%r86], %r87;
	// end inline asm
	// begin inline asm
	fence.proxy.async.shared::cta; // 6.
	// end inline asm
	shl.b64 	%rd70, %rd3, 2;
	shl.b32 	%r93, %r43, 9;
	add.s32 	%r94, %r93, %r1;
	add.s32 	%r95, %r94, 15;
	and.b32  	%r92, %r95, -16;
	cvta.to.global.u64 	%rd71, %rd34;
	add.s64 	%rd68, %rd71, %rd70;
	mov.u32 	%r88, _ZN3cub18CUB_300001_SM_10006detail9transform4smemE;
	// begin inline asm
	cp.async.bulk.shared::cluster.global.mbarrier::complete_tx::bytes [%r88], [%rd68], %r92, [%r86];
	// end inline asm
	// begin inline asm
	mbarrier.arrive.expect_tx.release.cta.shared::cta.b64 %rd69, [%r86], %r92; // 8. 
	// end inline asm
$L__BB13_3:
	bar.sync 	0;
	mov.u32 	%r97, _ZZN3cub18CUB_300001_SM_10006detail9transform23transform_kernel_ublkcpINS2_19async_copy_policy_tILi128EEElN4cuda3std3__46negateIiEEN6thrust24THRUST_300001_SM_1000_NS6detail15normal_iteratorINSC_10device_ptrIiEEEEJiEEEvT0_iT1_T2_DpNS2_16aligned_base_ptrIT3_EEE3bar;
$L__BB13_4:
	mov.b32 	%r98, 0;
	// begin inline asm
	{
	 .reg .pred P_OUT; 
	mbarrier.try_wait.parity.shared::cta.b64  P_OUT, [%r97], %r98;                                // 7a. 
	selp.b32 %r96, 1, 0, P_OUT; 
}
	// end inline asm
	setp.eq.s32 	%p14, %r96, 0;
	@%p14 bra 	$L__BB13_4;
	bra.uni 	$L__BB13_16;
$L__BB13_5:
	shl.b32 	%r49, %r3, 2;
	cvt.s64.s32 	%rd42, %r49;
	shr.u64 	%rd4, %rd42, 2;
	mov.u32 	%r4, %ntid.x;
	mov.u32 	%r5, %ntid.y;
	mov.u32 	%r6, %ntid.z;
	mov.u32 	%r50, %tid.x;
	mov.u32 	%r51, %tid.y;
	mov.u32 	%r52, %tid.z;
	mad.lo.s32 	%r53, %r52, %r5, %r51;
	mad.lo.s32 	%r54, %r53, %r4, %r50;
	cvt.u64.u32 	%rd82, %r54;
	setp.le.u64 	%p4, %rd4, %rd82;
	@%p4 bra 	$L__BB13_15;
	mul.lo.s32 	%r55, %r4, %r5;
	mul.lo.s32 	%r56, %r55, %r6;
	cvt.u32.u64 	%r57, %rd82;
	cvt.u64.u32 	%rd6, %r56;
	add.s32 	%r58, %r57, %r56;
	cvt.u64.u32 	%rd43, %r58;
	max.u64 	%rd44, %rd4, %rd43;
	setp.gt.u64 	%p5, %rd4, %rd43;
	selp.u64 	%rd7, 1, 0, %p5;
	add.s64 	%rd45, %rd7, %rd43;
	sub.s64 	%rd8, %rd44, %rd45;
	and.b64  	%rd46, %rd8, -4294967296;
	setp.ne.s64 	%p6, %rd46, 0;
	@%p6 bra 	$L__BB13_8;
	cvt.u32.u64 	%r59, %rd6;
	cvt.u32.u64 	%r60, %rd8;
	div.u32 	%r61, %r60, %r59;
	cvt.u64.u32 	%rd78, %r61;
	bra.uni 	$L__BB13_9;
$L__BB13_8:
	div.u64 	%rd78, %rd8, %rd6;
$L__BB13_9:
	add.s64 	%rd12, %rd78, %rd7;
	and.b64  	%rd47, %rd12, 3;
	setp.eq.s64 	%p7, %rd47, 3;
	@%p7 bra 	$L__BB13_12;
	shl.b64 	%rd48, %rd3, 2;
	shl.b64 	%rd49, %rd82, 2;
	add.s64 	%rd50, %rd48, %rd49;
	cvt.s64.s32 	%rd51, %rd35;
	add.s64 	%rd52, %rd50, %rd51;
	add.s64 	%rd80, %rd34, %rd52;
	mov.u32 	%r64, _ZN3cub18CUB_300001_SM_10006detail9transform4smemE;
	add.s32 	%r65, %r1, %r64;
	shl.b32 	%r66, %r57, 2;
	add.s32 	%r109, %r65, %r66;
	mul.lo.s32 	%r67, %r6, %r5;
	mul.lo.s32 	%r68, %r67, %r4;
	shl.b32 	%r8, %r68, 2;
	add.s64 	%rd53, %rd12, 1;
	and.b64  	%rd54, %rd53, 3;
	neg.s64 	%rd79, %rd54;
$L__BB13_11:
	.pragma "nounroll";
	// begin inline asm
	cp.async.ca.shared.global [%r109], [%rd80], 4, 4;
	// end inline asm
	add.s64 	%rd82, %rd82, %rd6;
	shl.b64 	%rd56, %rd6, 2;
	add.s64 	%rd80, %rd80, %rd56;
	add.s32 	%r109, %r109, %r8;
	add.s64 	%rd79, %rd79, 1;
	setp.ne.s64 	%p8, %rd79, 0;
	@%p8 bra 	$L__BB13_11;
$L__BB13_12:
	setp.lt.u64 	%p9, %rd12, 3;
	@%p9 bra 	$L__BB13_15;
	shl.b64 	%rd22, %rd6, 2;
	shl.b64 	%rd57, %rd3, 2;
	shl.b64 	%rd58, %rd82, 2;
	add.s64 	%rd23, %rd57, %rd58;
	shl.b64 	%rd24, %rd6, 4;
	shl.b64 	%rd59, %rd6, 3;
	add.s64 	%rd25, %rd23, %rd59;
	add.s64 	%rd60, %rd82, %rd3;
	shl.b64 	%rd61, %rd60, 2;
	mad.lo.s64 	%rd26, %rd6, 12, %rd61;
	cvt.u32.u64 	%r70, %rd35;
	mov.u32 	%r71, _ZN3cub18CUB_300001_SM_10006detail9transform4smemE;
	add.s32 	%r72, %r70, %r71;
	mul.lo.s32 	%r73, %r6, %r5;
	mul.lo.s32 	%r74, %r73, %r4;
	shl.b32 	%r75, %r74, 2;
	cvt.u32.u64 	%r76, %rd82;
	shl.b32 	%r77, %r76, 2;
	add.s32 	%r110, %r72, %r77;
	add.s32 	%r113, %r110, %r75;
	shl.b32 	%r12, %r74, 4;
	shl.b32 	%r78, %r74, 3;
	add.s32 	%r112, %r110, %r78;
	mad.lo.s32 	%r111, %r74, 12, %r110;
	cvt.s64.s32 	%rd62, %rd35;
	add.s64 	%rd83, %rd34, %rd62;
$L__BB13_14:
	add.s64 	%rd63, %rd83, %rd23;
	// begin inline asm
	cp.async.ca.shared.global [%r110], [%rd63], 4, 4;
	// end inline asm
	add.s64 	%rd67, %rd23, %rd22;
	add.s64 	%rd64, %rd83, %rd67;
	// begin inline asm
	cp.async.ca.shared.global [%r113], [%rd64], 4, 4;
	// end inline asm
	add.s64 	%rd65, %rd83, %rd25;
	// begin inline asm
	cp.async.ca.shared.global [%r112], [%rd65], 4, 4;
	// end inline asm
	add.s64 	%rd66, %rd83, %rd26;
	// begin inline asm
	cp.async.ca.shared.global [%r111], [%rd66], 4, 4;
	// end inline asm
	add.s64 	%rd82, %rd82, %rd22;
	add.s64 	%rd83, %rd83, %rd24;
	add.s32 	%r113, %r113, %r12;
	add.s32 	%r112, %r112, %r12;
	add.s32 	%r111, %r111, %r12;
	add.s32 	%r110, %r110, %r12;
	setp.lt.u64 	%p10, %rd82, %rd4;
	@%p10 bra 	$L__BB13_14;
$L__BB13_15:
	// begin inline asm
	cp.async.commit_group;
	// end inline asm
	// begin inline asm
	cp.async.wait_group 0;
	// end inline asm
	barrier.sync 	0;
$L__BB13_16:
	cvt.u32.u64 	%r24, %rd35;
	setp.eq.s32 	%p15, %r2, %r3;
	@%p15 bra 	$L__BB13_22;
	setp.lt.s32 	%p16, %r43, 1;
	@%p16 bra 	$L__BB13_25;
	mov.u32 	%r117, %tid.x;
	neg.s32 	%r119, %r43;
	shl.b32 	%r99, %r117, 2;
	add.s32 	%r100, %r24, %r99;
	mov.u32 	%r101, _ZN3cub18CUB_300001_SM_10006detail9transform4smemE;
	add.s32 	%r118, %r101, %r100;
	shl.b64 	%rd72, %rd3, 2;
	add.s64 	%rd32, %rd1, %rd72;
$L__BB13_19:
	.pragma "nounroll";
	setp.ge.s32 	%p17, %r117, %r3;
	@%p17 bra 	$L__BB13_21;
	ld.shared.u32 	%r102, [%r118];
	neg.s32 	%r103, %r102;
	mul.wide.s32 	%rd73, %r117, 4;
	add.s64 	%rd74, %rd32, %rd73;
	st.global.u32 	[%rd74], %r103;
$L__BB13_21:
	add.s32 	%r119, %r119, 1;
	setp.ne.s32 	%p18, %r119, 0;
	add.s32 	%r118, %r118, 512;
	add.s32 	%r117, %r117, 128;
	@%p18 bra 	$L__BB13_19;
	bra.uni 	$L__BB13_25;
$L__BB13_22:
	setp.lt.s32 	%p19, %r43, 1;
	@%p19 bra 	$L__BB13_25;
	mov.u32 	%r114, %tid.x;
	neg.s32 	%r116, %r43;
	shl.b32 	%r104, %r114, 2;
	add.s32 	%r105, %r24, %r104;
	mov.u32 	%r106, _ZN3cub18CUB_300001_SM_10006detail9transform4smemE;
	add.s32 	%r115, %r106, %r105;
	shl.b64 	%rd75, %rd3, 2;
	add.s64 	%rd33, %rd1, %rd75;
$L__BB13_24:
	.pragma "nounroll";
	mul.wide.s32 	%rd76, %r114, 4;
	add.s64 	%rd77, %rd33, %rd76;
	ld.shared.u32 	%r107, [%r115];
	neg.s32 	%r108, %r107;
	st.global.u32 	[%rd77], %r108;
	add.s32 	%r116, %r116, 1;
	setp.eq.s32 	%p20, %r116, 0;
	add.s32 	%r115, %r115, 512;
	add.s32 	%r114, %r114, 128;
	@%p20 bra 	$L__BB13_25;
	bra.uni 	$L__BB13_24;
$L__BB13_25:
	ret;

}
	// .globl	_ZN3cub18CUB_300001_SM_10006detail9transform16transform_kernelINS2_10policy_hubILb0EN4cuda3std3__45tupleIJN6thrust24THRUST_300001_SM_1000_NS6detail15normal_iteratorINSA_10device_ptrIiEEEESF_EEEE10policy1000EiNS7_7modulusIiEESF_JPiSL_EEEvT0_iT1_T2_DpNS2_10kernel_argIT3_EE
.visible .entry _ZN3cub18CUB_300001_SM_10006detail9transform16transform_kernelINS2_10policy_hubILb0EN4cuda3std3__45tupleIJN6thrust24THRUST_300001_SM_1000_NS6detail15normal_iteratorINSA_10device_ptrIiEEEESF_EEEE10policy1000EiNS7_7modulusIiEESF_JPiSL_EEEvT0_iT1_T2_DpNS2_10kernel_argIT3_EE(
	.param .u32 _ZN3cub18CUB_300001_SM_10006detail9transform16transform_kernelINS2_10policy_hubILb0EN4cuda3std3__45tupleIJN6thrust24THRUST_300001_SM_1000_NS6detail15normal_iteratorINSA_10device_ptrIiEEEESF_EEEE10policy1000EiNS7_7modulusIiEESF_JPiSL_EEEvT0_iT1_T2_DpNS2_10kernel_argIT3_EE_param_0,
	.param .u32 _ZN3cub18CUB_300001_SM_10006detail9transform16transform_kernelINS2_10policy_hubILb0EN4cuda3std3__45tupleIJN6thrust24THRUST_300001_SM_1000_NS6detail15normal_iteratorINSA_10device_ptrIiEEEESF_EEEE10policy1000EiNS7_7modulusIiEESF_JPiSL_EEEvT0_iT1_T2_DpNS2_10kernel_argIT3_EE_param_1,
	.param .align 1 .b8 _ZN3cub18CUB_300001_SM_10006detail9transform16transform_kernelINS2_10policy_hubILb0EN4cuda3std3__45tupleIJN6thrust24THRUST_300001_SM_1000_NS6detail15normal_iteratorINSA_10device_ptrIiEEEESF_EEEE10policy1000EiNS7_7modulusIiEESF_JPiSL_EEEvT0_iT1_T2_DpNS2_10kernel_argIT3_EE_param_2[1],
	.param .align 8 .b8 _ZN3cub18CUB_300001_SM_10006detail9transform16transform_kernelINS2_10policy_hubILb0EN4cuda3std3__45tupleIJN6thrust24THRUST_300001_SM_1000_NS6detail15normal_iteratorINSA_10device_ptrIiEEEESF_EEEE10policy1000EiNS7_7modulusIiEESF_JPiSL_EEEvT0_iT1_T2_DpNS2_10kernel_argIT3_EE_param_3[8],
	.param .align 8 .b8 _ZN3cub18CUB_300001_SM_10006detail9transform16transform_kernelINS2_10policy_hubILb0EN4cuda3std3__45tupleIJN6thrust24THRUST_300001_SM_1000_NS6detail15normal_iteratorINSA_10device_ptrIiEEEESF_EEEE10policy1000EiNS7_7modulusIiEESF_JPiSL_EEEvT0_iT1_T2_DpNS2_10kernel_argIT3_EE_param_4[16],
	.param .align 8 .b8 _ZN3cub18CUB_300001_SM_10006detail9transform16transform_kernelINS2_10policy_hubILb0EN4cuda3std3__45tupleIJN6thrust24THRUST_300001_SM_1000_NS6detail15normal_iteratorINSA_10device_ptrIiEEEESF_EEEE10policy1000EiNS7_7modulusIiEESF_JPiSL_EEEvT0_iT1_T2_DpNS2_10kernel_argIT3_EE_param_5[16]
)
.maxntid 128
{
	.reg .pred 	%p<28>;
	.reg .b32 	%r<194>;
	.reg .b64 	%rd<143>;
	// demoted variable
	.shared .align 8 .u64 _ZZN3cub18CUB_300001_SM_10006detail9transform23transform_kernel_ublkcpINS2_19async_copy_policy_tILi128EEEiN4cuda3std3__47modulusIiEEN6thrust24THRUST_300001_SM_1000_NS6detail15normal_iteratorINSC_10device_ptrIiEEEEJiiEEEvT0_iT1_T2_DpNS2_16aligned_base_ptrIT3_EEE3bar;
	ld.param.u64 	%rd66, [_ZN3cub18CUB_300001_SM_10006detail9transform16transform_kernelINS2_10policy_hubILb0EN4cuda3std3__45tupleIJN6thrust24THRUST_300001_SM_1000_NS6detail15normal_iteratorINSA_10device_ptrIiEEEESF_EEEE10policy1000EiNS7_7modulusIiEESF_JPiSL_EEEvT0_iT1_T2_DpNS2_10kernel_argIT3_EE_param_5];
	ld.param.u64 	%rd64, [_ZN3cub18CUB_300001_SM_10006detail9transform16transform_kernelINS2_10policy_hubILb0EN4cuda3std3__45tupleIJN6thrust24THRUST_300001_SM_1000_NS6detail15normal_iteratorINSA_10device_ptrIiEEEESF_EEEE10policy1000EiNS7_7modulusIiEESF_JPiSL_EEEvT0_iT1_T2_DpNS2_10kernel_argIT3_EE_param_4];
	ld.param.u32 	%r71, [_ZN3cub18CUB_300001_SM_10006detail9transform16transform_kernelINS2_10policy_hubILb0EN4cuda3std3__45tupleIJN6thrust24THRUST_300001_SM_1000_NS6detail15normal_iteratorINSA_10device_ptrIiEEEESF_EEEE10policy1000EiNS7_7modulusIiEESF_JPiSL_EEEvT0_iT1_T2_DpNS2_10kernel_argIT3_EE_param_0];
	ld.param.u64 	%rd67, [_ZN3cub18CUB_300001_SM_10006detail9transform16transform_kernelINS2_10policy_hubILb0EN4cuda3std3__45tupleIJN6thrust24THRUST_300001_SM_1000_NS6detail15normal_iteratorINSA_10device_ptrIiEEEESF_EEEE10policy1000EiNS7_7modulusIiEESF_JPiSL_EEEvT0_iT1_T2_DpNS2_10kernel_argIT3_EE_param_5+8];
	ld.param.u64 	%rd65, [_ZN3cub18CUB_300001_SM_10006detail9transform16transform_kernelINS2_10policy_hubILb0EN4cuda3std3__45tupleIJN6thrust24THRUST_300001_SM_1000_NS6detail15normal_iteratorINSA_10device_ptrIiEEEESF_EEEE10policy1000EiNS7_7modulusIiEESF_JPiSL_EEEvT0_iT1_T2_DpNS2_10kernel_argIT3_EE_param_4+8];
	ld.param.u64 	%rd68, [_ZN3cub18CUB_300001_SM_10006detail9transform16transform_kernelINS2_10policy_hubILb0EN4cuda3std3__45tupleIJN6thrust24THRUST_300001_SM_1000_NS6detail15normal_iteratorINSA_10device_ptrIiEEEESF_EEEE10policy1000EiNS7_7modulusIiEESF_JPiSL_EEEvT0_iT1_T2_DpNS2_10kernel_argIT3_EE_param_3];
	ld.param.u32 	%r70, [_ZN3cub18CUB_300001_SM_10006detail9transform16transform_kernelINS2_10policy_hubILb0EN4cuda3std3__45tupleIJN6thrust24THRUST_300001_SM_1000_NS6detail15normal_iteratorINSA_10device_ptrIiEEEESF_EEEE10policy1000EiNS7_7modulusIiEESF_JPiSL_EEEvT0_iT1_T2_DpNS2_10kernel_argIT3_EE_param_1];
	cvta.to.global.u64 	%rd1, %rd68;
	cvt.u32.u64 	%r1, %rd65;
	cvt.u32.u64 	%r2, %rd67;
	shl.b32 	%r3, %r70, 7;
	mov.u32 	%r72, %ctaid.x;
	mul.lo.s32 	%r4, %r3, %r72;
	sub.s32 	%r5, %r71, %r4;
	min.s32 	%r6, %r3, %r5;
	setp.eq.s32 	%p1, %r72, 0;
	add.s32 	%r74, %r72, 2;
	mov.u32 	%r75, %nctaid.x;
	setp.ge.u32 	%p2, %r74, %r75;
	shl.b32 	%r7, %r70, 9;
	or.pred  	%p3, %p1, %p2;
	@%p3 bra 	$L__BB14_5;
	mov.b32 	%r139, -1;
	// begin inline asm
	{
	 .reg .pred P_OUT; 
	elect.sync _|P_OUT, %r139;
	selp.b32 %r138, 1, 0, P_OUT; 
}
	// end inline asm
	mov.u32 	%r140, %tid.x;
	setp.gt.u32 	%p18, %r140, 31;
	setp.eq.s32 	%p19, %r138, 0;
	or.pred  	%p20, %p18, %p19;
	@%p20 bra 	$L__BB14_3;
	mov.u32 	%r141, _ZZN3cub18CUB_300001_SM_10006detail9transform23transform_kernel_ublkcpINS2_19async_copy_policy_tILi128EEEiN4cuda3std3__47modulusIiEEN6thrust24THRUST_300001_SM_1000_NS6detail15normal_iteratorINSC_10device_ptrIiEEEEJiiEEEvT0_iT1_T2_DpNS2_16aligned_base_ptrIT3_EEE3bar;
	mov.b32 	%r142, 1;
	// begin inline asm
	mbarrier.init.shared.b64 [%r141], %r142;
	// end inline asm
	// begin inline asm
	fence.proxy.async.shared::cta; // 6.
	// end inline asm
	mul.wide.s32 	%rd120, %r4, 4;
	add.s32 	%r151, %r7, 15;
	add.s32 	%r152, %r151, %r1;
	and.b32  	%r144, %r152, -16;
	cvta.to.global.u64 	%rd121, %rd64;
	add.s64 	%rd117, %rd121, %rd120;
	mov.u32 	%r143, _ZN3cub18CUB_300001_SM_10006detail9transform4smemE;
	// begin inline asm
	cp.async.bulk.shared::cluster.global.mbarrier::complete_tx::bytes [%r143], [%rd117], %r144, [%r141];
	// end inline asm
	add.s32 	%r153, %r151, %r2;
	and.b32  	%r147, %r153, -16;
	add.s32 	%r154, %r143, %r7;
	add.s32 	%r146, %r154, 128;
	cvta.to.global.u64 	%rd122, %rd66;
	add.s64 	%rd118, %rd122, %rd120;
	// begin inline asm
	cp.async.bulk.shared::cluster.global.mbarrier::complete_tx::bytes [%r146], [%rd118], %r147, [%r141];
	// end inline asm
	add.s32 	%r150, %r147, %r144;
	// begin inline asm
	mbarrier.arrive.expect_tx.release.cta.shared::cta.b64 %rd119, [%r141], %r150; // 8. 
	// end inline asm
$L__BB14_3:
	bar.sync 	0;
	mov.u32 	%r156, _ZZN3cub18CUB_300001_SM_10006detail9transform23transform_kernel_ublkcpINS2_19async_copy_policy_tILi128EEEiN4cuda3std3__47modulusIiEEN6thrust24THRUST_300001_SM_1000_NS6detail15normal_iteratorINSC_10device_ptrIiEEEEJiiEEEvT0_iT1_T2_DpNS2_16aligned_base_ptrIT3_EEE3bar;
$L__BB14_4:
	mov.b32 	%r157, 0;
	// begin inline asm
	{
	 .reg .pred P_OUT; 
	mbarrier.try_wait.parity.shared::cta.b64  P_OUT, [%r156], %r157;                                // 7a. 
	selp.b32 %r155, 1, 0, P_OUT; 
}
	// end inline asm
	setp.eq.s32 	%p21, %r155, 0;
	@%p21 bra 	$L__BB14_4;
	bra.uni 	$L__BB14_26;
$L__BB14_5:
	cvt.s64.s32 	%rd4, %r1;
	cvt.s64.s32 	%rd5, %r4;
	shl.b32 	%r77, %r6, 2;
	cvt.s64.s32 	%rd69, %r77;
	shr.u64 	%rd6, %rd69, 2;
	mov.u32 	%r8, %ntid.x;
	mov.u32 	%r9, %ntid.y;
	mul.lo.s32 	%r78, %r8, %r9;
	mov.u32 	%r10, %ntid.z;
	mul.lo.s32 	%r11, %r78, %r10;
	mov.u32 	%r79, %tid.x;
	mov.u32 	%r80, %tid.y;
	mov.u32 	%r81, %tid.z;
	mad.lo.s32 	%r82, %r81, %r9, %r80;
	mad.lo.s32 	%r83, %r82, %r8, %r79;
	cvt.u64.u32 	%rd140, %r83;
	setp.le.u64 	%p4, %rd6, %rd140;
	@%p4 bra 	$L__BB14_15;
	cvt.u32.u64 	%r84, %rd140;
	cvt.u64.u32 	%rd8, %r11;
	add.s32 	%r85, %r84, %r11;
	cvt.u64.u32 	%rd70, %r85;
	max.u64 	%rd71, %rd6, %rd70;
	setp.gt.u64 	%p5, %rd6, %rd70;
	selp.u64 	%rd9, 1, 0, %p5;
	add.s64 	%rd72, %rd9, %rd70;
	sub.s64 	%rd10, %rd71, %rd72;
	and.b64  	%rd73, %rd10, -4294967296;
	setp.ne.s64 	%p6, %rd73, 0;
	@%p6 bra 	$L__BB14_8;
	cvt.u32.u64 	%r86, %rd8;
	cvt.u32.u64 	%r87, %rd10;
	div.u32 	%r88, %r87, %r86;
	cvt.u64.u32 	%rd129, %r88;
	bra.uni 	$L__BB14_9;
$L__BB14_8:
	div.u64 	%rd129, %rd10, %rd8;
$L__BB14_9:
	add.s64 	%rd14, %rd129, %rd9;
	and.b64  	%rd74, %rd14, 3;
	setp.eq.s64 	%p7, %rd74, 3;
	mov.u64 	%rd133, %rd140;
	@%p7 bra 	$L__BB14_12;
	shl.b64 	%rd75, %rd140, 2;
	shl.b64 	%rd76, %rd5, 2;
	add.s64 	%rd77, %rd75, %rd76;
	add.s64 	%rd78, %rd77, %rd4;
	add.s64 	%rd131, %rd64, %rd78;
	mov.u32 	%r90, _ZN3cub18CUB_300001_SM_10006detail9transform4smemE;
	add.s32 	%r91, %r1, %r90;
	shl.b32 	%r92, %r84, 2;
	add.s32 	%r176, %r91, %r92;
	mul.lo.s32 	%r93, %r10, %r9;
	mul.lo.s32 	%r94, %r93, %r8;
	shl.b32 	%r13, %r94, 2;
	add.s64 	%rd79, %rd14, 1;
	and.b64  	%rd80, %rd79, 3;
	neg.s64 	%rd130, %rd80;
	mov.u64 	%rd133, %rd140;
$L__BB14_11:
	.pragma "nounroll";
	// begin inline asm
	cp.async.ca.shared.global [%r176], [%rd131], 4, 4;
	// end inline asm
	add.s64 	%rd133, %rd133, %rd8;
	shl.b64 	%rd82, %rd8, 2;
	add.s64 	%rd131, %rd131, %rd82;
	add.s32 	%r176, %r176, %r13;
	add.s64 	%rd130, %rd130, 1;
	setp.ne.s64 	%p8, %rd130, 0;
	@%p8 bra 	$L__BB14_11;
$L__BB14_12:
	setp.lt.u64 	%p9, %rd14, 3;
	@%p9 bra 	$L__BB14_15;
	shl.b64 	%rd24, %rd8, 2;
	shl.b64 	%rd83, %rd133, 2;
	shl.b64 	%rd84, %rd5, 2;
	add.s64 	%rd25, %rd83, %rd84;
	shl.b64 	%rd85, %rd8, 3;
	add.s64 	%rd26, %rd25, %rd85;
	add.s64 	%rd86, %rd133, %rd5;
	shl.b64 	%rd87, %rd86, 2;
	mad.lo.s64 	%rd27, %rd8, 12, %rd87;
	cvt.u32.u64 	%r96, %rd65;
	mov.u32 	%r97, _ZN3cub18CUB_300001_SM_10006detail9transform4smemE;
	add.s32 	%r98, %r96, %r97;
	mul.lo.s32 	%r99, %r10, %r9;
	mul.lo.s32 	%r100, %r99, %r8;
	shl.b32 	%r101, %r100, 2;
	cvt.u32.u64 	%r102, %rd133;
	shl.b32 	%r103, %r102, 2;
	add.s32 	%r177, %r98, %r103;
	add.s32 	%r180, %r177, %r101;
	shl.b32 	%r104, %r100, 3;
	add.s32 	%r179, %r177, %r104;
	mad.lo.s32 	%r178, %r100, 12, %r177;
	cvt.s64.s32 	%rd88, %rd65;
	add.s64 	%rd134, %rd64, %rd88;
$L__BB14_14:
	add.s64 	%rd89, %rd134, %rd25;
	// begin inline asm
	cp.async.ca.shared.global [%r177], [%rd89], 4, 4;
	// end inline asm
	add.s64 	%rd93, %rd25, %rd24;
	add.s64 	%rd90, %rd134, %rd93;
	// begin inline asm
	cp.async.ca.shared.global [%r180], [%rd90], 4, 4;
	// end inline asm
	add.s64 	%rd91, %rd134, %rd26;
	// begin inline asm
	cp.async.ca.shared.global [%r179], [%rd91], 4, 4;
	// end inline asm
	add.s64 	%rd92, %rd134, %rd27;
	// begin inline asm
	cp.async.ca.shared.global [%r178], [%rd92], 4, 4;
	// end inline asm
	add.s64 	%rd133, %rd133, %rd24;
	mul.wide.u32 	%rd94, %r11, 16;
	add.s64 	%rd134, %rd134, %rd94;
	mul.lo.s32 	%r109, %r10, %r9;
	mul.lo.s32 	%r110, %r109, %r8;
	shl.b32 	%r111, %r110, 4;
	add.s32 	%r180, %r180, %r111;
	add.s32 	%r179, %r179, %r111;
	add.s32 	%r178, %r178, %r111;
	add.s32 	%r177, %r177, %r111;
	setp.lt.u64 	%p10, %rd133, %rd6;
	@%p10 bra 	$L__BB14_14;
$L__BB14_15:
	setp.le.u64 	%p11, %rd6, %rd140;
	// begin inline asm
	cp.async.commit_group;
	// end inline asm
	cvt.s64.s32 	%rd33, %r2;
	@%p11 bra 	$L__BB14_25;
	cvt.u32.u64 	%r112, %rd140;
	cvt.u64.u32 	%rd34, %r11;
	add.s32 	%r113, %r112, %r11;
	cvt.u64.u32 	%rd95, %r113;
	max.u64 	%rd96, %rd6, %rd95;
	setp.gt.u64 	%p12, %rd6, %rd95;
	selp.u64 	%rd35, 1, 0, %p12;
	add.s64 	%rd97, %rd35, %rd95;
	sub.s64 	%rd36, %rd96, %rd97;
	and.b64  	%rd98, %rd36, -4294967296;
	setp.ne.s64 	%p13, %rd98, 0;
	@%p13 bra 	$L__BB14_18;
	cvt.u32.u64 	%r114, %rd34;
	cvt.u32.u64 	%r115, %rd36;
	div.u32 	%r116, %r115, %r114;
	cvt.u64.u32 	%rd136, %r116;
	bra.uni 	$L__BB14_19;
$L__BB14_18:
	div.u64 	%rd136, %rd36, %rd34;
$L__BB14_19:
	add.s64 	%rd40, %rd136, %rd35;
	and.b64  	%rd99, %rd40, 3;
	setp.eq.s64 	%p14, %rd99, 3;
	@%p14 bra 	$L__BB14_22;
	shl.b64 	%rd100, %rd140, 2;
	shl.b64 	%rd101, %rd5, 2;
	add.s64 	%rd102, %rd100, %rd101;
	add.s64 	%rd103, %rd102, %rd33;
	add.s64 	%rd138, %rd66, %rd103;
	shl.b64 	%rd42, %rd34, 2;
	mov.u32 	%r118, _ZN3cub18CUB_300001_SM_10006detail9transform4smemE;
	add.s32 	%r119, %r2, %r118;
	add.s32 	%r120, %r119, %r7;
	shl.b32 	%r121, %r112, 2;
	add.s32 	%r181, %r120, %r121;
	mul.lo.s32 	%r122, %r10, %r9;
	mul.lo.s32 	%r123, %r122, %r8;
	shl.b32 	%r29, %r123, 2;
	add.s64 	%rd104, %rd40, 1;
	and.b64  	%rd105, %rd104, 3;
	neg.s64 	%rd137, %rd105;
$L__BB14_21:
	.pragma "nounroll";
	add.s32 	%r124, %r181, 128;
	// begin inline asm
	cp.async.ca.shared.global [%r124], [%rd138], 4, 4;
	// end inline asm
	add.s64 	%rd140, %rd140, %rd34;
	add.s64 	%rd138, %rd138, %rd42;
	add.s32 	%r181, %r181, %r29;
	add.s64 	%rd137, %rd137, 1;
	setp.ne.s64 	%p15, %rd137, 0;
	@%p15 bra 	$L__BB14_21;
$L__BB14_22:
	setp.lt.u64 	%p16, %rd40, 3;
	@%p16 bra 	$L__BB14_25;
	shl.b64 	%rd51, %rd34, 2;
	shl.b64 	%rd107, %rd140, 2;
	shl.b64 	%rd108, %rd5, 2;
	add.s64 	%rd52, %rd107, %rd108;
	add.s64 	%rd53, %rd52, %rd51;
	shl.b64 	%rd54, %rd34, 4;
	shl.b64 	%rd109, %rd34, 3;
	add.s64 	%rd55, %rd52, %rd109;
	add.s64 	%rd110, %rd140, %rd5;
	shl.b64 	%rd111, %rd110, 2;
	mad.lo.s64 	%rd56, %rd34, 12, %rd111;
	mov.u32 	%r125, _ZN3cub18CUB_300001_SM_10006detail9transform4smemE;
	add.s32 	%r126, %r2, %r125;
	mul.lo.s32 	%r127, %r10, %r9;
	mul.lo.s32 	%r128, %r127, %r8;
	shl.b32 	%r129, %r128, 2;
	cvt.u32.u64 	%r130, %rd140;
	shl.b32 	%r131, %r130, 2;
	add.s32 	%r132, %r126, %r7;
	add.s32 	%r182, %r132, %r131;
	add.s32 	%r185, %r182, %r129;
	shl.b32 	%r33, %r128, 4;
	shl.b32 	%r133, %r128, 3;
	add.s32 	%r184, %r182, %r133;
	mad.lo.s32 	%r183, %r128, 12, %r182;
	add.s64 	%rd141, %rd66, %rd33;
$L__BB14_24:
	add.s64 	%rd113, %rd141, %rd52;
	add.s32 	%r134, %r182, 128;
	// begin inline asm
	cp.async.ca.shared.global [%r134], [%rd113], 4, 4;
	// end inline asm
	add.s64 	%rd114, %rd141, %rd53;
	add.s32 	%r135, %r185, 128;
	// begin inline asm
	cp.async.ca.shared.global [%r135], [%rd114], 4, 4;
	// end inline asm
	add.s64 	%rd115, %rd141, %rd55;
	add.s32 	%r136, %r184, 128;
	// begin inline asm
	cp.async.ca.shared.global [%r136], [%rd115], 4, 4;
	// end inline asm
	add.s64 	%rd116, %rd141, %rd56;
	add.s32 	%r137, %r183, 128;
	// begin inline asm
	cp.async.ca.shared.global [%r137], [%rd116], 4, 4;
	// end inline asm
	add.s64 	%rd140, %rd140, %rd51;
	add.s64 	%rd141, %rd141, %rd54;
	add.s32 	%r185, %r185, %r33;
	add.s32 	%r184, %r184, %r33;
	add.s32 	%r183, %r183, %r33;
	add.s32 	%r182, %r182, %r33;
	setp.lt.u64 	%p17, %rd140, %rd6;
	@%p17 bra 	$L__BB14_24;
$L__BB14_25:
	// begin inline asm
	cp.async.commit_group;
	// end inline asm
	// begin inline asm
	cp.async.wait_group 0;
	// end inline asm
	barrier.sync 	0;
$L__BB14_26:
	cvt.u32.u64 	%r45, %rd65;
	setp.gt.s32 	%p22, %r3, %r5;
	@%p22 bra 	$L__BB14_30;
	setp.lt.s32 	%p23, %r70, 1;
	@%p23 bra 	$L__BB14_35;
	mov.u32 	%r186, %tid.x;
	neg.s32 	%r189, %r70;
	add.s32 	%r158, %r2, %r7;
	shl.b32 	%r159, %r186, 2;
	add.s32 	%r160, %r158, %r159;
	mov.u32 	%r161, _ZN3cub18CUB_300001_SM_10006detail9transform4smemE;
	add.s32 	%r162, %r160, %r161;
	add.s32 	%r188, %r162, 128;
	add.s32 	%r163, %r45, %r159;
	add.s32 	%r187, %r161, %r163;
	mul.wide.s32 	%rd123, %r4, 4;
	add.s64 	%rd62, %rd1, %rd123;
$L__BB14_29:
	.pragma "nounroll";
	mul.wide.s32 	%rd124, %r186, 4;
	add.s64 	%rd125, %rd62, %rd124;
	ld.shared.u32 	%r164, [%r187];
	ld.shared.u32 	%r165, [%r188];
	rem.s32 	%r166, %r164, %r165;
	st.global.u32 	[%rd125], %r166;
	add.s32 	%r189, %r189, 1;
	setp.eq.s32 	%p24, %r189, 0;
	add.s32 	%r188, %r188, 512;
	add.s32 	%r187, %r187, 512;
	add.s32 	%r186, %r186, 128;
	@%p24 bra 	$L__BB14_35;
	bra.uni 	$L__BB14_29;
$L__BB14_30:
	setp.lt.s32 	%p25, %r70, 1;
	@%p25 bra 	$L__BB14_35;
	mov.u32 	%r190, %tid.x;
	neg.s32 	%r193, %r70;
	add.s32 	%r167, %r2, %r7;
	shl.b32 	%r168, %r190, 2;
	add.s32 	%r169, %r167, %r168;
	mov.u32 	%r170, _ZN3cub18CUB_300001_SM_10006detail9transform4smemE;
	add.s32 	%r171, %r169, %r170;
	add.s32 	%r192, %r171, 128;
	add.s32 	%r172, %r45, %r168;
	add.s32 	%r191, %r170, %r172;
	mul.wide.s32 	%rd126, %r4, 4;
	add.s64 	%rd63, %rd1, %rd126;
$L__BB14_32:
	.pragma "nounroll";
	setp.ge.s32 	%p26, %r190, %r6;
	@%p26 bra 	$L__BB14_34;
	ld.shared.u32 	%r173, [%r191];
	ld.shared.u32 	%r174, [%r192];
	rem.s32 	%r175, %r173, %r174;
	mul.wide.s32 	%rd127, %r190, 4;
	add.s64 	%rd128, %rd63, %rd127;
	st.global.u32 	[%rd128], %r175;
$L__BB14_34:
	add.s32 	%r193, %r193, 1;
	setp.ne.s32 	%p27, %r193, 0;
	add.s32 	%r192, %r192, 512;
	add.s32 	%r191, %r191, 512;
	add.s32 	%r190, %r190, 128;
	@%p27 bra 	$L__BB14_32;
$L__BB14_35:
	ret;

}
	// .globl	_ZN3cub18CUB_300001_SM_10006detail9transform16transform_kernelINS2_10policy_hubILb0EN4cuda3std3__45tupleIJN6thrust24THRUST_300001_SM_1000_NS6detail15normal_iteratorINSA_10device_ptrIiEEEESF_EEEE10policy1000ElNS7_7modulusIiEESF_JPiSL_EEEvT0_iT1_T2_DpNS2_10kernel_argIT3_EE
.visible .entry _ZN3cub18CUB_300001_SM_10006detail9transform16transform_kernelINS2_10policy_hubILb0EN4cuda3std3__45tupleIJN6thrust24THRUST_300001_SM_1000_NS6detail15normal_iteratorINSA_10device_ptrIiEEEESF_EEEE10policy1000ElNS7_7modulusIiEESF_JPiSL_EEEvT0_iT1_T2_DpNS2_10kernel_argIT3_EE(
	.param .u64 _ZN3cub18CUB_300001_SM_10006detail9transform16transform_kernelINS2_10policy_hubILb0EN4cuda3std3__45tupleIJN6thrust24THRUST_300001_SM_1000_NS6detail15normal_iteratorINSA_10device_ptrIiEEEESF_EEEE10policy1000ElNS7_7modulusIiEESF_JPiSL_EEEvT0_iT1_T2_DpNS2_10kernel_argIT3_EE_param_0,
	.param .u32 _ZN3cub18CUB_300001_SM_10006detail9transform16transform_kernelINS2_10policy_hubILb0EN4cuda3std3__45tupleIJN6thrust24THRUST_300001_SM_1000_NS6detail15normal_iteratorINSA_10device_ptrIiEEEESF_EEEE10policy1000ElNS7_7modulusIiEESF_JPiSL_EEEvT0_iT1_T2_DpNS2_10kernel_argIT3_EE_param_1,
	.param .align 1 .b8 _ZN3cub18CUB_300001_SM_10006detail9transform16transform_kernelINS2_10policy_hubILb0EN4cuda3std3__45tupleIJN6thrust24THRUST_300001_SM_1000_NS6detail15normal_iteratorINSA_10device_ptrIiEEEESF_EEEE10policy1000ElNS7_7modulusIiEESF_JPiSL_EEEvT0_iT1_T2_DpNS2_10kernel_argIT3_EE_param_2[1],
	.param .align 8 .b8 _ZN3cub18CUB_300001_SM_10006detail9transform16transform_kernelINS2_10policy_hubILb0EN4cuda3std3__45tupleIJN6thrust24THRUST_300001_SM_1000_NS6detail15normal_iteratorINSA_10device_ptrIiEEEESF_EEEE10policy1000ElNS7_7modulusIiEESF_JPiSL_EEEvT0_iT1_T2_DpNS2_10kernel_argIT3_EE_param_3[8],
	.param .align 8 .b8 _ZN3cub18CUB_300001_SM_10006detail9transform16transform_kernelINS2_10policy_hubILb0EN4cuda3std3__45tupleIJN6thrust24THRUST_300001_SM_1000_NS6detail15normal_iteratorINSA_10device_ptrIiEEEESF_EEEE10policy1000ElNS7_7modulusIiEESF_JPiSL_EEEvT0_iT1_T2_DpNS2_10kernel_argIT3_EE_param_4[16],
	.param .align 8 .b8 _ZN3cub18CUB_300001_SM_10006detail9transform16transform_kernelINS2_10policy_hubILb0EN4cuda3std3__45tupleIJN6thrust24THRUST_300001_SM_1000_NS6detail15normal_iteratorINSA_10device_ptrIiEEEESF_EEEE10policy1000ElNS7_7modulusIiEESF_JPiSL_EEEvT0_iT1_T2_DpNS2_10kernel_argIT3_EE_param_5[16]
)
.maxntid 128
{
	.reg .pred 	%p<28>;
	.reg .b32 	%r<187>;
	.reg .b64 	%rd<147>;
	// demoted variable
	.shared .align 8 .u64 _ZZN3cub18CUB_300001_SM_10006detail9transform23transform_kernel_ublkcpINS2_19async_copy_policy_tILi128EEElN4cuda3std3__47modulusIiEEN6thrust24THRUST_300001_SM_1000_NS6detail15normal_iteratorINSC_10device_ptrIiEEEEJiiEEEvT0_iT1_T2_DpNS2_16aligned_base_ptrIT3_EEE3bar;
	ld.param.u64 	%rd68, [_ZN3cub18CUB_300001_SM_10006detail9transform16transform_kernelINS2_10policy_hubILb0EN4cuda3std3__45tupleIJN6thrust24THRUST_300001_SM_1000_NS6detail15normal_iteratorINSA_10device_ptrIiEEEESF_EEEE10policy1000ElNS7_7modulusIiEESF_JPiSL_EEEvT0_iT1_T2_DpNS2_10kernel_argIT3_EE_param_5];
	ld.param.u64 	%rd66, [_ZN3cub18CUB_300001_SM_10006detail9transform16transform_kernelINS2_10policy_hubILb0EN4cuda3std3__45tupleIJN6thrust24THRUST_300001_SM_1000_NS6detail15normal_iteratorINSA_10device_ptrIiEEEESF_EEEE10policy1000ElNS7_7modulusIiEESF_JPiSL_EEEvT0_iT1_T2_DpNS2_10kernel_argIT3_EE_param_4];
	ld.param.u64 	%rd70, [_ZN3cub18CUB_300001_SM_10006detail9transform16transform_kernelINS2_10policy_hubILb0EN4cuda3std3__45tupleIJN6thrust24THRUST_300001_SM_1000_NS6detail15normal_iteratorINSA_10device_ptrIiEEEESF_EEEE10policy1000ElNS7_7modulusIiEESF_JPiSL_EEEvT0_iT1_T2_DpNS2_10kernel_argIT3_EE_param_0];
	ld.param.u64 	%rd69, [_ZN3cub18CUB_300001_SM_10006detail9transform16transform_kernelINS2_10policy_hubILb0EN4cuda3std3__45tupleIJN6thrust24THRUST_300001_SM_1000_NS6detail15normal_iteratorINSA_10device_ptrIiEEEESF_EEEE10policy1000ElNS7_7modulusIiEESF_JPiSL_EEEvT0_iT1_T2_DpNS2_10kernel_argIT3_EE_param_5+8];
	ld.param.u64 	%rd67, [_ZN3cub18CUB_300001_SM_10006detail9transform16transform_kernelINS2_10policy_hubILb0EN4cuda3std3__45tupleIJN6thrust24THRUST_300001_SM_1000_NS6detail15normal_iteratorINSA_10device_ptrIiEEEESF_EEEE10policy1000ElNS7_7modulusIiEESF_JPiSL_EEEvT0_iT1_T2_DpNS2_10kernel_argIT3_EE_param_4+8];
	ld.param.u64 	%rd71, [_ZN3cub18CUB_300001_SM_10006detail9transform16transform_kernelINS2_10policy_hubILb0EN4cuda3std3__45tupleIJN6thrust24THRUST_300001_SM_1000_NS6detail15normal_iteratorINSA_10device_ptrIiEEEESF_EEEE10policy1000ElNS7_7modulusIiEESF_JPiSL_EEEvT0_iT1_T2_DpNS2_10kernel_argIT3_EE_param_3];
	ld.param.u32 	%r68, [_ZN3cub18CUB_300001_SM_10006detail9transform16transform_kernelINS2_10policy_hubILb0EN4cuda3std3__45tupleIJN6thrust24THRUST_300001_SM_1000_NS6detail15normal_iteratorINSA_10device_ptrIiEEEESF_EEEE10policy1000ElNS7_7modulusIiEESF_JPiSL_EEEvT0_iT1_T2_DpNS2_10kernel_argIT3_EE_param_1];
	cvta.to.global.u64 	%rd1, %rd71;
	cvt.u32.u64 	%r1, %rd67;
	cvt.u32.u64 	%r2, %rd69;
	shl.b32 	%r3, %r68, 7;
	mov.u32 	%r69, %ctaid.x;
	cvt.u64.u32 	%rd72, %r69;
	cvt.s64.s32 	%rd73, %r3;
	mul.lo.s64 	%rd4, %rd73, %rd72;
	sub.s64 	%rd74, %rd70, %rd4;
	min.s64 	%rd75, %rd74, %rd73;
	cvt.u32.u64 	%r4, %rd75;
	setp.eq.s32 	%p1, %r69, 0;
	add.s32 	%r71, %r69, 2;
	mov.u32 	%r72, %nctaid.x;
	setp.ge.u32 	%p2, %r71, %r72;
	shl.b32 	%r5, %r68, 9;
	or.pred  	%p3, %p1, %p2;
	@%p3 bra 	$L__BB15_5;
	mov.b32 	%r132, -1;
	// begin inline asm
	{
	 .reg .pred P_OUT; 
	elect.sync _|P_OUT, %r132;
	selp.b32 %r131, 1, 0, P_OUT; 
}
	// end inline asm
	mov.u32 	%r133, %tid.x;
	setp.gt.u32 	%p18, %r133, 31;
	setp.eq.s32 	%p19, %r131, 0;
	or.pred  	%p20, %p18, %p19;
	@%p20 bra 	$L__BB15_3;
	mov.u32 	%r134, _ZZN3cub18CUB_300001_SM_10006detail9transform23transform_kernel_ublkcpINS2_19async_copy_policy_tILi128EEElN4cuda3std3__47modulusIiEEN6thrust24THRUST_300001_SM_1000_NS6detail15normal_iteratorINSC_10device_ptrIiEEEEJiiEEEvT0_iT1_T2_DpNS2_16aligned_base_ptrIT3_EEE3bar;
	mov.b32 	%r135, 1;
	// begin inline asm
	mbarrier.init.shared.b64 [%r134], %r135;
	// end inline asm
	// begin inline asm
	fence.proxy.async.shared::cta; // 6.
	// end inline asm
	shl.b64 	%rd124, %rd4, 2;
	add.s32 	%r144, %r5, 15;
	add.s32 	%r145, %r144, %r1;
	and.b32  	%r137, %r145, -16;
	cvta.to.global.u64 	%rd125, %rd66;
	add.s64 	%rd121, %rd125, %rd124;
	mov.u32 	%r136, _ZN3cub18CUB_300001_SM_10006detail9transform4smemE;
	// begin inline asm
	cp.async.bulk.shared::cluster.global.mbarrier::complete_tx::bytes [%r136], [%rd121], %r137, [%r134];
	// end inline asm
	add.s32 	%r146, %r144, %r2;
	and.b32  	%r140, %r146, -16;
	add.s32 	%r147, %r136, %r5;
	add.s32 	%r139, %r147, 128;
	cvta.to.global.u64 	%rd126, %rd68;
	add.s64 	%rd122, %rd126, %rd124;
	// begin inline asm
	cp.async.bulk.shared::cluster.global.mbarrier::complete_tx::bytes [%r139], [%rd122], %r140, [%r134];
	// end inline asm
	add.s32 	%r143, %r140, %r137;
	// begin inline asm
	mbarrier.arrive.expect_tx.release.cta.shared::cta.b64 %rd123, [%r134], %r143; // 8. 
	// end inline asm
$L__BB15_3:
	bar.sync 	0;
	mov.u32 	%r149, _ZZN3cub18CUB_300001_SM_10006detail9transform23transform_kernel_ublkcpINS2_19async_copy_policy_tILi128EEElN4cuda3std3__47modulusIiEEN6thrust24THRUST_300001_SM_1000_NS6detail15normal_iteratorINSC_10device_ptrIiEEEEJiiEEEvT0_iT1_T2_DpNS2_16aligned_base_ptrIT3_EEE3bar;
$L__BB15_4:
	mov.b32 	%r150, 0;
	// begin inline asm
	{
	 .reg .pred P_OUT; 
	mbarrier.try_wait.parity.shared::cta.b64  P_OUT, [%r149], %r150;                                // 7a. 
	selp.b32 %r148, 1, 0, P_OUT; 
}
	// end inline asm
	setp.eq.s32 	%p21, %r148, 0;
	@%p21 bra 	$L__BB15_4;
	bra.uni 	$L__BB15_26;
$L__BB15_5:
	cvt.s64.s32 	%rd5, %r1;
	shl.b32 	%r74, %r4, 2;
	cvt.s64.s32 	%rd76, %r74;
	shr.u64 	%rd6, %rd76, 2;
	mov.u32 	%r6, %ntid.x;
	mov.u32 	%r7, %ntid.y;
	mul.lo.s32 	%r75, %r6, %r7;
	mov.u32 	%r8, %ntid.z;
	mul.lo.s32 	%r9, %r75, %r8;
	mov.u32 	%r76, %tid.x;
	mov.u32 	%r77, %tid.y;
	mov.u32 	%r78, %tid.z;
	mad.lo.s32 	%r79, %r78, %r7, %r77;
	mad.lo.s32 	%r80, %r79, %r6, %r76;
	cvt.u64.u32 	%rd144, %r80;
	setp.le.u64 	%p4, %rd6, %rd144;
	@%p4 bra 	$L__BB15_15;
	cvt.u32.u64 	%r81, %rd144;
	cvt.u64.u32 	%rd8, %r9;
	add.s32 	%r82, %r81, %r9;
	cvt.u64.u32 	%rd77, %r82;
	max.u64 	%rd78, %rd6, %rd77;
	setp.gt.u64 	%p5, %rd6, %rd77;
	selp.u64 	%rd9, 1, 0, %p5;
	add.s64 	%rd79, %rd9, %rd77;
	sub.s64 	%rd10, %rd78, %rd79;
	and.b64  	%rd80, %rd10, -4294967296;
	setp.ne.s64 	%p6, %rd80, 0;
	@%p6 bra 	$L__BB15_8;
	cvt.u32.u64 	%r83, %rd8;
	cvt.u32.u64 	%r84, %rd10;
	div.u32 	%r85, %r84, %r83;
	cvt.u64.u32 	%rd133, %r85;
	bra.uni 	$L__BB15_9;
$L__BB15_8:
	div.u64 	%rd133, %rd10, %rd8;
$L__BB15_9:
	add.s64 	%rd14, %rd133, %rd9;
	and.b64  	%rd81, %rd14, 3;
	setp.eq.s64 	%p7, %rd81, 3;
	mov.u64 	%rd137, %rd144;
	@%p7 bra 	$L__BB15_12;
	shl.b64 	%rd82, %rd4, 2;
	shl.b64 	%rd83, %rd144, 2;
	add.s64 	%rd84, %rd82, %rd83;
	add.s64 	%rd85, %rd84, %rd5;
	add.s64 	%rd135, %rd66, %rd85;
	shl.b64 	%rd16, %rd8, 2;
	mov.u32 	%r87, _ZN3cub18CUB_300001_SM_10006detail9transform4smemE;
	add.s32 	%r88, %r1, %r87;
	shl.b32 	%r89, %r81, 2;
	add.s32 	%r169, %r88, %r89;
	mul.lo.s32 	%r90, %r8, %r7;
	mul.lo.s32 	%r91, %r90, %r6;
	shl.b32 	%r11, %r91, 2;
	add.s64 	%rd86, %rd14, 1;
	and.b64  	%rd87, %rd86, 3;
	neg.s64 	%rd134, %rd87;
	mov.u64 	%rd137, %rd144;
$L__BB15_11:
	.pragma "nounroll";
	// begin inline asm
	cp.async.ca.shared.global [%r169], [%rd135], 4, 4;
	// end inline asm
	add.s64 	%rd137, %rd137, %rd8;
	add.s64 	%rd135, %rd135, %rd16;
	add.s32 	%r169, %r169, %r11;
	add.s64 	%rd134, %rd134, 1;
	setp.ne.s64 	%p8, %rd134, 0;
	@%p8 bra 	$L__BB15_11;
$L__BB15_12:
	setp.lt.u64 	%p9, %rd14, 3;
	@%p9 bra 	$L__BB15_15;
	shl.b64 	%rd25, %rd8, 2;
	shl.b64 	%rd89, %rd4, 2;
	shl.b64 	%rd90, %rd137, 2;
	add.s64 	%rd26, %rd89, %rd90;
	shl.b64 	%rd27, %rd8, 4;
	shl.b64 	%rd91, %rd8, 3;
	add.s64 	%rd28, %rd26, %rd91;
	add.s64 	%rd92, %rd137, %rd4;
	shl.b64 	%rd93, %rd92, 2;
	mad.lo.s64 	%rd29, %rd8, 12, %rd93;
	mov.u32 	%r93, _ZN3cub18CUB_300001_SM_10006detail9transform4smemE;
	add.s32 	%r94, %r1, %r93;
	mul.lo.s32 	%r95, %r8, %r7;
	mul.lo.s32 	%r96, %r95, %r6;
	shl.b32 	%r97, %r96, 2;
	cvt.u32.u64 	%r98, %rd137;
	shl.b32 	%r99, %r98, 2;
	add.s32 	%r170, %r94, %r99;
	add.s32 	%r173, %r170, %r97;
	shl.b32 	%r15, %r96, 4;
	shl.b32 	%r100, %r96, 3;
	add.s32 	%r172, %r170, %r100;
	mad.lo.s32 	%r171, %r96, 12, %r170;
	cvt.s64.s32 	%rd94, %r1;
	add.s64 	%rd138, %rd66, %rd94;
$L__BB15_14:
	add.s64 	%rd95, %rd138, %rd26;
	// begin inline asm
	cp.async.ca.shared.global [%r170], [%rd95], 4, 4;
	// end inline asm
	add.s64 	%rd99, %rd26, %rd25;
	add.s64 	%rd96, %rd138, %rd99;
	// begin inline asm
	cp.async.ca.shared.global [%r173], [%rd96], 4, 4;
	// end inline asm
	add.s64 	%rd97, %rd138, %rd28;
	// begin inline asm
	cp.async.ca.shared.global [%r172], [%rd97], 4, 4;
	// end inline asm
	add.s64 	%rd98, %rd138, %rd29;
	// begin inline asm
	cp.async.ca.shared.global [%r171], [%rd98], 4, 4;
	// end inline asm
	add.s64 	%rd137, %rd137, %rd25;
	add.s64 	%rd138, %rd138, %rd27;
	add.s32 	%r173, %r173, %r15;
	add.s32 	%r172, %r172, %r15;
	add.s32 	%r171, %r171, %r15;
	add.s32 	%r170, %r170, %r15;
	setp.lt.u64 	%p10, %rd137, %rd6;
	@%p10 bra 	$L__BB15_14;
$L__BB15_15:
	setp.le.u64 	%p11, %rd6, %rd144;
	// begin inline asm
	cp.async.commit_group;
	// end inline asm
	cvt.s64.s32 	%rd35, %r2;
	@%p11 bra 	$L__BB15_25;
	cvt.u32.u64 	%r105, %rd144;
	cvt.u64.u32 	%rd36, %r9;
	add.s32 	%r106, %r105, %r9;
	cvt.u64.u32 	%rd100, %r106;
	max.u64 	%rd101, %rd6, %rd100;
	setp.gt.u64 	%p12, %rd6, %rd100;
	selp.u64 	%rd37, 1, 0, %p12;
	add.s64 	%rd102, %rd37, %rd100;
	sub.s64 	%rd38, %rd101, %rd102;
	and.b64  	%rd103, %rd38, -4294967296;
	setp.ne.s64 	%p13, %rd103, 0;
	@%p13 bra 	$L__BB15_18;
	cvt.u32.u64 	%r107, %rd36;
	cvt.u32.u64 	%r108, %rd38;
	div.u32 	%r109, %r108, %r107;
	cvt.u64.u32 	%rd140, %r109;
	bra.uni 	$L__BB15_19;
$L__BB15_18:
	div.u64 	%rd140, %rd38, %rd36;
$L__BB15_19:
	add.s64 	%rd42, %rd140, %rd37;
	and.b64  	%rd104, %rd42, 3;
	setp.eq.s64 	%p14, %rd104, 3;
	@%p14 bra 	$L__BB15_22;
	shl.b64 	%rd105, %rd4, 2;
	shl.b64 	%rd106, %rd144, 2;
	add.s64 	%rd107, %rd105, %rd106;
	add.s64 	%rd108, %rd107, %rd35;
	add.s64 	%rd142, %rd68, %rd108;
	shl.b64 	%rd44, %rd36, 2;
	mov.u32 	%r111, _ZN3cub18CUB_300001_SM_10006detail9transform4smemE;
	add.s32 	%r112, %r2, %r111;
	add.s32 	%r113, %r112, %r5;
	shl.b32 	%r114, %r105, 2;
	add.s32 	%r174, %r113, %r114;
	mul.lo.s32 	%r115, %r8, %r7;
	mul.lo.s32 	%r116, %r115, %r6;
	shl.b32 	%r28, %r116, 2;
	add.s64 	%rd109, %rd42, 1;
	and.b64  	%rd110, %rd109, 3;
	neg.s64 	%rd141, %rd110;
$L__BB15_21:
	.pragma "nounroll";
	add.s32 	%r117, %r174, 128;
	// begin inline asm
	cp.async.ca.shared.global [%r117], [%rd142], 4, 4;
	// end inline asm
	add.s64 	%rd144, %rd144, %rd36;
	add.s64 	%rd142, %rd142, %rd44;
	add.s32 	%r174, %r174, %r28;
	add.s64 	%rd141, %rd141, 1;
	setp.ne.s64 	%p15, %rd141, 0;
	@%p15 bra 	$L__BB15_21;
$L__BB15_22:
	setp.lt.u64 	%p16, %rd42, 3;
	@%p16 bra 	$L__BB15_25;
	shl.b64 	%rd53, %rd36, 2;
	shl.b64 	%rd112, %rd4, 2;
	shl.b64 	%rd113, %rd144, 2;
	add.s64 	%rd54, %rd112, %rd113;
	add.s64 	%rd55, %rd54, %rd53;
	shl.b64 	%rd56, %rd36, 4;
	shl.b64 	%rd114, %rd36, 3;
	add.s64 	%rd57, %rd54, %rd114;
	add.s64 	%rd115, %rd144, %rd4;
	shl.b64 	%rd116, %rd115, 2;
	mad.lo.s64 	%rd58, %rd36, 12, %rd116;
	mov.u32 	%r118, _ZN3cub18CUB_300001_SM_10006detail9transform4smemE;
	add.s32 	%r119, %r2, %r118;
	mul.lo.s32 	%r120, %r8, %r7;
	mul.lo.s32 	%r121, %r120, %r6;
	shl.b32 	%r122, %r121, 2;
	cvt.u32.u64 	%r123, %rd144;
	shl.b32 	%r124, %r123, 2;
	add.s32 	%r125, %r119, %r5;
	add.s32 	%r175, %r125, %r124;
	add.s32 	%r178, %r175, %r122;
	shl.b32 	%r32, %r121, 4;
	shl.b32 	%r126, %r121, 3;
	add.s32 	%r177, %r175, %r126;
	mad.lo.s32 	%r176, %r121, 12, %r175;
	add.s64 	%rd145, %rd68, %rd35;
$L__BB15_24:
	add.s64 	%rd117, %rd145, %rd54;
	add.s32 	%r127, %r175, 128;
	// begin inline asm
	cp.async.ca.shared.global [%r127], [%rd117], 4, 4;
	// end inline asm
	add.s64 	%rd118, %rd145, %rd55;
	add.s32 	%r128, %r178, 128;
	// begin inline asm
	cp.async.ca.shared.global [%r128], [%rd118], 4, 4;
	// end inline asm
	add.s64 	%rd119, %rd145, %rd57;
	add.s32 	%r129, %r177, 128;
	// begin inline asm
	cp.async.ca.shared.global [%r129], [%rd119], 4, 4;
	// end inline asm
	add.s64 	%rd120, %rd145, %rd58;
	add.s32 	%r130, %r176, 128;
	// begin inline asm
	cp.async.ca.shared.global [%r130], [%rd120], 4, 4;
	// end inline asm
	add.s64 	%rd144, %rd144, %rd53;
	add.s64 	%rd145, %rd145, %rd56;
	add.s32 	%r178, %r178, %r32;
	add.s32 	%r177, %r177, %r32;
	add.s32 	%r176, %r176, %r32;
	add.s32 	%r175, %r175, %r32;
	setp.lt.u64 	%p17, %rd144, %rd6;
	@%p17 bra 	$L__BB15_24;
$L__BB15_25:
	// begin inline asm
	cp.async.commit_group;
	// end inline asm
	// begin inline asm
	cp.async.wait_group 0;
	// end inline asm
	barrier.sync 	0;
$L__BB15_26:
	setp.eq.s32 	%p22, %r3, %r4;
	@%p22 bra 	$L__BB15_32;
	setp.lt.s32 	%p23, %r68, 1;
	@%p23 bra 	$L__BB15_35;
	mov.u32 	%r183, %tid.x;
	neg.s32 	%r186, %r68;
	add.s32 	%r151, %r2, %r5;
	shl.b32 	%r152, %r183, 2;
	add.s32 	%r153, %r151, %r152;
	mov.u32 	%r154, _ZN3cub18CUB_300001_SM_10006detail9transform4smemE;
	add.s32 	%r155, %r153, %r154;
	add.s32 	%r185, %r155, 128;
	add.s32 	%r156, %r1, %r152;
	add.s32 	%r184, %r154, %r156;
	shl.b64 	%rd127, %rd4, 2;
	add.s64 	%rd64, %rd1, %rd127;
$L__BB15_29:
	.pragma "nounroll";
	setp.ge.s32 	%p24, %r183, %r4;
	@%p24 bra 	$L__BB15_31;
	ld.shared.u32 	%r157, [%r184];
	ld.shared.u32 	%r158, [%r185];
	rem.s32 	%r159, %r157, %r158;
	mul.wide.s32 	%rd128, %r183, 4;
	add.s64 	%rd129, %rd64, %rd128;
	st.global.u32 	[%rd129], %r159;
$L__BB15_31:
	add.s32 	%r186, %r186, 1;
	setp.ne.s32 	%p25, %r186, 0;
	add.s32 	%r185, %r185, 512;
	add.s32 	%r184, %r184, 512;
	add.s32 	%r183, %r183, 128;
	@%p25 bra 	$L__BB15_29;
	bra.uni 	$L__BB15_35;
$L__BB15_32:
	setp.lt.s32 	%p26, %r68, 1;
	@%p26 bra 	$L__BB15_35;
	mov.u32 	%r179, %tid.x;
	neg.s32 	%r182, %r68;
	add.s32 	%r160, %r2, %r5;
	shl.b32 	%r161, %r179, 2;
	add.s32 	%r162, %r160, %r161;
	mov.u32 	%r163, _ZN3cub18CUB_300001_SM_10006detail9transform4smemE;
	add.s32 	%r164, %r162, %r163;
	add.s32 	%r181, %r164, 128;
	add.s32 	%r165, %r1, %r161;
	add.s32 	%r180, %r163, %r165;
	shl.b64 	%rd130, %rd4, 2;
	add.s64 	%rd65, %rd1, %rd130;
$L__BB15_34:
	.pragma "nounroll";
	mul.wide.s32 	%rd131, %r179, 4;
	add.s64 	%rd132, %rd65, %rd131;
	ld.shared.u32 	%r166, [%r180];
	ld.shared.u32 	%r167, [%r181];
	rem.s32 	%r168, %r166, %r167;
	st.global.u32 	[%rd132], %r168;
	add.s32 	%r182, %r182, 1;
	setp.eq.s32 	%p27, %r182, 0;
	add.s32 	%r181, %r181, 512;
	add.s32 	%r180, %r180, 512;
	add.s32 	%r179, %r179, 128;
	@%p27 bra 	$L__BB15_35;
	bra.uni 	$L__BB15_34;
$L__BB15_35:
	ret;

}


// ===== COMPILED SASS (sm_100) =====

	.target	sm_100

	.elftype	@"ET_EXEC"


//--------------------- .note.nv.tkinfo           --------------------------
	.section	.note.nv.tkinfo,"",@"SHT_NOTE"
	.sectionflags	@"SHF_NOTE_NV_TKINFO"
	.tkinfo
        /*0018*/ 	.word	0x00000002
        /*0030*/ 	.string	""
        /*0030*/ 	.string	"ptxas"
        /*0030*/ 	.string	"Cuda compilation tools, release 13.0, V13.0.88"
        /*0030*/ 	.string	"Build cuda_13.0.r13.0/compiler.36424714_0"
        /*0030*/ 	.string	"-arch sm_100 -m 64 "



//--------------------- .note.nv.cuinfo           --------------------------
	.section	.note.nv.cuinfo,"",@"SHT_NOTE"
	.sectionflags	@"SHF_NOTE_NV_CUINFO"
        /*0018*/ 	.short	0x0002
        /*001a*/ 	.short	0x0064
        /*001c*/ 	.short	0x0082
	.zero		2


//--------------------- .nv.info                  --------------------------
	.section	.nv.info,"",@"SHT_CUDA_INFO"
	.align	4


	//----- nvinfo : EIATTR_REGCOUNT
	.align		4
        /*0000*/ 	.byte	0x04, 0x2f
        /*0002*/ 	.short	(.L_44 - .L_43)
	.align		4
.L_43:
        /*0004*/ 	.word	index@(_ZN3cub18CUB_300001_SM_10006detail11EmptyKernelIvEEvv)
        /*0008*/ 	.word	0x00000004


	//----- nvinfo : EIATTR_FRAME_SIZE
	.align		4
.L_44:
        /*000c*/ 	.byte	0x04, 0x11
        /*000e*/ 	.short	(.L_46 - .L_45)
	.align		4
.L_45:
        /*0010*/ 	.word	index@(_ZN3cub18CUB_300001_SM_10006detail11EmptyKernelIvEEvv)
        /*0014*/ 	.word	0x00000000


	//----- nvinfo : EIATTR_REGCOUNT
	.align		4
.L_46:
        /*0018*/ 	.byte	0x04, 0x2f
        /*001a*/ 	.short	(.L_48 - .L_47)
	.align		4
.L_47:
        /*001c*/ 	.word	index@(_ZN3cub18CUB_300001_SM_10006detail8for_each13static_kernelINS2_12policy_hub_t12policy_500_tEmN6thrust24THRUST_300001_SM_1000_NS8cuda_cub20__uninitialized_fill7functorINS7_10device_ptrIiEEiEEEEvT0_T1_)
        /*0020*/ 	.word	0x00000008


	//----- nvinfo : EIATTR_FRAME_SIZE
	.align		4
.L_48:
        /*0024*/ 	.byte	0x04, 0x11
        /*0026*/ 	.short	(.L_50 - .L_49)
	.align		4
.L_49:
        /*0028*/ 	.word	index@(_ZN3cub18CUB_300001_SM_10006detail8for_each13static_kernelINS2_12policy_hub_t12policy_500_tEmN6thrust24THRUST_300001_SM_1000_NS8cuda_cub20__uninitialized_fill7functorINS7_10device_ptrIiEEiEEEEvT0_T1_)
        /*002c*/ 	.word	0x00000000


	//----- nvinfo : EIATTR_REGCOUNT
	.align		4
.L_50:
        /*0030*/ 	.byte	0x04, 0x2f
        /*0032*/ 	.short	(.L_52 - .L_51)
	.align		4
.L_51:
        /*0034*/ 	.word	index@(_ZN3cub18CUB_300001_SM_10006detail8for_each13static_kernelINS2_12policy_hub_t12policy_500_tElN6thrust24THRUST_300001_SM_1000_NS8cuda_cub6__fill7functorINS7_6detail15normal_iteratorINS7_10device_ptrIiEEEEiEEEEvT0_T1_)
        /*0038*/ 	.word	0x00000008


	//----- nvinfo : EIATTR_FRAME_SIZE
	.align		4
.L_52:
        /*003c*/ 	.byte	0x04, 0x11
        /*003e*/ 	.short	(.L_54 - .L_53)
	.align		4
.L_53:
        /*0040*/ 	.word	index@(_ZN3cub18CUB_300001_SM_10006detail8for_each13static_kernelINS2_12policy_hub_t12policy_500_tElN6thrust24THRUST_300001_SM_1000_NS8cuda_cub6__fill7functorINS7_6detail15normal_iteratorINS7_10device_ptrIiEEEEiEEEEvT0_T1_)
        /*0044*/ 	.word	0x00000000


	//----- nvinfo : EIATTR_REGCOUNT
	.align		4
.L_54:
        /*0048*/ 	.byte	0x04, 0x2f
        /*004a*/ 	.short	(.L_56 - .L_55)
	.align		4
.L_55:
        /*004c*/ 	.word	index@(_ZN3cub18CUB_300001_SM_10006detail8for_each13static_kernelINS2_12policy_hub_t12policy_500_tElN6thrust24THRUST_300001_SM_1000_NS8cuda_cub10__tabulate7functorINS7_6detail15normal_iteratorINS7_10device_ptrIiEEEENS7_6system6detail7generic6detail22compute_sequence_valueIivEElEEEEvT0_T1_)
        /*0050*/ 	.word	0x0000000a


	//----- nvinfo : EIATTR_FRAME_SIZE
	.align		4
.L_56:
        /*0054*/ 	.byte	0x04, 0x11
        /*0056*/ 	.short	(.L_58 - .L_57)
	.align		4
.L_57:
        /*0058*/ 	.word	index@(_ZN3cub18CUB_300001_SM_10006detail8for_each13static_kernelINS2_12policy_hub_t12policy_500_tElN6thrust24THRUST_300001_SM_1000_NS8cuda_cub10__tabulate7functorINS7_6detail15normal_iteratorINS7_10device_ptrIiEEEENS7_6system6detail7generic6detail22compute_sequence_valueIivEElEEEEvT0_T1_)
        /*005c*/ 	.word	0x00000000


	//----- nvinfo : EIATTR_REGCOUNT
	.align		4
.L_58:
        /*0060*/ 	.byte	0x04, 0x2f
        /*0062*/ 	.short	(.L_60 - .L_59)
	.align		4
.L_59:
        /*0064*/ 	.word	index@(_ZN3cub18CUB_300001_SM_10006detail8for_each13static_kernelINS2_12policy_hub_t12policy_500_tElN6thrust24THRUST_300001_SM_1000_NS8cuda_cub11__transform17unary_transform_fINS7_6detail15normal_iteratorINS7_10device_ptrIiEEEESF_NS9_14no_stencil_tagENS8_9__replace10constant_fIiEENSB_10functional5actorINSK_9compositeIJNSK_16operator_adaptorIN4cuda3std3__48equal_toIvEEEENSL_INSK_8argumentILj0EEEEENSL_INSK_5valueIiEEEEEEEEEEEEEvT0_T1_)
        /*0068*/ 	.word	0x0000000c


	//----- nvinfo : EIATTR_FRAME_SIZE
	.align		4
.L_60:
        /*006c*/ 	.byte	0x04, 0x11
        /*006e*/ 	.short	(.L_62 - .L_61)
	.align		4
.L_61:
        /*0070*/ 	.word	index@(_ZN3cub18CUB_300001_SM_10006detail8for_each13static_kernelINS2_12policy_hub_t12policy_500_tElN6thrust24THRUST_300001_SM_1000_NS8cuda_cub11__transform17unary_transform_fINS7_6detail15normal_iteratorINS7_10device_ptrIiEEEESF_NS9_14no_stencil_tagENS8_9__replace10constant_fIiEENSB_10functional5actorINSK_9compositeIJNSK_16operator_adaptorIN4cuda3std3__48equal_toIvEEEENSL_INSK_8argumentILj0EEEEENSL_INSK_5valueIiEEEEEEEEEEEEEvT0_T1_)
        /*0074*/ 	.word	0x00000000


	//----- nvinfo : EIATTR_REGCOUNT
	.align		4
.L_62:
        /*0078*/ 	.byte	0x04, 0x2f
        /*007a*/ 	.short	(.L_64 - .L_63)
	.align		4
.L_63:
        /*007c*/ 	.word	index@(_ZN3cub18CUB_300001_SM_10006detail8for_each13static_kernelINS2_12policy_hub_t12policy_500_tElN6thrust24THRUST_300001_SM_1000_NS8cuda_cub20__uninitialized_copy7functorINS7_6detail15normal_iteratorINS7_10device_ptrIiEEEENS7_7pointerIiNS8_3tagENS7_11use_defaultESI_EEEEEEvT0_T1_)
        /*0080*/ 	.word	0x0000000c


	//----- nvinfo : EIATTR_FRAME_SIZE
	.align		4
.L_64:
        /*0084*/ 	.byte	0x04, 0x11
        /*0086*/ 	.short	(.L_66 - .L_65)
	.align		4
.L_65:
        /*0088*/ 	.word	index@(_ZN3cub18CUB_300001_SM_10006detail8for_each13static_kernelINS2_12policy_hub_t12policy_500_tElN6thrust24THRUST_300001_SM_1000_NS8cuda_cub20__uninitialized_copy7functorINS7_6detail15normal_iteratorINS7_10device_ptrIiEEEENS7_7pointerIiNS8_3tagENS7_11use_defaultESI_EEEEEEvT0_T1_)
        /*008c*/ 	.word	0x00000000


	//----- nvinfo : EIATTR_REGCOUNT
	.align		4
.L_66:
        /*0090*/ 	.byte	0x04, 0x2f
        /*0092*/ 	.short	(.L_68 - .L_67)
	.align		4
.L_67:
        /*0094*/ 	.word	index@(_ZN3cub18CUB_300001_SM_10006detail9transform16transform_kernelINS2_10policy_hubILb1EN4cuda3std3__45tupleIJN6thrust24THRUST_300001_SM_1000_NS6detail15normal_iteratorINSA_10device_ptrIiEEEESF_EEEE10policy1000Ei13saxpy_functorSF_JPiSK_EEEvT0_iT1_T2_DpNS2_10kernel_argIT3_EE)
        /*0098*/ 	.word	0x0000001e


	//----- nvinfo : EIATTR_FRAME_SIZE
	.align		4
.L_68:
        /*009c*/ 	.byte	0x04, 0x11
        /*009e*/ 	.short	(.L_70 - .L_69)
	.align		4
.L_69:
        /*00a0*/ 	.word	index@(_ZN3cub18CUB_300001_SM_10006detail9transform16transform_kernelINS2_10policy_hubILb1EN4cuda3std3__45tupleIJN6thrust24THRUST_300001_SM_1000_NS6detail15normal_iteratorINSA_10device_ptrIiEEEESF_EEEE10policy1000Ei13saxpy_functorSF_JPiSK_EEEvT0_iT1_T2_DpNS2_10kernel_argIT3_EE)
        /*00a4*/ 	.word	0x00000000


	//----- nvinfo : EIATTR_REGCOUNT
	.align		4
.L_70:
        /*00a8*/ 	.byte	0x04, 0x2f
        /*00aa*/ 	.short	(.L_72 - .L_71)
	.align		4
.L_71:
        /*00ac*/ 	.word	index@(_ZN3cub18CUB_300001_SM_10006detail9transform16transform_kernelINS2_10policy_hubILb1EN4cuda3std3__45tupleIJN6thrust24THRUST_300001_SM_1000_NS6detail15normal_iteratorINSA_10device_ptrIiEEEESF_EEEE10policy1000El13saxpy_functorSF_JPiSK_EEEvT0_iT1_T2_DpNS2_10kernel_argIT3_EE)
        /*00b0*/ 	.word	0x00000020


	//----- nvinfo : EIATTR_FRAME_SIZE
	.align		4
.L_72:
        /*00b4*/ 	.byte	0x04, 0x11
        /*00b6*/ 	.short	(.L_74 - .L_73)
	.align		4
.L_73:
        /*00b8*/ 	.word	index@(_ZN3cub18CUB_300001_SM_10006detail9transform16transform_kernelINS2_10policy_hubILb1EN4cuda3std3__45tupleIJN6thrust24THRUST_300001_SM_1000_NS6detail15normal_iteratorINSA_10device_ptrIiEEEESF_EEEE10policy1000El13saxpy_functorSF_JPiSK_EEEvT0_iT1_T2_DpNS2_10kernel_argIT3_EE)
        /*00bc*/ 	.word	0x00000000


	//----- nvinfo : EIATTR_REGCOUNT
	.align		4
.L_74:
        /*00c0*/ 	.byte	0x04, 0x2f
        /*00c2*/ 	.short	(.L_76 - .L_75)
	.align		4
.L_75:
        /*00c4*/ 	.word	index@(_ZN3cub18CUB_300001_SM_10006detail9transform16transform_kernelINS2_10policy_hubILb0EN4cuda3std3__45tupleIJN6thrust24THRUST_300001_SM_1000_NS6detail15normal_iteratorINSA_10device_ptrIiEEEESF_EEEE10policy1000EiNS7_10multipliesIiEESF_JPiSL_EEEvT0_iT1_T2_DpNS2_10kernel_argIT3_EE)
        /*00c8*/ 	.word	0x00000020


	//----- nvinfo : EIATTR_FRAME_SIZE
	.align		4
.L_76:
        /*00cc*/ 	.byte	0x04, 0x11
        /*00ce*/ 	.short	(.L_78 - .L_77)
	.align		4
.L_77:
        /*00d0*/ 	.word	index@($__internal_7_$__cuda_sm20_div_u64)
        /*00d4*/ 	.word	0x00000000


	//----- nvinfo : EIATTR_FRAME_SIZE
	.align		4
.L_78:
        /*00d8*/ 	.byte	0x04, 0x11
        /*00da*/ 	.short	(.L_80 - .L_79)
	.align		4
.L_79:
        /*00dc*/ 	.word	index@(_ZN3cub18CUB_300001_SM_10006detail9transform16transform_kernelINS2_10policy_hubILb0EN4cuda3std3__45tupleIJN6thrust24THRUST_300001_SM_1000_NS6detail15normal_iteratorINSA_10device_ptrIiEEEESF_EEEE10policy1000EiNS7_10multipliesIiEESF_JPiSL_EEEvT0_iT1_T2_DpNS2_10kernel_argIT3_EE)
        /*00e0*/ 	.word	0x00000000


	//----- nvinfo : EIATTR_REGCOUNT
	.align		4
.L_80:
        /*00e4*/ 	.byte	0x04, 0x2f
        /*00e6*/ 	.short	(.L_82 - .L_81)
	.align		4
.L_81:
        /*00e8*/ 	.word	index@(_ZN3cub18CUB_300001_SM_10006detail9transform16transform_kernelINS2_10policy_hubILb0EN4cuda3std3__45tupleIJN6thrust24THRUST_300001_SM_1000_NS6detail15normal_iteratorINSA_10device_ptrIiEEEESF_EEEE10policy1000ElNS7_10multipliesIiEESF_JPiSL_EEEvT0_iT1_T2_DpNS2_10kernel_argIT3_EE)
        /*00ec*/ 	.word	0x00000020


	//----- nvinfo : EIATTR_FRAME_SIZE
	.align		4
.L_82:
        /*00f0*/ 	.byte	0x04, 0x11
        /*00f2*/ 	.short	(.L_84 - .L_83)
	.align		4
.L_83:
        /*00f4*/ 	.word	index@($__internal_6_$__cuda_sm20_div_u64)
        /*00f8*/ 	.word	0x00000000


	//----- nvinfo : EIATTR_FRAME_SIZE
	.align		4
.L_84:
        /*00fc*/ 	.byte	0x04, 0x11
        /*00fe*/ 	.short	(.L_86 - .L_85)
	.align		4
.L_85:
        /*0100*/ 	.word	index@(_ZN3cub18CUB_300001_SM_10006detail9transform16transform_kernelINS2_10policy_hubILb0EN4cuda3std3__45tupleIJN6thrust24THRUST_300001_SM_1000_NS6detail15normal_iteratorINSA_10device_ptrIiEEEESF_EEEE10policy1000ElNS7_10multipliesIiEESF_JPiSL_EEEvT0_iT1_T2_DpNS2_10kernel_argIT3_EE)
        /*0104*/ 	.word	0x00000000


	//----- nvinfo : EIATTR_REGCOUNT
	.align		4
.L_86:
        /*0108*/ 	.byte	0x04, 0x2f
        /*010a*/ 	.short	(.L_88 - .L_87)
	.align		4
.L_87:
        /*010c*/ 	.word	index@(_ZN3cub18CUB_300001_SM_10006detail9transform16transform_kernelINS2_10policy_hubILb0EN4cuda3std3__45tupleIJN6thrust24THRUST_300001_SM_1000_NS6detail15normal_iteratorINSA_10device_ptrIiEEEESF_EEEE10policy1000EiNS7_4plusIiEESF_JPiSL_EEEvT0_iT1_T2_DpNS2_10kernel_argIT3_EE)
        /*0110*/ 	.word	0x00000020


	//----- nvinfo : EIATTR_FRAME_SIZE
	.align		4
.L_88:
        /*0114*/ 	.byte	0x04, 0x11
        /*0116*/ 	.short	(.L_90 - .L_89)
	.align		4
.L_89:
        /*0118*/ 	.word	index@($__internal_5_$__cuda_sm20_div_u64)
        /*011c*/ 	.word	0x00000000


	//----- nvinfo : EIATTR_FRAME_SIZE
	.align		4
.L_90:
        /*0120*/ 	.byte	0x04, 0x11
        /*0122*/ 	.short	(.L_92 - .L_91)
	.align		4
.L_91:
        /*0124*/ 	.word	index@(_ZN3cub18CUB_300001_SM_10006detail9transform16transform_kernelINS2_10policy_hubILb0EN4cuda3std3__45tupleIJN6thrust24THRUST_300001_SM_1000_NS6detail15normal_iteratorINSA_10device_ptrIiEEEESF_EEEE10policy1000EiNS7_4plusIiEESF_JPiSL_EEEvT0_iT1_T2_DpNS2_10kernel_argIT3_EE)
        /*0128*/ 	.word	0x00000000


	//----- nvinfo : EIATTR_REGCOUNT
	.align		4
.L_92:
        /*012c*/ 	.byte	0x04, 0x2f
        /*012e*/ 	.short	(.L_94 - .L_93)
	.align		4
.L_93:
        /*0130*/ 	.word	index@(_ZN3cub18CUB_300001_SM_10006detail9transform16transform_kernelINS2_10policy_hubILb0EN4cuda3std3__45tupleIJN6thrust24THRUST_300001_SM_1000_NS6detail15normal_iteratorINSA_10device_ptrIiEEEESF_EEEE10policy1000ElNS7_4plusIiEESF_JPiSL_EEEvT0_iT1_T2_DpNS2_10kernel_argIT3_EE)
        /*0134*/ 	.word	0x00000020


	//----- nvinfo : EIATTR_FRAME_SIZE
	.align		4
.L_94:
        /*0138*/ 	.byte	0x04, 0x11
        /*013a*/ 	.short	(.L_96 - .L_95)
	.align		4
.L_95:
        /*013c*/ 	.word	index@($__internal_4_$__cuda_sm20_div_u64)
        /*0140*/ 	.word	0x00000000


	//----- nvinfo : EIATTR_FRAME_SIZE
	.align		4
.L_96:
        /*0144*/ 	.byte	0x04, 0x11
        /*0146*/ 	.short	(.L_98 - .L_97)
	.align		4
.L_97:
        /*0148*/ 	.word	index@(_ZN3cub18CUB_300001_SM_10006detail9transform16transform_kernelINS2_10policy_hubILb0EN4cuda3std3__45tupleIJN6thrust24THRUST_300001_SM_1000_NS6detail15normal_iteratorINSA_10device_ptrIiEEEESF_EEEE10policy1000ElNS7_4plusIiEESF_JPiSL_EEEvT0_iT1_T2_DpNS2_10kernel_argIT3_EE)
        /*014c*/ 	.word	0x00000000


	//----- nvinfo : EIATTR_REGCOUNT
	.align		4
.L_98:
        /*0150*/ 	.byte	0x04, 0x2f
        /*0152*/ 	.short	(.L_100 - .L_99)
	.align		4
.L_99:
        /*0154*/ 	.word	index@(_ZN3cub18CUB_300001_SM_10006detail9transform16transform_kernelINS2_10policy_hubILb0EN4cuda3std3__45tupleIJN6thrust24THRUST_300001_SM_1000_NS6detail15normal_iteratorINSA_10device_ptrIiEEEEEEEE10policy1000EiNS7_6negateIiEESF_JPiEEEvT0_iT1_T2_DpNS2_10kernel_argIT3_EE)
        /*0158*/ 	.word	0x00000020


	//----- nvinfo : EIATTR_FRAME_SIZE
	.align		4
.L_100:
        /*015c*/ 	.byte	0x04, 0x11
        /*015e*/ 	.short	(.L_102 - .L_101)
	.align		4
.L_101:
        /*0160*/ 	.word	index@($__internal_3_$__cuda_sm20_div_u64)
        /*0164*/ 	.word	0x00000000


	//----- nvinfo : EIATTR_FRAME_SIZE
	.align		4
.L_102:
        /*0168*/ 	.byte	0x04, 0x11
        /*016a*/ 	.short	(.L_104 - .L_103)
	.align		4
.L_103:
        /*016c*/ 	.word	index@(_ZN3cub18CUB_300001_SM_10006detail9transform16transform_kernelINS2_10policy_hubILb0EN4cuda3std3__45tupleIJN6thrust24THRUST_300001_SM_1000_NS6detail15normal_iteratorINSA_10device_ptrIiEEEEEEEE10policy1000EiNS7_6negateIiEESF_JPiEEEvT0_iT1_T2_DpNS2_10kernel_argIT3_EE)
        /*0170*/ 	.word	0x00000000


	//----- nvinfo : EIATTR_REGCOUNT
	.align		4
.L_104:
        /*0174*/ 	.byte	0x04, 0x2f
        /*0176*/ 	.short	(.L_106 - .L_105)
	.align		4
.L_105:
        /*0178*/ 	.word	index@(_ZN3cub18CUB_300001_SM_10006detail9transform16transform_kernelINS2_10policy_hubILb0EN4cuda3std3__45tupleIJN6thrust24THRUST_300001_SM_1000_NS6detail15normal_iteratorINSA_10device_ptrIiEEEEEEEE10policy1000ElNS7_6negateIiEESF_JPiEEEvT0_iT1_T2_DpNS2_10kernel_argIT3_EE)
        /*017c*/ 	.word	0x0000001f


	//----- nvinfo : EIATTR_FRAME_SIZE
	.align		4
.L_106:
        /*0180*/ 	.byte	0x04, 0x11
        /*0182*/ 	.short	(.L_108 - .L_107)
	.align		4
.L_107:
        /*0184*/ 	.word	index@($__internal_2_$__cuda_sm20_div_u64)
        /*0188*/ 	.word	0x00000000


	//----- nvinfo : EIATTR_FRAME_SIZE
	.align		4
.L_108:
        /*018c*/ 	.byte	0x04, 0x11
        /*018e*/ 	.short	(.L_110 - .L_109)
	.align		4
.L_109:
        /*0190*/ 	.word	index@(_ZN3cub18CUB_300001_SM_10006detail9transform16transform_kernelINS2_10policy_hubILb0EN4cuda3std3__45tupleIJN6thrust24THRUST_300001_SM_1000_NS6detail15normal_iteratorINSA_10device_ptrIiEEEEEEEE10policy1000ElNS7_6negateIiEESF_JPiEEEvT0_iT1_T2_DpNS2_10kernel_argIT3_EE)
        /*0194*/ 	.word	0x00000000


	//----- nvinfo : EIATTR_REGCOUNT
	.align		4
.L_110:
        /*0198*/ 	.byte	0x04, 0x2f
        /*019a*/ 	.short	(.L_112 - .L_111)
	.align		4
.L_111:
        /*019c*/ 	.word	index@(_ZN3cub18CUB_300001_SM_10006detail9transform16transform_kernelINS2_10policy_hubILb0EN4cuda3std3__45tupleIJN6thrust24THRUST_300001_SM_1000_NS6detail15normal_iteratorINSA_10device_ptrIiEEEESF_EEEE10policy1000EiNS7_7modulusIiEESF_JPiSL_EEEvT0_iT1_T2_DpNS2_10kernel_argIT3_EE)
        /*01a0*/ 	.word	0x00000020


	//----- nvinfo : EIATTR_FRAME_SIZE
	.align		4
.L_112:
        /*01a4*/ 	.byte	0x04, 0x11
        /*01a6*/ 	.short	(.L_114 - .L_113)
	.align		4
.L_113:
        /*01a8*/ 	.word	index@($__internal_1_$__cuda_sm20_div_u64)
        /*01ac*/ 	.word	0x00000000


	//----- nvinfo : EIATTR_FRAME_SIZE
	.align		4
.L_114:
        /*01b0*/ 	.byte	0x04, 0x11
        /*01b2*/ 	.short	(.L_116 - .L_115)
	.align		4
.L_115:
        /*01b4*/ 	.word	index@(_ZN3cub18CUB_300001_SM_10006detail9transform16transform_kernelINS2_10policy_hubILb0EN4cuda3std3__45tupleIJN6thrust24THRUST_300001_SM_1000_NS6detail15normal_iteratorINSA_10device_ptrIiEEEESF_EEEE10policy1000EiNS7_7modulusIiEESF_JPiSL_EEEvT0_iT1_T2_DpNS2_10kernel_argIT3_EE)
        /*01b8*/ 	.word	0x00000000


	//----- nvinfo : EIATTR_REGCOUNT
	.align		4
.L_116:
        /*01bc*/ 	.byte	0x04, 0x2f
        /*01be*/ 	.short	(.L_118 - .L_117)
	.align		4
.L_117:
        /*01c0*/ 	.word	index@(_ZN3cub18CUB_300001_SM_10006detail9transform16transform_kernelINS2_10policy_hubILb0EN4cuda3std3__45tupleIJN6thrust24THRUST_300001_SM_1000_NS6detail15normal_iteratorINSA_10device_ptrIiEEEESF_EEEE10policy1000ElNS7_7modulusIiEESF_JPiSL_EEEvT0_iT1_T2_DpNS2_10kernel_argIT3_EE)
        /*01c4*/ 	.word	0x00000020


	//----- nvinfo : EIATTR_FRAME_SIZE
	.align		4
.L_118:
        /*01c8*/ 	.byte	0x04, 0x11
        /*01ca*/ 	.short	(.L_120 - .L_119)
	.align		4
.L_119:
        /*01cc*/ 	.word	index@($__internal_0_$__cuda_sm20_div_u64)
        /*01d0*/ 	.word	0x00000000


	//----- nvinfo : EIATTR_FRAME_SIZE
	.align		4
.L_120:
        /*01d4*/ 	.byte	0x04, 0x11
        /*01d6*/ 	.short	(.L_122 - .L_121)
	.align		4
.L_121:
        /*01d8*/ 	.word	index@(_ZN3cub18CUB_300001_SM_10006detail9transform16transform_kernelINS2_10policy_hubILb0EN4cuda3std3__45tupleIJN6thrust24THRUST_300001_SM_1000_NS6detail15normal_iteratorINSA_10device_ptrIiEEEESF_EEEE10policy1000ElNS7_7modulusIiEESF_JPiSL_EEEvT0_iT1_T2_DpNS2_10kernel_argIT3_EE)
        /*01dc*/ 	.word	0x00000000


	//----- nvinfo : EIATTR_MIN_STACK_SIZE
	.align		4
.L_122:
        /*01e0*/ 	.byte	0x04, 0x12
        /*01e2*/ 	.short	(.L_124 - .L_123)
	.align		4
.L_123:
        /*01e4*/ 	.word	index@(_ZN3cub18CUB_300001_SM_10006detail9transform16transform_kernelINS2_10policy_hubILb0EN4cuda3std3__45tupleIJN6thrust24THRUST_300001_SM_1000_NS6detail15normal_iteratorINSA_10device_ptrIiEEEESF_EEEE10policy1000ElNS7_7modulusIiEESF_JPiSL_EEEvT0_iT1_T2_DpNS2_10kernel_argIT3_EE)
        /*01e8*/ 	.word	0x00000000


	//----- nvinfo : EIATTR_MIN_STACK_SIZE
	.align		4
.L_124:
        /*01ec*/ 	.byte	0x04, 0x12
        /*01ee*/ 	.short	(.L_126 - .L_125)
	.align		4
.L_125:
        /*01f0*/ 	.word	index@(_ZN3cub18CUB_300001_SM_10006detail9transform16transform_kernelINS2_10policy_hubILb0EN4cuda3std3__45tupleIJN6thrust24THRUST_300001_SM_1000_NS6detail15normal_iteratorINSA_10device_ptrIiEEEESF_EEEE10policy1000EiNS7_7modulusIiEESF_JPiSL_EEEvT0_iT1_T2_DpNS2_10kernel_argIT3_EE)
        /*01f4*/ 	.word	0x00000000


	//----- nvinfo : EIATTR_MIN_STACK_SIZE
	.align		4
.L_126:
        /*01f8*/ 	.byte	0x04, 0x12
        /*01fa*/ 	.short	(.L_128 - .L_127)
	.align		4
.L_127:
        /*01fc*/ 	.word	index@(_ZN3cub18CUB_300001_SM_10006detail9transform16transform_kernelINS2_10policy_hubILb0EN4cuda3std3__45tupleIJN6thrust24THRUST_300001_SM_1000_NS6detail15normal_iteratorINSA_10device_ptrIiEEEEEEEE10policy1000ElNS7_6negateIiEESF_JPiEEEvT0_iT1_T2_DpNS2_10kernel_argIT3_EE)
        /*0200*/ 	.word	0x00000000


	//----- nvinfo : EIATTR_MIN_STACK_SIZE
	.align		4
.L_128:
        /*0204*/ 	.byte	0x04, 0x12
        /*0206*/ 	.short	(.L_130 - .L_129)
	.align		4
.L_129:
        /*0208*/ 	.word	index@(_ZN3cub18CUB_300001_SM_10006detail9transform16transform_kernelINS2_10policy_hubILb0EN4cuda3std3__45tupleIJN6thrust24THRUST_300001_SM_1000_NS6detail15normal_iteratorINSA_10device_ptrIiEEEEEEEE10policy1000EiNS7_6negateIiEESF_JPiEEEvT0_iT1_T2_DpNS2_10kernel_argIT3_EE)
        /*020c*/ 	.word	0x00000000


	//----- nvinfo : EIATTR_MIN_STACK_SIZE
	.align		4
.L_130:
        /*0210*/ 	.byte	0x04, 0x12
        /*0212*/ 	.short	(.L_132 - .L_131)
	.align		4
.L_131:
        /*0214*/ 	.word	index@(_ZN3cub18CUB_300001_SM_10006detail9transform16transform_kernelINS2_10policy_hubILb0EN4cuda3std3__45tupleIJN6thrust24THRUST_300001_SM_1000_NS6detail15normal_iteratorINSA_10device_ptrIiEEEESF_EEEE10policy1000ElNS7_4plusIiEESF_JPiSL_EEEvT0_iT1_T2_DpNS2_10kernel_argIT3_EE)
        /*0218*/ 	.word	0x00000000


	//----- nvinfo : EIATTR_MIN_STACK_SIZE
	.align		4
.L_132:
        /*021c*/ 	.byte	0x04, 0x12
        /*021e*/ 	.short	(.L_134 - .L_133)
	.align		4
.L_133:
        /*0220*/ 	.word	index@(_ZN3cub18CUB_300001_SM_10006detail9transform16transform_kernelINS2_10policy_hubILb0EN4cuda3std3__45tupleIJN6thrust24THRUST_300001_SM_1000_NS6detail15normal_iteratorINSA_10device_ptrIiEEEESF_EEEE10policy1000EiNS7_4plusIiEESF_JPiSL_EEEvT0_iT1_T2_DpNS2_10kernel_argIT3_EE)
        /*0224*/ 	.word	0x00000000


	//----- nvinfo : EIATTR_MIN_STACK_SIZE
	.align		4
.L_134:
        /*0228*/ 	.byte	0x04, 0x12
        /*022a*/ 	.short	(.L_136 - .L_135)
	.align		4
.L_135:
        /*022c*/ 	.word	index@(_ZN3cub18CUB_300001_SM_10006detail9transform16transform_kernelINS2_10policy_hubILb0EN4cuda3std3__45tupleIJN6thrust24THRUST_300001_SM_1000_NS6detail15normal_iteratorINSA_10device_ptrIiEEEESF_EEEE10policy1000ElNS7_10multipliesIiEESF_JPiSL_EEEvT0_iT1_T2_DpNS2_10kernel_argIT3_EE)
        /*0230*/ 	.word	0x00000000


	//----- nvinfo : EIATTR_MIN_STACK_SIZE
	.align		4
.L_136:
        /*0234*/ 	.byte	0x04, 0x12
        /*0236*/ 	.short	(.L_138 - .L_137)
	.align		4
.L_137:
        /*0238*/ 	.word	index@(_ZN3cub18CUB_300001_SM_10006detail9transform16transform_kernelINS2_10policy_hubILb0EN4cuda3std3__45tupleIJN6thrust24THRUST_300001_SM_1000_NS6detail15normal_iteratorINSA_10device_ptrIiEEEESF_EEEE10policy1000EiNS7_10multipliesIiEESF_JPiSL_EEEvT0_iT1_T2_DpNS2_10kernel_argIT3_EE)
        /*023c*/ 	.word	0x00000000


	//----- nvinfo : EIATTR_MIN_STACK_SIZE
	.align		4
.L_138:
        /*0240*/ 	.byte	0x04, 0x12
        /*0242*/ 	.short	(.L_140 - .L_139)
	.align		4
.L_139:
        /*0244*/ 	.word	index@(_ZN3cub18CUB_300001_SM_10006detail9transform16transform_kernelINS2_10policy_hubILb1EN4cuda3std3__45tupleIJN6thrust24THRUST_300001_SM_1000_NS6detail15normal_iteratorINSA_10device_ptrIiEEEESF_EEEE10policy1000El13saxpy_functorSF_JPiSK_EEEvT0_iT1_T2_DpNS2_10kernel_argIT3_EE)
        /*0248*/ 	.word	0x00000000


	//----- nvinfo : EIATTR_MIN_STACK_SIZE
	.align		4
.L_140:
        /*024c*/ 	.byte	0x04, 0x12
        /*024e*/ 	.short	(.L_142 - .L_141)
	.align		4
.L_141:
        /*0250*/ 	.word	index@(_ZN3cub18CUB_300001_SM_10006detail9transform16transform_kernelINS2_10policy_hubILb1EN4cuda3std3__45tupleIJN6thrust24THRUST_300001_SM_1000_NS6detail15normal_iteratorINSA_10device_ptrIiEEEESF_EEEE10policy1000Ei13saxpy_functorSF_JPiSK_EEEvT0_iT1_T2_DpNS2_10kernel_argIT3_EE)
        /*0254*/ 	.word	0x00000000


	//----- nvinfo : EIATTR_MIN_STACK_SIZE
	.align		4
.L_142:
        /*0258*/ 	.byte	0x04, 0x12
        /*025a*/ 	.short	(.L_144 - .L_143)
	.align		4
.L_143:
        /*025c*/ 	.word	index@(_ZN3cub18CUB_300001_SM_10006detail8for_each13static_kernelINS2_12policy_hub_t12policy_500_tElN6thrust24THRUST_300001_SM_1000_NS8cuda_cub20__uninitialized_copy7functorINS7_6detail15normal_iteratorINS7_10device_ptrIiEEEENS7_7pointerIiNS8_3tagENS7_11use_defaultESI_EEEEEEvT0_T1_)
        /*0260*/ 	.word	0x00000000


	//----- nvinfo : EIATTR_MIN_STACK_SIZE
	.align		4
.L_144:
        /*0264*/ 	.byte	0x04, 0x12
        /*0266*/ 	.short	(.L_146 - .L_145)
	.align		4
.L_145:
        /*0268*/ 	.word	index@(_ZN3cub18CUB_300001_SM_10006detail8for_each13static_kernelINS2_12policy_hub_t12policy_500_tElN6thrust24THRUST_300001_SM_1000_NS8cuda_cub11__transform17unary_transform_fINS7_6detail15normal_iteratorINS7_10device_ptrIiEEEESF_NS9_14no_stencil_tagENS8_9__replace10constant_fIiEENSB_10functional5actorINSK_9compositeIJNSK_16operator_adaptorIN4cuda3std3__48equal_toIvEEEENSL_INSK_8argumentILj0EEEEENSL_INSK_5valueIiEEEEEEEEEEEEEvT0_T1_)
        /*026c*/ 	.word	0x00000000


	//----- nvinfo : EIATTR_MIN_STACK_SIZE
	.align		4
.L_146:
        /*0270*/ 	.byte	0x04, 0x12
        /*0272*/ 	.short	(.L_148 - .L_147)
	.align		4
.L_147:
        /*0274*/ 	.word	index@(_ZN3cub18CUB_300001_SM_10006detail8for_each13static_kernelINS2_12policy_hub_t12policy_500_tElN6thrust24THRUST_300001_SM_1000_NS8cuda_cub10__tabulate7functorINS7_6detail15normal_iteratorINS7_10device_ptrIiEEEENS7_6system6detail7generic6detail22compute_sequence_valueIivEElEEEEvT0_T1_)
        /*0278*/ 	.word	0x00000000


	//----- nvinfo : EIATTR_MIN_STACK_SIZE
	.align		4
.L_148:
        /*027c*/ 	.byte	0x04, 0x12
        /*027e*/ 	.short	(.L_150 - .L_149)
	.align		4
.L_149:
        /*0280*/ 	.word	index@(_ZN3cub18CUB_300001_SM_10006detail8for_each13static_kernelINS2_12policy_hub_t12policy_500_tElN6thrust24THRUST_300001_SM_1000_NS8cuda_cub6__fill7functorINS7_6detail15normal_iteratorINS7_10device_ptrIiEEEEiEEEEvT0_T1_)
        /*0284*/ 	.word	0x00000000


	//----- nvinfo : EIATTR_MIN_STACK_SIZE
	.align		4
.L_150:
        /*0288*/ 	.byte	0x04, 0x12
        /*028a*/ 	.short	(.L_152 - .L_151)
	.align		4
.L_151:
        /*028c*/ 	.word	index@(_ZN3cub18CUB_300001_SM_10006detail8for_each13static_kernelINS2_12policy_hub_t12policy_500_tEmN6thrust24THRUST_300001_SM_1000_NS8cuda_cub20__uninitialized_fill7functorINS7_10device_ptrIiEEiEEEEvT0_T1_)
        /*0290*/ 	.word	0x00000000


	//----- nvinfo : EIATTR_MIN_STACK_SIZE
	.align		4
.L_152:
        /*0294*/ 	.byte	0x04, 0x12
        /*0296*/ 	.short	(.L_154 - .L_153)
	.align		4
.L_153:
        /*0298*/ 	.word	index@(_ZN3cub18CUB_300001_SM_10006detail11EmptyKernelIvEEvv)
        /*029c*/ 	.word	0x00000000
.L_154:


//--------------------- .nv.compat                --------------------------
	.section	.nv.compat,"",@"SHT_CUDA_COMPAT_INFO"
	.align	4
        /*0000*/ 	.byte	0x02, 0x09, 0x00, 0x00, 0x02, 0x02, 0x02, 0x00, 0x02, 0x05, 0x05, 0x00, 0x03, 0x07, 0x01, 0x01
        /*0010*/ 	.byte	0x02, 0x03, 0x00, 0x00, 0x02, 0x06, 0x01, 0x00, 0x04, 0x0b, 0x08, 0x00, 0x09, 0x00, 0x00, 0x00
        /*0020*/ 	.byte	0x00, 0x00, 0x00, 0x00


//--------------------- .nv.info._ZN3cub18CUB_300001_SM_10006detail9transform16transform_kernelINS2_10policy_hubILb0EN4cuda3std3__45tupleIJN6thrust24THRUST_300001_SM_1000_NS6detail15normal_iteratorINSA_10device_ptrIiEEEESF_EEEE10policy1000ElNS7_7modulusIiEESF_JPiSL_EEEvT0_iT1_T2_DpNS2_10kernel_argIT3_EE --------------------------
	.section	.nv.info._ZN3cub18CUB_300001_SM_10006detail9transform16transform_kernelINS2_10policy_hubILb0EN4cuda3std3__45tupleIJN6thrust24THRUST_300001_SM_1000_NS6detail15normal_iteratorINSA_10device_ptrIiEEEESF_EEEE10policy1000ElNS7_7modulusIiEESF_JPiSL_EEEvT0_iT1_T2_DpNS2_10kernel_argIT3_EE,"",@"SHT_CUDA_INFO"
	.sectionflags	@""
	.align	4


	//----- nvinfo : EIATTR_CUDA_API_VERSION
	.align		4
        /*0000*/ 	.byte	0x04, 0x37
        /*0002*/ 	.short	(.L_156 - .L_155)
.L_155:
        /*0004*/ 	.word	0x00000082


	//----- nvinfo : EIATTR_KPARAM_INFO
	.align		4
.L_156:
        /*0008*/ 	.byte	0x04, 0x17
        /*000a*/ 	.short	(.L_158 - .L_157)
.L_157:
        /*000c*/ 	.word	0x00000000
        /*0010*/ 	.short	0x0005
        /*0012*/ 	.short	0x0028
        /*0014*/ 	.byte	0x00, 0xf0, 0x41, 0x00


	//----- nvinfo : EIATTR_KPARAM_INFO
	.align		4
.L_158:
        /*0018*/ 	.byte	0x04, 0x17
        /*001a*/ 	.short	(.L_160 - .L_159)
.L_159:
        /*001c*/ 	.word	0x00000000
        /*0020*/ 	.short	0x0004
        /*0022*/ 	.short	0x0018
        /*0024*/ 	.byte	0x00, 0xf0, 0x41, 0x00


	//----- nvinfo : EIATTR_KPARAM_INFO
	.align		4
.L_160:
        /*0028*/ 	.byte	0x04, 0x17
        /*002a*/ 	.short	(.L_162 - .L_161)
.L_161:
        /*002c*/ 	.word	0x00000000
        /*0030*/ 	.short	0x0003
        /*0032*/ 	.short	0x0010
        /*0034*/ 	.byte	0x00, 0xf0, 0x21, 0x00


	//----- nvinfo : EIATTR_KPARAM_INFO
	.align		4
.L_162:
        /*0038*/ 	.byte	0x04, 0x17
        /*003a*/ 	.short	(.L_164 - .L_163)
.L_163:
        /*003c*/ 	.word	0x00000000
        /*0040*/ 	.short	0x0002
        /*0042*/ 	.short	0x000c
        /*0044*/ 	.byte	0x00, 0xf0, 0x05, 0x00


	//----- nvinfo : EIATTR_KPARAM_INFO
	.align		4
.L_164:
        /*0048*/ 	.byte	0x04, 0x17
        /*004a*/ 	.short	(.L_166 - .L_165)
.L_165:
        /*004c*/ 	.word	0x00000000
        /*0050*/ 	.short	0x0001
        /*0052*/ 	.short	0x0008
        /*0054*/ 	.byte	0x00, 0xf0, 0x11, 0x00


	//----- nvinfo : EIATTR_KPARAM_INFO
	.align		4
.L_166:
        /*0058*/ 	.byte	0x04, 0x17
        /*005a*/ 	.short	(.L_168 - .L_167)
.L_167:
        /*005c*/ 	.word	0x00000000
        /*0060*/ 	.short	0x0000
        /*0062*/ 	.short	0x0000
        /*0064*/ 	.byte	0x00, 0xf0, 0x21, 0x00


	//----- nvinfo : EIATTR_SPARSE_MMA_MASK
	.align		4
.L_168:
        /*0068*/ 	.byte	0x03, 0x50
        /*006a*/ 	.short	0x0000


	//----- nvinfo : EIATTR_MAXREG_COUNT
	.align		4
        /*006c*/ 	.byte	0x03, 0x1b
        /*006e*/ 	.short	0x00ff


	//----- nvinfo : EIATTR_NUM_BARRIERS
	.align		4
        /*0070*/ 	.byte	0x02, 0x4c
        /*0072*/ 	.byte	0x01
	.zero		1


	//----- nvinfo : EIATTR_MERCURY_ISA_VERSION
	.align		4
        /*0074*/ 	.byte	0x03, 0x5f
        /*0076*/ 	.short	0x0101


	//----- nvinfo : EIATTR_COOP_GROUP_MASK_REGIDS
	.align		4
        /*0078*/ 	.byte	0x04, 0x29
        /*007a*/ 	.short	(.L_170 - .L_169)


	//   ....[0]....
.L_169:
        /*007c*/ 	.word	0xffffffff


	//----- nvinfo : EIATTR_COOP_GROUP_INSTR_OFFSETS
	.align		4
.L_170:
        /*0080*/ 	.byte	0x04, 0x28
        /*0082*/ 	.short	(.L_172 - .L_171)


	//   ....[0]....
.L_171:
        /*0084*/ 	.word	0x000019c0


	//----- nvinfo : EIATTR_VRC_CTA_INIT_COUNT
	.align		4
.L_172:
        /*0088*/ 	.byte	0x02, 0x4a
	.zero		1
	.zero		1


	//----- nvinfo : EIATTR_MBARRIER_INSTR_OFFSETS
	.align		4
        /*008c*/ 	.byte	0x04, 0x39
        /*008e*/ 	.short	(.L_174 - .L_173)


	//   ....[0]....
.L_173:
        /*0090*/ 	.word	0x000002d0
        /*0094*/ 	.word	0x000000ff
        /*0098*/ 	.word	0x00000000
        /*009c*/ 	.short	0x0100
        /*009e*/ 	.byte	0x11
	.zero		1


	//   ....[1]....
        /*00a0*/ 	.word	0x000004a0
        /*00a4*/ 	.word	0x000000ff
        /*00a8*/ 	.word	0x00000000
        /*00ac*/ 	.short	0x010a
        /*00ae*/ 	.byte	0x04
	.zero		1


	//----- nvinfo : EIATTR_NUM_MBARRIERS
	.align		4
.L_174:
        /*00b0*/ 	.byte	0x03, 0x38
        /*00b2*/ 	.short	0x0001


	//----- nvinfo : EIATTR_EXIT_INSTR_OFFSETS
	.align		4
        /*00b4*/ 	.byte	0x04, 0x1c
        /*00b6*/ 	.short	(.L_176 - .L_175)


	//   ....[0]....
.L_175:
        /*00b8*/ 	.word	0x00001a10


	//   ....[1]....
        /*00bc*/ 	.word	0x00001d90


	//   ....[2]....
        /*00c0*/ 	.word	0x00001dc0


	//   ....[3]....
        /*00c4*/ 	.word	0x000020c0


	//----- nvinfo : EIATTR_MAX_THREADS
	.align		4
.L_176:
        /*00c8*/ 	.byte	0x04, 0x05
        /*00ca*/ 	.short	(.L_178 - .L_177)
.L_177:
        /*00cc*/ 	.word	0x00000080
        /*00d0*/ 	.word	0x00000001
        /*00d4*/ 	.word	0x00000001


	//----- nvinfo : EIATTR_CRS_STACK_SIZE
	.align		4
.L_178:
        /*00d8*/ 	.byte	0x04, 0x1e
        /*00da*/ 	.short	(.L_180 - .L_179)
.L_179:
        /*00dc*/ 	.word	0x00000000


	//----- nvinfo : EIATTR_CBANK_PARAM_SIZE
	.align		4
.L_180:
        /*00e0*/ 	.byte	0x03, 0x19
        /*00e2*/ 	.short	0x0038


	//----- nvinfo : EIATTR_PARAM_CBANK
	.align		4
        /*00e4*/ 	.byte	0x04, 0x0a
        /*00e6*/ 	.short	(.L_182 - .L_181)
	.align		4
.L_181:
        /*00e8*/ 	.word	index@(.nv.constant0._ZN3cub18CUB_300001_SM_10006detail9transform16transform_kernelINS2_10policy_hubILb0EN4cuda3std3__45tupleIJN6thrust24THRUST_300001_SM_1000_NS6detail15normal_iteratorINSA_10device_ptrIiEEEESF_EEEE10policy1000ElNS7_7modulusIiEESF_JPiSL_EEEvT0_iT1_T2_DpNS2_10kernel_argIT3_EE)
        /*00ec*/ 	.short	0x0380
        /*00ee*/ 	.short	0x0038


	//----- nvinfo : EIATTR_SW_WAR
	.align		4
.L_182:
        /*00f0*/ 	.byte	0x04, 0x36
        /*00f2*/ 	.short	(.L_184 - .L_183)
.L_183:
        /*00f4*/ 	.word	0x00000008
.L_184:


//--------------------- .nv.info._ZN3cub18CUB_300001_SM_10006detail9transform16transform_kernelINS2_10policy_hubILb0EN4cuda3std3__45tupleIJN6thrust24THRUST_300001_SM_1000_NS6detail15normal_iteratorINSA_10device_ptrIiEEEESF_EEEE10policy1000EiNS7_7modulusIiEESF_JPiSL_EEEvT0_iT1_T2_DpNS2_10kernel_argIT3_EE --------------------------
	.section	.nv.info._ZN3cub18CUB_300001_SM_10006detail9transform16transform_kernelINS2_10policy_hubILb0EN4cuda3std3__45tupleIJN6thrust24THRUST_300001_SM_1000_NS6detail15normal_iteratorINSA_10device_ptrIiEEEESF_EEEE10policy1000EiNS7_7modulusIiEESF_JPiSL_EEEvT0_iT1_T2_DpNS2_10kernel_argIT3_EE,"",@"SHT_CUDA_INFO"
	.sectionflags	@""
	.align	4


	//----- nvinfo : EIATTR_CUDA_API_VERSION
	.align		4
        /*0000*/ 	.byte	0x04, 0x37
        /*0002*/ 	.short	(.L_186 - .L_185)
.L_185:
        /*0004*/ 	.word	0x00000082


	//----- nvinfo : EIATTR_KPARAM_INFO
	.align		4
.L_186:
        /*0008*/ 	.byte	0x04, 0x17
        /*000a*/ 	.short	(.L_188 - .L_187)
.L_187:
        /*000c*/ 	.word	0x00000000
        /*0010*/ 	.short	0x0005
        /*0012*/ 	.short	0x0028
        /*0014*/ 	.byte	0x00, 0xf0, 0x41, 0x00


	//----- nvinfo : EIATTR_KPARAM_INFO
	.align		4
.L_188:
        /*0018*/ 	.byte	0x04, 0x17
        /*001a*/ 	.short	(.L_190 - .L_189)
.L_189:
        /*001c*/ 	.word	0x00000000
        /*0020*/ 	.short	0x0004
        /*0022*/ 	.short	0x0018
        /*0024*/ 	.byte	0x00, 0xf0, 0x41, 0x00


	//----- nvinfo : EIATTR_KPARAM_INFO
	.align		4
.L_190:
        /*0028*/ 	.byte	0x04, 0x17
        /*002a*/ 	.short	(.L_192 - .L_191)
.L_191:
        /*002c*/ 	.word	0x00000000
        /*0030*/ 	.short	0x0003
        /*0032*/ 	.short	0x0010
        /*0034*/ 	.byte	0x00, 0xf0, 0x21, 0x00


	//----- nvinfo : EIATTR_KPARAM_INFO
	.align		4
.L_192:
        /*0038*/ 	.byte	0x04, 0x17
        /*003a*/ 	.short	(.L_194 - .L_193)
.L_193:
        /*003c*/ 	.word	0x00000000
        /*0040*/ 	.short	0x0002
        /*0042*/ 	.short	0x0008
        /*0044*/ 	.byte	0x00, 0xf0, 0x05, 0x00


	//----- nvinfo : EIATTR_KPARAM_INFO
	.align		4
.L_194:
        /*0048*/ 	.byte	0x04, 0x17
        /*004a*/ 	.short	(.L_196 - .L_195)
.L_195:
        /*004c*/ 	.word	0x00000000
        /*0050*/ 	.short	0x0001
        /*0052*/ 	.short	0x0004
        /*0054*/ 	.byte	0x00, 0xf0, 0x11, 0x00


	//----- nvinfo : EIATTR_KPARAM_INFO
	.align		4
.L_196:
        /*0058*/ 	.byte	0x04, 0x17
        /*005a*/ 	.short	(.L_198 - .L_197)
.L_197:
        /*005c*/ 	.word	0x00000000
        /*0060*/ 	.short	0x0000
        /*0062*/ 	.short	0x0000
        /*0064*/ 	.byte	0x00, 0xf0, 0x11, 0x00


	//----- nvinfo : EIATTR_SPARSE_MMA_MASK
	.align		4
.L_198:
        /*0068*/ 	.byte	0x03, 0x50
        /*006a*/ 	.short	0x0000


	//----- nvinfo : EIATTR_MAXREG_COUNT
	.align		4
        /*006c*/ 	.byte	0x03, 0x1b
        /*006e*/ 	.short	0x00ff


	//----- nvinfo : EIATTR_NUM_BARRIERS
	.align		4
        /*0070*/ 	.byte	0x02, 0x4c
        /*0072*/ 	.byte	0x01
	.zero		1


	//----- nvinfo : EIATTR_MERCURY_ISA_VERSION
	.align		4
        /*0074*/ 	.byte	0x03, 0x5f
        /*0076*/ 	.short	0x0101


	//----- nvinfo : EIATTR_COOP_GROUP_MASK_REGIDS
	.align		4
        /*0078*/ 	.byte	0x04, 0x29
        /*007a*/ 	.short	(.L_200 - .L_199)


	//   ....[0]....
.L_199:
        /*007c*/ 	.word	0xffffffff


	//----- nvinfo : EIATTR_COOP_GROUP_INSTR_OFFSETS
	.align		4
.L_200:
        /*0080*/ 	.byte	0x04, 0x28
        /*0082*/ 	.short	(.L_202 - .L_201)


	//   ....[0]....
.L_201:
        /*0084*/ 	.word	0x000019e0


	//----- nvinfo : EIATTR_VRC_CTA_INIT_COUNT
	.align		4
.L_202:
        /*0088*/ 	.byte	0x02, 0x4a
	.zero		1
	.zero		1


	//----- nvinfo : EIATTR_MBARRIER_INSTR_OFFSETS
	.align		4
        /*008c*/ 	.byte	0x04, 0x39
        /*008e*/ 	.short	(.L_204 - .L_203)


	//   ....[0]....
.L_203:
        /*0090*/ 	.word	0x00000270
        /*0094*/ 	.word	0x000000ff
        /*0098*/ 	.word	0x00000000
        /*009c*/ 	.short	0x0100
        /*009e*/ 	.byte	0x0f
	.zero		1


	//   ....[1]....
        /*00a0*/ 	.word	0x00000420
        /*00a4*/ 	.word	0x000000ff
        /*00a8*/ 	.word	0x00000000
        /*00ac*/ 	.short	0x010a
        /*00ae*/ 	.byte	0x04
	.zero		1


	//----- nvinfo : EIATTR_NUM_MBARRIERS
	.align		4
.L_204:
        /*00b0*/ 	.byte	0x03, 0x38
        /*00b2*/ 	.short	0x0001


	//----- nvinfo : EIATTR_EXIT_INSTR_OFFSETS
	.align		4
        /*00b4*/ 	.byte	0x04, 0x1c
        /*00b6*/ 	.short	(.L_206 - .L_205)


	//   ....[0]....
.L_205:
        /*00b8*/ 	.word	0x00001a30


	//   ....[1]....
        /*00bc*/ 	.word	0x00001d20


	//   ....[2]....
        /*00c0*/ 	.word	0x00001d90


	//   ....[3]....
        /*00c4*/ 	.word	0x00002100


	//----- nvinfo : EIATTR_MAX_THREADS
	.align		4
.L_206:
        /*00c8*/ 	.byte	0x04, 0x05
        /*00ca*/ 	.short	(.L_208 - .L_207)
.L_207:
        /*00cc*/ 	.word	0x00000080
        /*00d0*/ 	.word	0x00000001
        /*00d4*/ 	.word	0x00000001


	//----- nvinfo : EIATTR_CRS_STACK_SIZE
	.align		4
.L_208:
        /*00d8*/ 	.byte	0x04, 0x1e
        /*00da*/ 	.short	(.L_210 - .L_209)
.L_209:
        /*00dc*/ 	.word	0x00000000


	//----- nvinfo : EIATTR_CBANK_PARAM_SIZE
	.align		4
.L_210:
        /*00e0*/ 	.byte	0x03, 0x19
        /*00e2*/ 	.short	0x0038


	//----- nvinfo : EIATTR_PARAM_CBANK
	.align		4
        /*00e4*/ 	.byte	0x04, 0x0a
        /*00e6*/ 	.short	(.L_212 - .L_211)
	.align		4
.L_211:
        /*00e8*/ 	.word	index@(.nv.constant0._ZN3cub18CUB_300001_SM_10006detail9transform16transform_kernelINS2_10policy_hubILb0EN4cuda3std3__45tupleIJN6thrust24THRUST_300001_SM_1000_NS6detail15normal_iteratorINSA_10device_ptrIiEEEESF_EEEE10policy1000EiNS7_7modulusIiEESF_JPiSL_EEEvT0_iT1_T2_DpNS2_10kernel_argIT3_EE)
        /*00ec*/ 	.short	0x0380
        /*00ee*/ 	.short	0x0038


	//----- nvinfo : EIATTR_SW_WAR
	.align		4
.L_212:
        /*00f0*/ 	.byte	0x04, 0x36
        /*00f2*/ 	.short	(.L_214 - .L_213)
.L_213:
        /*00f4*/ 	.word	0x00000008
.L_214:


//--------------------- .nv.info._ZN3cub18CUB_300001_SM_10006detail9transform16transform_kernelINS2_10policy_hubILb0EN4cuda3std3__45tupleIJN6thrust24THRUST_300001_SM_1000_NS6detail15normal_iteratorINSA_10device_ptrIiEEEEEEEE10policy1000ElNS7_6negateIiEESF_JPiEEEvT0_iT1_T2_DpNS2_10kernel_argIT3_EE --------------------------
	.section	.nv.info._ZN3cub18CUB_300001_SM_10006detail9transform16transform_kernelINS2_10policy_hubILb0EN4cuda3std3__45tupleIJN6thrust24THRUST_300001_SM_1000_NS6detail15normal_iteratorINSA_10device_ptrIiEEEEEEEE10policy1000ElNS7_6negateIiEESF_JPiEEEvT0_iT1_T2_DpNS2_10kernel_argIT3_EE,"",@"SHT_CUDA_INFO"
	.sectionflags	@""
	.align	4


	//----- nvinfo : EIATTR_CUDA_API_VERSION
	.align		4
        /*0000*/ 	.byte	0x04, 0x37
        /*0002*/ 	.short	(.L_216 - .L_215)
.L_215:
        /*0004*/ 	.word	0x00000082


	//----- nvinfo : EIATTR_KPARAM_INFO
	.align		4
.L_216:
        /*0008*/ 	.byte	0x04, 0x17
        /*000a*/ 	.short	(.L_218 - .L_217)
.L_217:
        /*000c*/ 	.word	0x00000000
        /*0010*/ 	.short	0x0004
        /*0012*/ 	.short	0x0018
        /*0014*/ 	.byte	0x00, 0xf0, 0x41, 0x00


	//----- nvinfo : EIATTR_KPARAM_INFO
	.align		4
.L_218:
        /*0018*/ 	.byte	0x04, 0x17
        /*001a*/ 	.short	(.L_220 - .L_219)
.L_219:
        /*001c*/ 	.word	0x00000000
        /*0020*/ 	.short	0x0003
        /*0022*/ 	.short	0x0010
        /*0024*/ 	.byte	0x00, 0xf0, 0x21, 0x00


	//----- nvinfo : EIATTR_KPARAM_INFO
	.align		4
.L_220:
        /*0028*/ 	.byte	0x04, 0x17
        /*002a*/ 	.short	(.L_222 - .L_221)
.L_221:
        /*002c*/ 	.word	0x00000000
        /*0030*/ 	.short	0x0002
        /*0032*/ 	.short	0x000c
        /*0034*/ 	.byte	0x00, 0xf0, 0x05, 0x00


	//----- nvinfo : EIATTR_KPARAM_INFO
	.align		4
.L_222:
        /*0038*/ 	.byte	0x04, 0x17
        /*003a*/ 	.short	(.L_224 - .L_223)
.L_223:
        /*003c*/ 	.word	0x00000000
        /*0040*/ 	.short	0x0001
        /*0042*/ 	.short	0x0008
        /*0044*/ 	.byte	0x00, 0xf0, 0x11, 0x00


	//----- nvinfo : EIATTR_KPARAM_INFO
	.align		4
.L_224:
        /*0048*/ 	.byte	0x04, 0x17
        /*004a*/ 	.short	(.L_226 - .L_225)
.L_225:
        /*004c*/ 	.word	0x00000000
        /*0050*/ 	.short	0x0000
        /*0052*/ 	.short	0x0000
        /*0054*/ 	.byte	0x00, 0xf0, 0x21, 0x00


	//----- nvinfo : EIATTR_SPARSE_MMA_MASK
	.align		4
.L_226:
        /*0058*/ 	.byte	0x03, 0x50
        /*005a*/ 	.short	0x0000


	//----- nvinfo : EIATTR_MAXREG_COUNT
	.align		4
        /*005c*/ 	.byte	0x03, 0x1b
        /*005e*/ 	.short	0x00ff


	//----- nvinfo : EIATTR_NUM_BARRIERS
	.align		4
        /*0060*/ 	.byte	0x02, 0x4c
        /*0062*/ 	.byte	0x01
	.zero		1


	//----- nvinfo : EIATTR_MERCURY_ISA_VERSION
	.align		4
        /*0064*/ 	.byte	0x03, 0x5f
        /*0066*/ 	.short	0x0101


	//----- nvinfo : EIATTR_COOP_GROUP_MASK_REGIDS
	.align		4
        /*0068*/ 	.byte	0x04, 0x29
        /*006a*/ 	.short	(.L_228 - .L_227)


	//   ....[0]....
.L_227:
        /*006c*/ 	.word	0xffffffff


	//----- nvinfo : EIATTR_COOP_GROUP_INSTR_OFFSETS
	.align		4
.L_228:
        /*0070*/ 	.byte	0x04, 0x28
        /*0072*/ 	.short	(.L_230 - .L_229)


	//   ....[0]....
.L_229:
        /*0074*/ 	.word	0x00000ed0


	//----- nvinfo : EIATTR_VRC_CTA_INIT_COUNT
	.align		4
.L_230:
        /*0078*/ 	.byte	0x02, 0x4a
	.zero		1
	.zero		1


	//----- nvinfo : EIATTR_MBARRIER_INSTR_OFFSETS
	.align		4
        /*007c*/ 	.byte	0x04, 0x39
        /*007e*/ 	.short	(.L_232 - .L_231)


	//   ....[0]....
.L_231:
        /*0080*/ 	.word	0x000002b0
        /*0084*/ 	.word	0x000000ff
        /*0088*/ 	.word	0x00000000
        /*008c*/ 	.short	0x0100
        /*008e*/ 	.byte	0x0b
	.zero		1


	//   ....[1]....
        /*0090*/ 	.word	0x000003d0
        /*0094*/ 	.word	0x000000ff
        /*0098*/ 	.word	0x00000000
        /*009c*/ 	.short	0x010a
        /*009e*/ 	.byte	0x04
	.zero		1


	//----- nvinfo : EIATTR_NUM_MBARRIERS
	.align		4
.L_232:
        /*00a0*/ 	.byte	0x03, 0x38
        /*00a2*/ 	.short	0x0001


	//----- nvinfo : EIATTR_EXIT_INSTR_OFFSETS
	.align		4
        /*00a4*/ 	.byte	0x04, 0x1c
        /*00a6*/ 	.short	(.L_234 - .L_233)


	//   ....[0]....
.L_233:
        /*00a8*/ 	.word	0x00000f20


	//   ....[1]....
        /*00ac*/ 	.word	0x000010b0


	//   ....[2]....
        /*00b0*/ 	.word	0x000010e0


	//   ....[3]....
        /*00b4*/ 	.word	0x00001230


	//----- nvinfo : EIATTR_MAX_THREADS
	.align		4
.L_234:
        /*00b8*/ 	.byte	0x04, 0x05
        /*00ba*/ 	.short	(.L_236 - .L_235)
.L_235:
        /*00bc*/ 	.word	0x00000080
        /*00c0*/ 	.word	0x00000001
        /*00c4*/ 	.word	0x00000001


	//----- nvinfo : EIATTR_CRS_STACK_SIZE
	.align		4
.L_236:
        /*00c8*/ 	.byte	0x04, 0x1e
        /*00ca*/ 	.short	(.L_238 - .L_237)
.L_237:
        /*00cc*/ 	.word	0x00000000


	//----- nvinfo : EIATTR_CBANK_PARAM_SIZE
	.align		4
.L_238:
        /*00d0*/ 	.byte	0x03, 0x19
        /*00d2*/ 	.short	0x0028


	//----- nvinfo : EIATTR_PARAM_CBANK
	.align		4
        /*00d4*/ 	.byte	0x04, 0x0a
        /*00d6*/ 	.short	(.L_240 - .L_239)
	.align		4
.L_239:
        /*00d8*/ 	.word	index@(.nv.constant0._ZN3cub18CUB_300001_SM_10006detail9transform16transform_kernelINS2_10policy_hubILb0EN4cuda3std3__45tupleIJN6thrust24THRUST_300001_SM_1000_NS6detail15normal_iteratorINSA_10device_ptrIiEEEEEEEE10policy1000ElNS7_6negateIiEESF_JPiEEEvT0_iT1_T2_DpNS2_10kernel_argIT3_EE)
        /*00dc*/ 	.short	0x0380
        /*00de*/ 	.short	0x0028


	//----- nvinfo : EIATTR_SW_WAR
	.align		4
.L_240:
        /*00e0*/ 	.byte	0x04, 0x36
        /*00e2*/ 	.short	(.L_242 - .L_241)
.L_241:
        /*00e4*/ 	.word	0x00000008
.L_242:


//--------------------- .nv.info._ZN3cub18CUB_300001_SM_10006detail9transform16transform_kernelINS2_10policy_hubILb0EN4cuda3std3__45tupleIJN6thrust24THRUST_300001_SM_1000_NS6detail15normal_iteratorINSA_10device_ptrIiEEEEEEEE10policy1000EiNS7_6negateIiEESF_JPiEEEvT0_iT1_T2_DpNS2_10kernel_argIT3_EE --------------------------
	.section	.nv.info._ZN3cub18CUB_300001_SM_10006detail9transform16transform_kernelINS2_10policy_hubILb0EN4cuda3std3__45tupleIJN6thrust24THRUST_300001_SM_1000_NS6detail15normal_iteratorINSA_10device_ptrIiEEEEEEEE10policy1000EiNS7_6negateIiEESF_JPiEEEvT0_iT1_T2_DpNS2_10kernel_argIT3_EE,"",@"SHT_CUDA_INFO"
	.sectionflags	@""
	.align	4


	//----- nvinfo : EIATTR_CUDA_API_VERSION
	.align		4
        /*0000*/ 	.byte	0x04, 0x37
        /*0002*/ 	.short	(.L_244 - .L_243)
.L_243:
        /*0004*/ 	.word	0x00000082


	//----- nvinfo : EIATTR_KPARAM_INFO
	.align		4
.L_244:
        /*0008*/ 	.byte	0x04, 0x17
        /*000a*/ 	.short	(.L_246 - .L_245)
.L_245:
        /*000c*/ 	.word	0x00000000
        /*0010*/ 	.short	0x0004
        /*0012*/ 	.short	0x0018
        /*0014*/ 	.byte	0x00, 0xf0, 0x41, 0x00


	//----- nvinfo : EIATTR_KPARAM_INFO
	.align		4
.L_246:
        /*0018*/ 	.byte	0x04, 0x17
        /*001a*/ 	.short	(.L_248 - .L_247)
.L_247:
        /*001c*/ 	.word	0x00000000
        /*0020*/ 	.short	0x0003
        /*0022*/ 	.short	0x0010
        /*0024*/ 	.byte	0x00, 0xf0, 0x21, 0x00


	//----- nvinfo : EIATTR_KPARAM_INFO
	.align		4
.L_248:
        /*0028*/ 	.byte	0x04, 0x17
        /*002a*/ 	.short	(.L_250 - .L_249)
.L_249:
        /*002c*/ 	.word	0x00000000
        /*0030*/ 	.short	0x0002
        /*0032*/ 	.short	0x0008
        /*0034*/ 	.byte	0x00, 0xf0, 0x05, 0x00


	//----- nvinfo : EIATTR_KPARAM_INFO
	.align		4
.L_250:
        /*0038*/ 	.byte	0x04, 0x17
        /*003a*/ 	.short	(.L_252 - .L_251)
.L_251:
        /*003c*/ 	.word	0x00000000
        /*0040*/ 	.short	0x0001
        /*0042*/ 	.short	0x0004
        /*0044*/ 	.byte	0x00, 0xf0, 0x11, 0x00


	//----- nvinfo : EIATTR_KPARAM_INFO
	.align		4
.L_252:
        /*0048*/ 	.byte	0x04, 0x17
        /*004a*/ 	.short	(.L_254 - .L_253)
.L_253:
        /*004c*/ 	.word	0x00000000
        /*0050*/ 	.short	0x0000
        /*0052*/ 	.short	0x0000
        /*0054*/ 	.byte	0x00, 0xf0, 0x11, 0x00


	//----- nvinfo : EIATTR_SPARSE_MMA_MASK
	.align		4
.L_254:
        /*0058*/ 	.byte	0x03, 0x50
        /*005a*/ 	.short	0x0000


	//----- nvinfo : EIATTR_MAXREG_COUNT
	.align		4
        /*005c*/ 	.byte	0x03, 0x1b
        /*005e*/ 	.short	0x00ff


	//----- nvinfo : EIATTR_NUM_BARRIERS
	.align		4
        /*0060*/ 	.byte	0x02, 0x4c
        /*0062*/ 	.byte	0x01
	.zero		1


	//----- nvinfo : EIATTR_MERCURY_ISA_VERSION
	.align		4
        /*0064*/ 	.byte	0x03, 0x5f
        /*0066*/ 	.short	0x0101


	//----- nvinfo : EIATTR_COOP_GROUP_MASK_REGIDS
	.align		4
        /*0068*/ 	.byte	0x04, 0x29
        /*006a*/ 	.short	(.L_256 - .L_255)


	//   ....[0]....
.L_255:
        /*006c*/ 	.word	0xffffffff


	//----- nvinfo : EIATTR_COOP_GROUP_INSTR_OFFSETS
	.align		4
.L_256:
        /*0070*/ 	.byte	0x04, 0x28
        /*0072*/ 	.short	(.L_258 - .L_257)


	//   ....[0]....
.L_257:
        /*0074*/ 	.word	0x00000e50


	//----- nvinfo : EIATTR_VRC_CTA_INIT_COUNT
	.align		4
.L_258:
        /*0078*/ 	.byte	0x02, 0x4a
	.zero		1
	.zero		1


	//----- nvinfo : EIATTR_MBARRIER_INSTR_OFFSETS
	.align		4
        /*007c*/ 	.byte	0x04, 0x39
        /*007e*/ 	.short	(.L_260 - .L_259)


	//   ....[0]....
.L_259:
        /*0080*/ 	.word	0x00000250
        /*0084*/ 	.word	0x000000ff
        /*0088*/ 	.word	0x00000000
        /*008c*/ 	.short	0x0100
        /*008e*/ 	.byte	0x0d
	.zero		1


	//   ....[1]....
        /*0090*/ 	.word	0x00000360
        /*0094*/ 	.word	0x000000ff
        /*0098*/ 	.word	0x00000000
        /*009c*/ 	.short	0x010a
        /*009e*/ 	.byte	0x04
	.zero		1


	//----- nvinfo : EIATTR_NUM_MBARRIERS
	.align		4
.L_260:
        /*00a0*/ 	.byte	0x03, 0x38
        /*00a2*/ 	.short	0x0001


	//----- nvinfo : EIATTR_EXIT_INSTR_OFFSETS
	.align		4
        /*00a4*/ 	.byte	0x04, 0x1c
        /*00a6*/ 	.short	(.L_262 - .L_261)


	//   ....[0]....
.L_261:
        /*00a8*/ 	.word	0x00000ea0


	//   ....[1]....
        /*00ac*/ 	.word	0x00000fe0


	//   ....[2]....
        /*00b0*/ 	.word	0x00001040


	//   ....[3]....
        /*00b4*/ 	.word	0x000011c0


	//----- nvinfo : EIATTR_MAX_THREADS
	.align		4
.L_262:
        /*00b8*/ 	.byte	0x04, 0x05
        /*00ba*/ 	.short	(.L_264 - .L_263)
.L_263:
        /*00bc*/ 	.word	0x00000080
        /*00c0*/ 	.word	0x00000001
        /*00c4*/ 	.word	0x00000001


	//----- nvinfo : EIATTR_CRS_STACK_SIZE
	.align		4
.L_264:
        /*00c8*/ 	.byte	0x04, 0x1e
        /*00ca*/ 	.short	(.L_266 - .L_265)
.L_265:
        /*00cc*/ 	.word	0x00000000


	//----- nvinfo : EIATTR_CBANK_PARAM_SIZE
	.align		4
.L_266:
        /*00d0*/ 	.byte	0x03, 0x19
        /*00d2*/ 	.short	0x0028


	//----- nvinfo : EIATTR_PARAM_CBANK
	.align		4
        /*00d4*/ 	.byte	0x04, 0x0a
        /*00d6*/ 	.short	(.L_268 - .L_267)
	.align		4
.L_267:
        /*00d8*/ 	.word	index@(.nv.constant0._ZN3cub18CUB_300001_SM_10006detail9transform16transform_kernelINS2_10policy_hubILb0EN4cuda3std3__45tupleIJN6thrust24THRUST_300001_SM_1000_NS6detail15normal_iteratorINSA_10device_ptrIiEEEEEEEE10policy1000EiNS7_6negateIiEESF_JPiEEEvT0_iT1_T2_DpNS2_10kernel_argIT3_EE)
        /*00dc*/ 	.short	0x0380
        /*00de*/ 	.short	0x0028


	//----- nvinfo : EIATTR_SW_WAR
	.align		4
.L_268:
        /*00e0*/ 	.byte	0x04, 0x36
        /*00e2*/ 	.short	(.L_270 - .L_269)
.L_269:
        /*00e4*/ 	.word	0x00000008
.L_270:


//--------------------- .nv.info._ZN3cub18CUB_300001_SM_10006detail9transform16transform_kernelINS2_10policy_hubILb0EN4cuda3std3__45tupleIJN6thrust24THRUST_300001_SM_1000_NS6detail15normal_iteratorINSA_10device_ptrIiEEEESF_EEEE10policy1000ElNS7_4plusIiEESF_JPiSL_EEEvT0_iT1_T2_DpNS2_10kernel_argIT3_EE --------------------------
	.section	.nv.info._ZN3cub18CUB_300001_SM_10006detail9transform16transform_kernelINS2_10policy_hubILb0EN4cuda3std3__45tupleIJN6thrust24THRUST_300001_SM_1000_NS6detail15normal_iteratorINSA_10device_ptrIiEEEESF_EEEE10policy1000ElNS7_4plusIiEESF_JPiSL_EEEvT0_iT1_T2_DpNS2_10kernel_argIT3_EE,"",@"SHT_CUDA_INFO"
	.sectionflags	@""
	.align	4


	//----- nvinfo : EIATTR_CUDA_API_VERSION
	.align		4
        /*0000*/ 	.byte	0x04, 0x37
        /*0002*/ 	.short	(.L_272 - .L_271)
.L_271:
        /*0004*/ 	.word	0x00000082


	//----- nvinfo : EIATTR_KPARAM_INFO
	.align		4
.L_272:
        /*0008*/ 	.byte	0x04, 0x17
        /*000a*/ 	.short	(.L_274 - .L_273)
.L_273:
        /*000c*/ 	.word	0x00000000
        /*0010*/ 	.short	0x0005
        /*0012*/ 	.short	0x0028
        /*0014*/ 	.byte	0x00, 0xf0, 0x41, 0x00


	//----- nvinfo : EIATTR_KPARAM_INFO
	.align		4
.L_274:
        /*0018*/ 	.byte	0x04, 0x17
        /*001a*/ 	.short	(.L_276 - .L_275)
.L_275:
        /*001c*/ 	.word	0x00000000
        /*0020*/ 	.short	0x0004
        /*0022*/ 	.short	0x0018
        /*0024*/ 	.byte	0x00, 0xf0, 0x41, 0x00


	//----- nvinfo : EIATTR_KPARAM_INFO
	.align		4
.L_276:
        /*0028*/ 	.byte	0x04, 0x17
        /*002a*/ 	.short	(.L_278 - .L_277)
.L_277:
        /*002c*/ 	.word	0x00000000
        /*0030*/ 	.short	0x0003
        /*0032*/ 	.short	0x0010
        /*0034*/ 	.byte	0x00, 0xf0, 0x21, 0x00


	//----- nvinfo : EIATTR_KPARAM_INFO
	.align		4
.L_278:
        /*0038*/ 	.byte	0x04, 0x17
        /*003a*/ 	.short	(.L_280 - .L_279)
.L_279:
        /*003c*/ 	.word	0x00000000
        /*0040*/ 	.short	0x0002
        /*0042*/ 	.short	0x000c
        /*0044*/ 	.byte	0x00, 0xf0, 0x05, 0x00


	//----- nvinfo : EIATTR_KPARAM_INFO
	.align		4
.L_280:
        /*0048*/ 	.byte	0x04, 0x17
        /*004a*/ 	.short	(.L_282 - .L_281)
.L_281:
        /*004c*/ 	.word	0x00000000
        /*0050*/ 	.short	0x0001
        /*0052*/ 	.short	0x0008
        /*0054*/ 	.byte	0x00, 0xf0, 0x11, 0x00


	//----- nvinfo : EIATTR_KPARAM_INFO
	.align		4
.L_282:
        /*0058*/ 	.byte	0x04, 0x17
        /*005a*/ 	.short	(.L_284 - .L_283)
.L_283:
        /*005c*/ 	.word	0x00000000
        /*0060*/ 	.short	0x0000
        /*0062*/ 	.short	0x0000
        /*0064*/ 	.byte	0x00, 0xf0, 0x21, 0x00


	//----- nvinfo : EIATTR_SPARSE_MMA_MASK
	.align		4
.L_284:
        /*0068*/ 	.byte	0x03, 0x50
        /*006a*/ 	.short	0x0000


	//----- nvinfo : EIATTR_MAXREG_COUNT
	.align		4
        /*006c*/ 	.byte	0x03, 0x1b
        /*006e*/ 	.short	0x00ff


	//----- nvinfo : EIATTR_NUM_BARRIERS
	.align		4
        /*0070*/ 	.byte	0x02, 0x4c
        /*0072*/ 	.byte	0x01
	.zero		1


	//----- nvinfo : EIATTR_MERCURY_ISA_VERSION
	.align		4
        /*0074*/ 	.byte	0x03, 0x5f
        /*0076*/ 	.short	0x0101


	//----- nvinfo : EIATTR_COOP_GROUP_MASK_REGIDS
	.align		4
        /*0078*/ 	.byte	0x04, 0x29
        /*007a*/ 	.short	(.L_286 - .L_285)


	//   ....[0]....
.L_285:
        /*007c*/ 	.word	0xffffffff


	//----- nvinfo : EIATTR_COOP_GROUP_INSTR_OFFSETS
	.align		4
.L_286:
        /*0080*/ 	.byte	0x04, 0x28
        /*0082*/ 	.short	(.L_288 - .L_287)


	//   ....[0]....
.L_287:
        /*0084*/ 	.word	0x000019c0


	//----- nvinfo : EIATTR_VRC_CTA_INIT_COUNT
	.align		4
.L_288:
        /*0088*/ 	.byte	0x02, 0x4a
	.zero		1
	.zero		1


	//----- nvinfo : EIATTR_MBARRIER_INSTR_OFFSETS
	.align		4
        /*008c*/ 	.byte	0x04, 0x39
        /*008e*/ 	.short	(.L_290 - .L_289)


	//   ....[0]....
.L_289:
        /*0090*/ 	.word	0x000002d0
        /*0094*/ 	.word	0x000000ff
        /*0098*/ 	.word	0x00000000
        /*009c*/ 	.short	0x0100
        /*009e*/ 	.byte	0x11
	.zero		1


	//   ....[1]....
        /*00a0*/ 	.word	0x000004a0
        /*00a4*/ 	.word	0x000000ff
        /*00a8*/ 	.word	0x00000000
        /*00ac*/ 	.short	0x010a
        /*00ae*/ 	.byte	0x04
	.zero		1


	//----- nvinfo : EIATTR_NUM_MBARRIERS
	.align		4
.L_290:
        /*00b0*/ 	.byte	0x03, 0x38
        /*00b2*/ 	.short	0x0001


	//----- nvinfo : EIATTR_EXIT_INSTR_OFFSETS
	.align		4
        /*00b4*/ 	.byte	0x04, 0x1c
        /*00b6*/ 	.short	(.L_292 - .L_291)


	//   ....[0]....
.L_291:
        /*00b8*/ 	.word	0x00001a10


	//   ....[1]....
        /*00bc*/ 	.word	0x00001c00


	//   ....[2]....
        /*00c0*/ 	.word	0x00001c30


	//   ....[3]....
        /*00c4*/ 	.word	0x00001dd0


	//----- nvinfo : EIATTR_MAX_THREADS
	.align		4
.L_292:
        /*00c8*/ 	.byte	0x04, 0x05
        /*00ca*/ 	.short	(.L_294 - .L_293)
.L_293:
        /*00cc*/ 	.word	0x00000080
        /*00d0*/ 	.word	0x00000001
        /*00d4*/ 	.word	0x00000001


	//----- nvinfo : EIATTR_CRS_STACK_SIZE
	.align		4
.L_294:
        /*00d8*/ 	.byte	0x04, 0x1e
        /*00da*/ 	.short	(.L_296 - .L_295)
.L_295:
        /*00dc*/ 	.word	0x00000000


	//----- nvinfo : EIATTR_CBANK_PARAM_SIZE
	.align		4
.L_296:
        /*00e0*/ 	.byte	0x03, 0x19
        /*00e2*/ 	.short	0x0038


	//----- nvinfo : EIATTR_PARAM_CBANK
	.align		4
        /*00e4*/ 	.byte	0x04, 0x0a
        /*00e6*/ 	.short	(.L_298 - .L_297)
	.align		4
.L_297:
        /*00e8*/ 	.word	index@(.nv.constant0._ZN3cub18CUB_300001_SM_10006detail9transform16transform_kernelINS2_10policy_hubILb0EN4cuda3std3__45tupleIJN6thrust24THRUST_300001_SM_1000_NS6detail15normal_iteratorINSA_10device_ptrIiEEEESF_EEEE10policy1000ElNS7_4plusIiEESF_JPiSL_EEEvT0_iT1_T2_DpNS2_10kernel_argIT3_EE)
        /*00ec*/ 	.short	0x0380
        /*00ee*/ 	.short	0x0038


	//----- nvinfo : EIATTR_SW_WAR
	.align		4
.L_298:
        /*00f0*/ 	.byte	0x04, 0x36
        /*00f2*/ 	.short	(.L_300 - .L_299)
.L_299:
        /*00f4*/ 	.word	0x00000008
.L_300:


//--------------------- .nv.info._ZN3cub18CUB_300001_SM_10006detail9transform16transform_kernelINS2_10policy_hubILb0EN4cuda3std3__45tupleIJN6thrust24THRUST_300001_SM_1000_NS6detail15normal_iteratorINSA_10device_ptrIiEEEESF_EEEE10policy1000EiNS7_4plusIiEESF_JPiSL_EEEvT0_iT1_T2_DpNS2_10kernel_argIT3_EE --------------------------
	.section	.nv.info._ZN3cub18CUB_300001_SM_10006detail9transform16transform_kernelINS2_10policy_hubILb0EN4cuda3std3__45tupleIJN6thrust24THRUST_300001_SM_1000_NS6detail15normal_iteratorINSA_10device_ptrIiEEEESF_EEEE10policy1000EiNS7_4plusIiEESF_JPiSL_EEEvT0_iT1_T2_DpNS2_10kernel_argIT3_EE,"",@"SHT_CUDA_INFO"
	.sectionflags	@""
	.align	4


	//----- nvinfo : EIATTR_CUDA_API_VERSION
	.align		4
        /*0000*/ 	.byte	0x04, 0x37
        /*0002*/ 	.short	(.L_302 - .L_301)
.L_301:
        /*0004*/ 	.word	0x00000082


	//----- nvinfo : EIATTR_KPARAM_INFO
	.align		4
.L_302:
        /*0008*/ 	.byte	0x04, 0x17
        /*000a*/ 	.short	(.L_304 - .L_303)
.L_303:
        /*000c*/ 	.word	0x00000000
        /*0010*/ 	.short	0x0005
        /*0012*/ 	.short	0x0028
        /*0014*/ 	.byte	0x00, 0xf0, 0x41, 0x00


	//----- nvinfo : EIATTR_KPARAM_INFO
	.align		4
.L_304:
        /*0018*/ 	.byte	0x04, 0x17
        /*001a*/ 	.short	(.L_306 - .L_305)
.L_305:
        /*001c*/ 	.word	0x00000000
        /*0020*/ 	.short	0x0004
        /*0022*/ 	.short	0x0018
        /*0024*/ 	.byte	0x00, 0xf0, 0x41, 0x00


	//----- nvinfo : EIATTR_KPARAM_INFO
	.align		4
.L_306:
        /*0028*/ 	.byte	0x04, 0x17
        /*002a*/ 	.short	(.L_308 - .L_307)
.L_307:
        /*002c*/ 	.word	0x00000000
        /*0030*/ 	.short	0x0003
        /*0032*/ 	.short	0x0010
        /*0034*/ 	.byte	0x00, 0xf0, 0x21, 0x00


	//----- nvinfo : EIATTR_KPARAM_INFO
	.align		4
.L_308:
        /*0038*/ 	.byte	0x04, 0x17
        /*003a*/ 	.short	(.L_310 - .L_309)
.L_309:
        /*003c*/ 	.word	0x00000000
        /*0040*/ 	.short	0x0002
        /*0042*/ 	.short	0x0008
        /*0044*/ 	.byte	0x00, 0xf0, 0x05, 0x00


	//----- nvinfo : EIATTR_KPARAM_INFO
	.align		4
.L_310:
        /*0048*/ 	.byte	0x04, 0x17
        /*004a*/ 	.short	(.L_312 - .L_311)
.L_311:
        /*004c*/ 	.word	0x00000000
        /*0050*/ 	.short	0x0001
        /*0052*/ 	.short	0x0004
        /*0054*/ 	.byte	0x00, 0xf0, 0x11, 0x00


	//----- nvinfo : EIATTR_KPARAM_INFO
	.align		4
.L_312:
        /*0058*/ 	.byte	0x04, 0x17
        /*005a*/ 	.short	(.L_314 - .L_313)
.L_313:
        /*005c*/ 	.word	0x00000000
        /*0060*/ 	.short	0x0000
        /*0062*/ 	.short	0x0000
        /*0064*/ 	.byte	0x00, 0xf0, 0x11, 0x00


	//----- nvinfo : EIATTR_SPARSE_MMA_MASK
	.align		4
.L_314:
        /*0068*/ 	.byte	0x03, 0x50
        /*006a*/ 	.short	0x0000


	//----- nvinfo : EIATTR_MAXREG_COUNT
	.align		4
        /*006c*/ 	.byte	0x03, 0x1b
        /*006e*/ 	.short	0x00ff


	//----- nvinfo : EIATTR_NUM_BARRIERS
	.align		4
        /*0070*/ 	.byte	0x02, 0x4c
        /*0072*/ 	.byte	0x01
	.zero		1


	//----- nvinfo : EIATTR_MERCURY_ISA_VERSION
	.align		4
        /*0074*/ 	.byte	0x03, 0x5f
        /*0076*/ 	.short	0x0101


	//----- nvinfo : EIATTR_COOP_GROUP_MASK_REGIDS
	.align		4
        /*0078*/ 	.byte	0x04, 0x29
        /*007a*/ 	.short	(.L_316 - .L_315)


	//   ....[0]....
.L_315:
        /*007c*/ 	.word	0xffffffff


	//----- nvinfo : EIATTR_COOP_GROUP_INSTR_OFFSETS
	.align		4
.L_316:
        /*0080*/ 	.byte	0x04, 0x28
        /*0082*/ 	.short	(.L_318 - .L_317)


	//   ....[0]....
.L_317:
        /*0084*/ 	.word	0x000019e0


	//----- nvinfo : EIATTR_VRC_CTA_INIT_COUNT
	.align		4
.L_318:
        /*0088*/ 	.byte	0x02, 0x4a
	.zero		1
	.zero		1


	//----- nvinfo : EIATTR_MBARRIER_INSTR_OFFSETS
	.align		4
        /*008c*/ 	.byte	0x04, 0x39
        /*008e*/ 	.short	(.L_320 - .L_319)


	//   ....[0]....
.L_319:
        /*0090*/ 	.word	0x00000270
        /*0094*/ 	.word	0x000000ff
        /*0098*/ 	.word	0x00000000
        /*009c*/ 	.short	0x0100
        /*009e*/ 	.byte	0x0f
	.zero		1


	//   ....[1]....
        /*00a0*/ 	.word	0x00000420
        /*00a4*/ 	.word	0x000000ff
        /*00a8*/ 	.word	0x00000000
        /*00ac*/ 	.short	0x010a
        /*00ae*/ 	.byte	0x04
	.zero		1


	//----- nvinfo : EIATTR_NUM_MBARRIERS
	.align		4
.L_320:
        /*00b0*/ 	.byte	0x03, 0x38
        /*00b2*/ 	.short	0x0001


	//----- nvinfo : EIATTR_EXIT_INSTR_OFFSETS
	.align		4
        /*00b4*/ 	.byte	0x04, 0x1c
        /*00b6*/ 	.short	(.L_322 - .L_321)


	//   ....[0]....
.L_321:
        /*00b8*/ 	.word	0x00001a30


	//   ....[1]....
        /*00bc*/ 	.word	0x00001bc0


	//   ....[2]....
        /*00c0*/ 	.word	0x00001c30


	//   ....[3]....
        /*00c4*/ 	.word	0x00001e10


	//----- nvinfo : EIATTR_MAX_THREADS
	.align		4
.L_322:
        /*00c8*/ 	.byte	0x04, 0x05
        /*00ca*/ 	.short	(.L_324 - .L_323)
.L_323:
        /*00cc*/ 	.word	0x00000080
        /*00d0*/ 	.word	0x00000001
        /*00d4*/ 	.word	0x00000001


	//----- nvinfo : EIATTR_CRS_STACK_SIZE
	.align		4
.L_324:
        /*00d8*/ 	.byte	0x04, 0x1e
        /*00da*/ 	.short	(.L_326 - .L_325)
.L_325:
        /*00dc*/ 	.word	0x00000000


	//----- nvinfo : EIATTR_CBANK_PARAM_SIZE
	.align		4
.L_326:
        /*00e0*/ 	.byte	0x03, 0x19
        /*00e2*/ 	.short	0x0038


	//----- nvinfo : EIATTR_PARAM_CBANK
	.align		4
        /*00e4*/ 	.byte	0x04, 0x0a
        /*00e6*/ 	.short	(.L_328 - .L_327)
	.align		4
.L_327:
        /*00e8*/ 	.word	index@(.nv.constant0._ZN3cub18CUB_300001_SM_10006detail9transform16transform_kernelINS2_10policy_hubILb0EN4cuda3std3__45tupleIJN6thrust24THRUST_300001_SM_1000_NS6detail15normal_iteratorINSA_10device_ptrIiEEEESF_EEEE10policy1000EiNS7_4plusIiEESF_JPiSL_EEEvT0_iT1_T2_DpNS2_10kernel_argIT3_EE)
        /*00ec*/ 	.short	0x0380
        /*00ee*/ 	.short	0x0038


	//----- nvinfo : EIATTR_SW_WAR
	.align		4
.L_328:
        /*00f0*/ 	.byte	0x04, 0x36
        /*00f2*/ 	.short	(.L_330 - .L_329)
.L_329:
        /*00f4*/ 	.word	0x00000008
.L_330:


//--------------------- .nv.info._ZN3cub18CUB_300001_SM_10006detail9transform16transform_kernelINS2_10policy_hubILb0EN4cuda3std3__45tupleIJN6thrust24THRUST_300001_SM_1000_NS6detail15normal_iteratorINSA_10device_ptrIiEEEESF_EEEE10policy1000ElNS7_10multipliesIiEESF_JPiSL_EEEvT0_iT1_T2_DpNS2_10kernel_argIT3_EE --------------------------
	.section	.nv.info._ZN3cub18CUB_300001_SM_10006detail9transform16transform_kernelINS2_10policy_hubILb0EN4cuda3std3__45tupleIJN6thrust24THRUST_300001_SM_1000_NS6detail15normal_iteratorINSA_10device_ptrIiEEEESF_EEEE10policy1000ElNS7_10multipliesIiEESF_JPiSL_EEEvT0_iT1_T2_DpNS2_10kernel_argIT3_EE,"",@"SHT_CUDA_INFO"
	.sectionflags	@""
	.align	4


	//----- nvinfo : EIATTR_CUDA_API_VERSION
	.align		4
        /*0000*/ 	.byte	0x04, 0x37
        /*0002*/ 	.short	(.L_332 - .L_331)
.L_331:
        /*0004*/ 	.word	0x00000082


	//----- nvinfo : EIATTR_KPARAM_INFO
	.align		4
.L_332:
        /*0008*/ 	.byte	0x04, 0x17
        /*000a*/ 	.short	(.L_334 - .L_333)
.L_333:
        /*000c*/ 	.word	0x00000000
        /*0010*/ 	.short	0x0005
        /*0012*/ 	.short	0x0028
        /*0014*/ 	.byte	0x00, 0xf0, 0x41, 0x00


	//----- nvinfo : EIATTR_KPARAM_INFO
	.align		4
.L_334:
        /*0018*/ 	.byte	0x04, 0x17
        /*001a*/ 	.short	(.L_336 - .L_335)
.L_335:
        /*001c*/ 	.word	0x00000000
        /*0020*/ 	.short	0x0004
        /*0022*/ 	.short	0x0018
        /*0024*/ 	.byte	0x00, 0xf0, 0x41, 0x00


	//----- nvinfo : EIATTR_KPARAM_INFO
	.align		4
.L_336:
        /*0028*/ 	.byte	0x04, 0x17
        /*002a*/ 	.short	(.L_338 - .L_337)
.L_337:
        /*002c*/ 	.word	0x00000000
        /*0030*/ 	.short	0x0003
        /*0032*/ 	.short	0x0010
        /*0034*/ 	.byte	0x00, 0xf0, 0x21, 0x00


	//----- nvinfo : EIATTR_KPARAM_INFO
	.align		4
.L_338:
        /*0038*/ 	.byte	0x04, 0x17
        /*003a*/ 	.short	(.L_340 - .L_339)
.L_339:
        /*003c*/ 	.word	0x00000000
        /*0040*/ 	.short	0x0002
        /*0042*/ 	.short	0x000c
        /*0044*/ 	.byte	0x00, 0xf0, 0x05, 0x00


	//----- nvinfo : EIATTR_KPARAM_INFO
	.align		4
.L_340:
        /*0048*/ 	.byte	0x04, 0x17
        /*004a*/ 	.short	(.L_342 - .L_341)
.L_341:
        /*004c*/ 	.word	0x00000000
        /*0050*/ 	.short	0x0001
        /*0052*/ 	.short	0x0008
        /*0054*/ 	.byte	0x00, 0xf0, 0x11, 0x00


	//----- nvinfo : EIATTR_KPARAM_INFO
	.align		4
.L_342:
        /*0058*/ 	.byte	0x04, 0x17
        /*005a*/ 	.short	(.L_344 - .L_343)
.L_343:
        /*005c*/ 	.word	0x00000000
        /*0060*/ 	.short	0x0000
        /*0062*/ 	.short	0x0000
        /*0064*/ 	.byte	0x00, 0xf0, 0x21, 0x00


	//----- nvinfo : EIATTR_SPARSE_MMA_MASK
	.align		4
.L_344:
        /*0068*/ 	.byte	0x03, 0x50
        /*006a*/ 	.short	0x0000


	//----- nvinfo : EIATTR_MAXREG_COUNT
	.align		4
        /*006c*/ 	.byte	0x03, 0x1b
        /*006e*/ 	.short	0x00ff


	//----- nvinfo : EIATTR_NUM_BARRIERS
	.align		4
        /*0070*/ 	.byte	0x02, 0x4c
        /*0072*/ 	.byte	0x01
	.zero		1


	//----- nvinfo : EIATTR_MERCURY_ISA_VERSION
	.align		4
        /*0074*/ 	.byte	0x03, 0x5f
        /*0076*/ 	.short	0x0101


	//----- nvinfo : EIATTR_COOP_GROUP_MASK_REGIDS
	.align		4
        /*0078*/ 	.byte	0x04, 0x29
        /*007a*/ 	.short	(.L_346 - .L_345)


	//   ....[0]....
.L_345:
        /*007c*/ 	.word	0xffffffff


	//----- nvinfo : EIATTR_COOP_GROUP_INSTR_OFFSETS
	.align		4
.L_346:
        /*0080*/ 	.byte	0x04, 0x28
        /*0082*/ 	.short	(.L_348 - .L_347)


	//   ....[0]....
.L_347:
        /*0084*/ 	.word	0x000019c0


	//----- nvinfo : EIATTR_VRC_CTA_INIT_COUNT
	.align		4
.L_348:
        /*0088*/ 	.byte	0x02, 0x4a
	.zero		1
	.zero		1


	//----- nvinfo : EIATTR_MBARRIER_INSTR_OFFSETS
	.align		4
        /*008c*/ 	.byte	0x04, 0x39
        /*008e*/ 	.short	(.L_350 - .L_349)


	//   ....[0]....
.L_349:
        /*0090*/ 	.word	0x000002d0
        /*0094*/ 	.word	0x000000ff
        /*0098*/ 	.word	0x00000000
        /*009c*/ 	.short	0x0100
        /*009e*/ 	.byte	0x11
	.zero		1


	//   ....[1]....
        /*00a0*/ 	.word	0x000004a0
        /*00a4*/ 	.word	0x000000ff
        /*00a8*/ 	.word	0x00000000
        /*00ac*/ 	.short	0x010a
        /*00ae*/ 	.byte	0x04
	.zero		1


	//----- nvinfo : EIATTR_NUM_MBARRIERS
	.align		4
.L_350:
        /*00b0*/ 	.byte	0x03, 0x38
        /*00b2*/ 	.short	0x0001


	//----- nvinfo : EIATTR_EXIT_INSTR_OFFSETS
	.align		4
        /*00b4*/ 	.byte	0x04, 0x1c
        /*00b6*/ 	.short	(.L_352 - .L_351)


	//   ....[0]....
.L_351:
        /*00b8*/ 	.word	0x00001a10


	//   ....[1]....
        /*00bc*/ 	.word	0x00001c00


	//   ....[2]....
        /*00c0*/ 	.word	0x00001c30


	//   ....[3]....
        /*00c4*/ 	.word	0x00001dd0


	//----- nvinfo : EIATTR_MAX_THREADS
	.align		4
.L_352:
        /*00c8*/ 	.byte	0x04, 0x05
        /*00ca*/ 	.short	(.L_354 - .L_353)
.L_353:
        /*00cc*/ 	.word	0x00000080
        /*00d0*/ 	.word	0x00000001
        /*00d4*/ 	.word	0x00000001


	//----- nvinfo : EIATTR_CRS_STACK_SIZE
	.align		4
.L_354:
        /*00d8*/ 	.byte	0x04, 0x1e
        /*00da*/ 	.short	(.L_356 - .L_355)
.L_355:
        /*00dc*/ 	.word	0x00000000


	//----- nvinfo : EIATTR_CBANK_PARAM_SIZE
	.align		4
.L_356:
        /*00e0*/ 	.byte	0x03, 0x19
        /*00e2*/ 	.short	0x0038


	//----- nvinfo : EIATTR_PARAM_CBANK
	.align		4
        /*00e4*/ 	.byte	0x04, 0x0a
        /*00e6*/ 	.short	(.L_358 - .L_357)
	.align		4
.L_357:
        /*00e8*/ 	.word	index@(.nv.constant0._ZN3cub18CUB_300001_SM_10006detail9transform16transform_kernelINS2_10policy_hubILb0EN4cuda3std3__45tupleIJN6thrust24THRUST_300001_SM_1000_NS6detail15normal_iteratorINSA_10device_ptrIiEEEESF_EEEE10policy1000ElNS7_10multipliesIiEESF_JPiSL_EEEvT0_iT1_T2_DpNS2_10kernel_argIT3_EE)
        /*00ec*/ 	.short	0x0380
        /*00ee*/ 	.short	0x0038


	//----- nvinfo : EIATTR_SW_WAR
	.align		4
.L_358:
        /*00f0*/ 	.byte	0x04, 0x36
        /*00f2*/ 	.short	(.L_360 - .L_359)
.L_359:
        /*00f4*/ 	.word	0x00000008
.L_360:


//--------------------- .nv.info._ZN3cub18CUB_300001_SM_10006detail9transform16transform_kernelINS2_10policy_hubILb0EN4cuda3std3__45tupleIJN6thrust24THRUST_300001_SM_1000_NS6detail15normal_iteratorINSA_10device_ptrIiEEEESF_EEEE10policy1000EiNS7_10multipliesIiEESF_JPiSL_EEEvT0_iT1_T2_DpNS2_10kernel_argIT3_EE --------------------------
	.section	.nv.info._ZN3cub18CUB_300001_SM_10006detail9transform16transform_kernelINS2_10policy_hubILb0EN4cuda3std3__45tupleIJN6thrust24THRUST_300001_SM_1000_NS6detail15normal_iteratorINSA_10device_ptrIiEEEESF_EEEE10policy1000EiNS7_10multipliesIiEESF_JPiSL_EEEvT0_iT1_T2_DpNS2_10kernel_argIT3_EE,"",@"SHT_CUDA_INFO"
	.sectionflags	@""
	.align	4


	//----- nvinfo : EIATTR_CUDA_API_VERSION
	.align		4
        /*0000*/ 	.byte	0x04, 0x37
        /*0002*/ 	.short	(.L_362 - .L_361)
.L_361:
        /*0004*/ 	.word	0x00000082


	//----- nvinfo : EIATTR_KPARAM_INFO
	.align		4
.L_362:
        /*0008*/ 	.byte	0x04, 0x17
        /*000a*/ 	.short	(.L_364 - .L_363)
.L_363:
        /*000c*/ 	.word	0x00000000
        /*0010*/ 	.short	0x0005
        /*0012*/ 	.short	0x0028
        /*0014*/ 	.byte	0x00, 0xf0, 0x41, 0x00


	//----- nvinfo : EIATTR_KPARAM_INFO
	.align		4
.L_364:
        /*0018*/ 	.byte	0x04, 0x17
        /*001a*/ 	.short	(.L_366 - .L_365)
.L_365:
        /*001c*/ 	.word	0x00000000
        /*0020*/ 	.short	0x0004
        /*0022*/ 	.short	0x0018
        /*0024*/ 	.byte	0x00, 0xf0, 0x41, 0x00


	//----- nvinfo : EIATTR_KPARAM_INFO
	.align		4
.L_366:
        /*0028*/ 	.byte	0x04, 0x17
        /*002a*/ 	.short	(.L_368 - .L_367)
.L_367:
        /*002c*/ 	.word	0x00000000
        /*0030*/ 	.short	0x0003
        /*0032*/ 	.short	0x0010
        /*0034*/ 	.byte	0x00, 0xf0, 0x21, 0x00


	//----- nvinfo : EIATTR_KPARAM_INFO
	.align		4
.L_368:
        /*0038*/ 	.byte	0x04, 0x17
        /*003a*/ 	.short	(.L_370 - .L_369)
.L_369:
        /*003c*/ 	.word	0x00000000
        /*0040*/ 	.short	0x0002
        /*0042*/ 	.short	0x0008
        /*0044*/ 	.byte	0x00, 0xf0, 0x05, 0x00


	//----- nvinfo : EIATTR_KPARAM_INFO
	.align		4
.L_370:
        /*0048*/ 	.byte	0x04, 0x17
        /*004a*/ 	.short	(.L_372 - .L_371)
.L_371:
        /*004c*/ 	.word	0x00000000
        /*0050*/ 	.short	0x0001
        /*0052*/ 	.short	0x0004
        /*0054*/ 	.byte	0x00, 0xf0, 0x11, 0x00


	//----- nvinfo : EIATTR_KPARAM_INFO
	.align		4
.L_372:
        /*0058*/ 	.byte	0x04, 0x17
        /*005a*/ 	.short	(.L_374 - .L_373)
.L_373:
        /*005c*/ 	.word	0x00000000
        /*0060*/ 	.short	0x0000
        /*0062*/ 	.short	0x0000
        /*0064*/ 	.byte	0x00, 0xf0, 0x11, 0x00


	//----- nvinfo : EIATTR_SPARSE_MMA_MASK
	.align		4
.L_374:
        /*0068*/ 	.byte	0x03, 0x50
        /*006a*/ 	.short	0x0000


	//----- nvinfo : EIATTR_MAXREG_COUNT
	.align		4
        /*006c*/ 	.byte	0x03, 0x1b
        /*006e*/ 	.short	0x00ff


	//----- nvinfo : EIATTR_NUM_BARRIERS
	.align		4
        /*0070*/ 	.byte	0x02, 0x4c
        /*0072*/ 	.byte	0x01
	.zero		1


	//----- nvinfo : EIATTR_MERCURY_ISA_VERSION
	.align		4
        /*0074*/ 	.byte	0x03, 0x5f
        /*0076*/ 	.short	0x0101


	//----- nvinfo : EIATTR_COOP_GROUP_MASK_REGIDS
	.align		4
        /*0078*/ 	.byte	0x04, 0x29
        /*007a*/ 	.short	(.L_376 - .L_375)


	//   ....[0]....
.L_375:
        /*007c*/ 	.word	0xffffffff


	//----- nvinfo : EIATTR_COOP_GROUP_INSTR_OFFSETS
	.align		4
.L_376:
        /*0080*/ 	.byte	0x04, 0x28
        /*0082*/ 	.short	(.L_378 - .L_377)


	//   ....[0]....
.L_377:
        /*0084*/ 	.word	0x000019e0


	//----- nvinfo : EIATTR_VRC_CTA_INIT_COUNT
	.align		4
.L_378:
        /*0088*/ 	.byte	0x02, 0x4a
	.zero		1
	.zero		1


	//----- nvinfo : EIATTR_MBARRIER_INSTR_OFFSETS
	.align		4
        /*008c*/ 	.byte	0x04, 0x39
        /*008e*/ 	.short	(.L_380 - .L_379)


	//   ....[0]....
.L_379:
        /*0090*/ 	.word	0x00000270
        /*0094*/ 	.word	0x000000ff
        /*0098*/ 	.word	0x00000000
        /*009c*/ 	.short	0x0100
        /*009e*/ 	.byte	0x0f
	.zero		1


	//   ....[1]....
        /*00a0*/ 	.word	0x00000420
        /*00a4*/ 	.word	0x000000ff
        /*00a8*/ 	.word	0x00000000
        /*00ac*/ 	.short	0x010a
        /*00ae*/ 	.byte	0x04
	.zero		1


	//----- nvinfo : EIATTR_NUM_MBARRIERS
	.align		4
.L_380:
        /*00b0*/ 	.byte	0x03, 0x38
        /*00b2*/ 	.short	0x0001


	//----- nvinfo : EIATTR_EXIT_INSTR_OFFSETS
	.align		4
        /*00b4*/ 	.byte	0x04, 0x1c
        /*00b6*/ 	.short	(.L_382 - .L_381)


	//   ....[0]....
.L_381:
        /*00b8*/ 	.word	0x00001a30


	//   ....[1]....
        /*00bc*/ 	.word	0x00001bc0


	//   ....[2]....
        /*00c0*/ 	.word	0x00001c30


	//   ....[3]....
        /*00c4*/ 	.word	0x00001e10


	//----- nvinfo : EIATTR_MAX_THREADS
	.align		4
.L_382:
        /*00c8*/ 	.byte	0x04, 0x05
        /*00ca*/ 	.short	(.L_384 - .L_383)
.L_383:
        /*00cc*/ 	.word	0x00000080
        /*00d0*/ 	.word	0x00000001
        /*00d4*/ 	.word	0x00000001


	//----- nvinfo : EIATTR_CRS_STACK_SIZE
	.align		4
.L_384:
        /*00d8*/ 	.byte	0x04, 0x1e
        /*00da*/ 	.short	(.L_386 - .L_385)
.L_385:
        /*00dc*/ 	.word	0x00000000


	//----- nvinfo : EIATTR_CBANK_PARAM_SIZE
	.align		4
.L_386:
        /*00e0*/ 	.byte	0x03, 0x19
        /*00e2*/ 	.short	0x0038


	//----- nvinfo : EIATTR_PARAM_CBANK
	.align		4
        /*00e4*/ 	.byte	0x04, 0x0a
        /*00e6*/ 	.short	(.L_388 - .L_387)
	.align		4
.L_387:
        /*00e8*/ 	.word	index@(.nv.constant0._ZN3cub18CUB_300001_SM_10006detail9transform16transform_kernelINS2_10policy_hubILb0EN4cuda3std3__45tupleIJN6thrust24THRUST_300001_SM_1000_NS6detail15normal_iteratorINSA_10device_ptrIiEEEESF_EEEE10policy1000EiNS7_10multipliesIiEESF_JPiSL_EEEvT0_iT1_T2_DpNS2_10kernel_argIT3_EE)
        /*00ec*/ 	.short	0x0380
        /*00ee*/ 	.short	0x0038


	//----- nvinfo : EIATTR_SW_WAR
	.align		4
.L_388:
        /*00f0*/ 	.byte	0x04, 0x36
        /*00f2*/ 	.short	(.L_390 - .L_389)
.L_389:
        /*00f4*/ 	.word	0x00000008
.L_390:


//--------------------- .nv.info._ZN3cub18CUB_300001_SM_10006detail9transform16transform_kernelINS2_10policy_hubILb1EN4cuda3std3__45tupleIJN6thrust24THRUST_300001_SM_1000_NS6detail15normal_iteratorINSA_10device_ptrIiEEEESF_EEEE10policy1000El13saxpy_functorSF_JPiSK_EEEvT0_iT1_T2_DpNS2_10kernel_argIT3_EE --------------------------
	.section	.nv.info._ZN3cub18CUB_300001_SM_10006detail9transform16transform_kernelINS2_10policy_hubILb1EN4cuda3std3__45tupleIJN6thrust24THRUST_300001_SM_1000_NS6detail15normal_iteratorINSA_10device_ptrIiEEEESF_EEEE10policy1000El13saxpy_functorSF_JPiSK_EEEvT0_iT1_T2_DpNS2_10kernel_argIT3_EE,"",@"SHT_CUDA_INFO"
	.sectionflags	@""
	.align	4


	//----- nvinfo : EIATTR_CUDA_API_VERSION
	.align		4
        /*0000*/ 	.byte	0x04, 0x37
        /*0002*/ 	.short	(.L_392 - .L_391)
.L_391:
        /*0004*/ 	.word	0x00000082


	//----- nvinfo : EIATTR_KPARAM_INFO
	.align		4
.L_392:
        /*0008*/ 	.byte	0x04, 0x17
        /*000a*/ 	.short	(.L_394 - .L_393)
.L_393:
        /*000c*/ 	.word	0x00000000
        /*0010*/ 	.short	0x0005
        /*0012*/ 	.short	0x0028
        /*0014*/ 	.byte	0x00, 0xf0, 0x41, 0x00


	//----- nvinfo : EIATTR_KPARAM_INFO
	.align		4
.L_394:
        /*0018*/ 	.byte	0x04, 0x17
        /*001a*/ 	.short	(.L_396 - .L_395)
.L_395:
        /*001c*/ 	.word	0x00000000
        /*0020*/ 	.short	0x0004
        /*0022*/ 	.short	0x0018
        /*0024*/ 	.byte	0x00, 0xf0, 0x41, 0x00


	//----- nvinfo : EIATTR_KPARAM_INFO
	.align		4
.L_396:
        /*0028*/ 	.byte	0x04, 0x17
        /*002a*/ 	.short	(.L_398 - .L_397)
.L_397:
        /*002c*/ 	.word	0x00000000
        /*0030*/ 	.short	0x0003
        /*0032*/ 	.short	0x0010
        /*0034*/ 	.byte	0x00, 0xf0, 0x21, 0x00


	//----- nvinfo : EIATTR_KPARAM_INFO
	.align		4
.L_398:
        /*0038*/ 	.byte	0x04, 0x17
        /*003a*/ 	.short	(.L_400 - .L_399)
.L_399:
        /*003c*/ 	.word	0x00000000
        /*0040*/ 	.short	0x0002
        /*0042*/ 	.short	0x000c
        /*0044*/ 	.byte	0x00, 0xf0, 0x11, 0x00


	//----- nvinfo : EIATTR_KPARAM_INFO
	.align		4
.L_400:
        /*0048*/ 	.byte	0x04, 0x17
        /*004a*/ 	.short	(.L_402 - .L_401)
.L_401:
        /*004c*/ 	.word	0x00000000
        /*0050*/ 	.short	0x0001
        /*0052*/ 	.short	0x0008
        /*0054*/ 	.byte	0x00, 0xf0, 0x11, 0x00


	//----- nvinfo : EIATTR_KPARAM_INFO
	.align		4
.L_402:
        /*0058*/ 	.byte	0x04, 0x17
        /*005a*/ 	.short	(.L_404 - .L_403)
.L_403:
        /*005c*/ 	.word	0x00000000
        /*0060*/ 	.short	0x0000
        /*0062*/ 	.short	0x0000
        /*0064*/ 	.byte	0x00, 0xf0, 0x21, 0x00


	//----- nvinfo : EIATTR_SPARSE_MMA_MASK
	.align		4
.L_404:
        /*0068*/ 	.byte	0x03, 0x50
        /*006a*/ 	.short	0x0000


	//----- nvinfo : EIATTR_MAXREG_COUNT
	.align		4
        /*006c*/ 	.byte	0x03, 0x1b
        /*006e*/ 	.short	0x00ff


	//----- nvinfo : EIATTR_MERCURY_ISA_VERSION
	.align		4
        /*0070*/ 	.byte	0x03, 0x5f
        /*0072*/ 	.short	0x0101


	//----- nvinfo : EIATTR_VRC_CTA_INIT_COUNT
	.align		4
        /*0074*/ 	.byte	0x02, 0x4a
	.zero		1
	.zero		1


	//----- nvinfo : EIATTR_EXIT_INSTR_OFFSETS
	.align		4
        /*0078*/ 	.byte	0x04, 0x1c
        /*007a*/ 	.short	(.L_406 - .L_405)


	//   ....[0]....
.L_405:
        /*007c*/ 	.word	0x000003e0


	//   ....[1]....
        /*0080*/ 	.word	0x00000c90


	//   ....[2]....
        /*0084*/ 	.word	0x00000f80


	//   ....[3]....
        /*0088*/ 	.word	0x00001120


	//   ....[4]....
        /*008c*/ 	.word	0x00001150


	//   ....[5]....
        /*0090*/ 	.word	0x000011e0


	//   ....[6]....
        /*0094*/ 	.word	0x00001200


	//   ....[7]....
        /*0098*/ 	.word	0x000016d0


	//   ....[8]....
        /*009c*/ 	.word	0x00001930


	//   ....[9]....
        /*00a0*/ 	.word	0x00001a60


	//   ....[10]....
        /*00a4*/ 	.word	0x00001b00


	//----- nvinfo : EIATTR_MAX_THREADS
	.align		4
.L_406:
        /*00a8*/ 	.byte	0x04, 0x05
        /*00aa*/ 	.short	(.L_408 - .L_407)
.L_407:
        /*00ac*/ 	.word	0x00000080
        /*00b0*/ 	.word	0x00000001
        /*00b4*/ 	.word	0x00000001


	//----- nvinfo : EIATTR_CRS_STACK_SIZE
	.align		4
.L_408:
        /*00b8*/ 	.byte	0x04, 0x1e
        /*00ba*/ 	.short	(.L_410 - .L_409)
.L_409:
        /*00bc*/ 	.word	0x00000000


	//----- nvinfo : EIATTR_CBANK_PARAM_SIZE
	.align		4
.L_410:
        /*00c0*/ 	.byte	0x03, 0x19
        /*00c2*/ 	.short	0x0038


	//----- nvinfo : EIATTR_PARAM_CBANK
	.align		4
        /*00c4*/ 	.byte	0x04, 0x0a
        /*00c6*/ 	.short	(.L_412 - .L_411)
	.align		4
.L_411:
        /*00c8*/ 	.word	index@(.nv.constant0._ZN3cub18CUB_300001_SM_10006detail9transform16transform_kernelINS2_10policy_hubILb1EN4cuda3std3__45tupleIJN6thrust24THRUST_300001_SM_1000_NS6detail15normal_iteratorINSA_10device_ptrIiEEEESF_EEEE10policy1000El13saxpy_functorSF_JPiSK_EEEvT0_iT1_T2_DpNS2_10kernel_argIT3_EE)
        /*00cc*/ 	.short	0x0380
        /*00ce*/ 	.short	0x0038


	//----- nvinfo : EIATTR_SW_WAR
	.align		4
.L_412:
        /*00d0*/ 	.byte	0x04, 0x36
        /*00d2*/ 	.short	(.L_414 - .L_413)
.L_413:
        /*00d4*/ 	.word	0x00000008
.L_414:


//--------------------- .nv.info._ZN3cub18CUB_300001_SM_10006detail9transform16transform_kernelINS2_10policy_hubILb1EN4cuda3std3__45tupleIJN6thrust24THRUST_300001_SM_1000_NS6detail15normal_iteratorINSA_10device_ptrIiEEEESF_EEEE10policy1000Ei13saxpy_functorSF_JPiSK_EEEvT0_iT1_T2_DpNS2_10kernel_argIT3_EE --------------------------
	.section	.nv.info._ZN3cub18CUB_300001_SM_10006detail9transform16transform_kernelINS2_10policy_hubILb1EN4cuda3std3__45tupleIJN6thrust24THRUST_300001_SM_1000_NS6detail15normal_iteratorINSA_10device_ptrIiEEEESF_EEEE10policy1000Ei13saxpy_functorSF_JPiSK_EEEvT0_iT1_T2_DpNS2_10kernel_argIT3_EE,"",@"SHT_CUDA_INFO"
	.sectionflags	@""
	.align	4


	//----- nvinfo : EIATTR_CUDA_API_VERSION
	.align		4
        /*0000*/ 	.byte	0x04, 0x37
        /*0002*/ 	.short	(.L_416 - .L_415)
.L_415:
        /*0004*/ 	.word	0x00000082


	//----- nvinfo : EIATTR_KPARAM_INFO
	.align		4
.L_416:
        /*0008*/ 	.byte	0x04, 0x17
        /*000a*/ 	.short	(.L_418 - .L_417)
.L_417:
        /*000c*/ 	.word	0x00000000
        /*0010*/ 	.short	0x0005
        /*0012*/ 	.short	0x0028
        /*0014*/ 	.byte	0x00, 0xf0, 0x41, 0x00


	//----- nvinfo : EIATTR_KPARAM_INFO
	.align		4
.L_418:
        /*0018*/ 	.byte	0x04, 0x17
        /*001a*/ 	.short	(.L_420 - .L_419)
.L_419:
        /*001c*/ 	.word	0x00000000
        /*0020*/ 	.short	0x0004
        /*0022*/ 	.short	0x0018
        /*0024*/ 	.byte	0x00, 0xf0, 0x41, 0x00


	//----- nvinfo : EIATTR_KPARAM_INFO
	.align		4
.L_420:
        /*0028*/ 	.byte	0x04, 0x17
        /*002a*/ 	.short	(.L_422 - .L_421)
.L_421:
        /*002c*/ 	.word	0x00000000
        /*0030*/ 	.short	0x0003
        /*0032*/ 	.short	0x0010
        /*0034*/ 	.byte	0x00, 0xf0, 0x21, 0x00


	//----- nvinfo : EIATTR_KPARAM_INFO
	.align		4
.L_422:
        /*0038*/ 	.byte	0x04, 0x17
        /*003a*/ 	.short	(.L_424 - .L_423)
.L_423:
        /*003c*/ 	.word	0x00000000
        /*0040*/ 	.short	0x0002
        /*0042*/ 	.short	0x0008
        /*0044*/ 	.byte	0x00, 0xf0, 0x11, 0x00


	//----- nvinfo : EIATTR_KPARAM_INFO
	.align		4
.L_424:
        /*0048*/ 	.byte	0x04, 0x17
        /*004a*/ 	.short	(.L_426 - .L_425)
.L_425:
        /*004c*/ 	.word	0x00000000
        /*0050*/ 	.short	0x0001
        /*0052*/ 	.short	0x0004
        /*0054*/ 	.byte	0x00, 0xf0, 0x11, 0x00


	//----- nvinfo : EIATTR_KPARAM_INFO
	.align		4
.L_426:
        /*0058*/ 	.byte	0x04, 0x17
        /*005a*/ 	.short	(.L_428 - .L_427)
.L_427:
        /*005c*/ 	.word	0x00000000
        /*0060*/ 	.short	0x0000
        /*0062*/ 	.short	0x0000
        /*0064*/ 	.byte	0x00, 0xf0, 0x11, 0x00


	//----- nvinfo : EIATTR_SPARSE_MMA_MASK
	.align		4
.L_428:
        /*0068*/ 	.byte	0x03, 0x50
        /*006a*/ 	.short	0x0000


	//----- nvinfo : EIATTR_MAXREG_COUNT
	.align		4
        /*006c*/ 	.byte	0x03, 0x1b
        /*006e*/ 	.short	0x00ff


	//----- nvinfo : EIATTR_MERCURY_ISA_VERSION
	.align		4
        /*0070*/ 	.byte	0x03, 0x5f
        /*0072*/ 	.short	0x0101


	//----- nvinfo : EIATTR_VRC_CTA_INIT_COUNT
	.align		4
        /*0074*/ 	.byte	0x02, 0x4a
	.zero		1
	.zero		1


	//----- nvinfo : EIATTR_EXIT_INSTR_OFFSETS
	.align		4
        /*0078*/ 	.byte	0x04, 0x1c
        /*007a*/ 	.short	(.L_430 - .L_429)


	//   ....[0]....
.L_429:
        /*007c*/ 	.word	0x000002f0


	//   ....[1]....
        /*0080*/ 	.word	0x00000800


	//   ....[2]....
        /*0084*/ 	.word	0x00000a60


	//   ....[3]....
        /*0088*/ 	.word	0x00000ba0


	//   ....[4]....
        /*008c*/ 	.word	0x00000c50


	//   ....[5]....
        /*0090*/ 	.word	0x00000c80


	//   ....[6]....
        /*0094*/ 	.word	0x00001200


	//   ....[7]....
        /*0098*/ 	.word	0x00001530


	//   ....[8]....
        /*009c*/ 	.word	0x000016f0


	//   ....[9]....
        /*00a0*/ 	.word	0x00001720


	//   ....[10]....
        /*00a4*/ 	.word	0x000017c0


	//----- nvinfo : EIATTR_MAX_THREADS
	.align		4
.L_430:
        /*00a8*/ 	.byte	0x04, 0x05
        /*00aa*/ 	.short	(.L_432 - .L_431)
.L_431:
        /*00ac*/ 	.word	0x00000080
        /*00b0*/ 	.word	0x00000001
        /*00b4*/ 	.word	0x00000001


	//----- nvinfo : EIATTR_CRS_STACK_SIZE
	.align		4
.L_432:
        /*00b8*/ 	.byte	0x04, 0x1e
        /*00ba*/ 	.short	(.L_434 - .L_433)
.L_433:
        /*00bc*/ 	.word	0x00000000


	//----- nvinfo : EIATTR_CBANK_PARAM_SIZE
	.align		4
.L_434:
        /*00c0*/ 	.byte	0x03, 0x19
        /*00c2*/ 	.short	0x0038


	//----- nvinfo : EIATTR_PARAM_CBANK
	.align		4
        /*00c4*/ 	.byte	0x04, 0x0a
        /*00c6*/ 	.short	(.L_436 - .L_435)
	.align		4
.L_435:
        /*00c8*/ 	.word	index@(.nv.constant0._ZN3cub18CUB_300001_SM_10006detail9transform16transform_kernelINS2_10policy_hubILb1EN4cuda3std3__45tupleIJN6thrust24THRUST_300001_SM_1000_NS6detail15normal_iteratorINSA_10device_ptrIiEEEESF_EEEE10policy1000Ei13saxpy_functorSF_JPiSK_EEEvT0_iT1_T2_DpNS2_10kernel_argIT3_EE)
        /*00cc*/ 	.short	0x0380
        /*00ce*/ 	.short	0x0038


	//----- nvinfo : EIATTR_SW_WAR
	.align		4
.L_436:
        /*00d0*/ 	.byte	0x04, 0x36
        /*00d2*/ 	.short	(.L_438 - .L_437)
.L_437:
        /*00d4*/ 	.word	0x00000008
.L_438:


//--------------------- .nv.info._ZN3cub18CUB_300001_SM_10006detail8for_each13static_kernelINS2_12policy_hub_t12policy_500_tElN6thrust24THRUST_300001_SM_1000_NS8cuda_cub20__uninitialized_copy7functorINS7_6detail15normal_iteratorINS7_10device_ptrIiEEEENS7_7pointerIiNS8_3tagENS7_11use_defaultESI_EEEEEEvT0_T1_ --------------------------
	.section	.nv.info._ZN3cub18CUB_300001_SM_10006detail8for_each13static_kernelINS2_12policy_hub_t12policy_500_tElN6thrust24THRUST_300001_SM_1000_NS8cuda_cub20__uninitialized_copy7functorINS7_6detail15normal_iteratorINS7_10device_ptrIiEEEENS7_7pointerIiNS8_3tagENS7_11use_defaultESI_EEEEEEvT0_T1_,"",@"SHT_CUDA_INFO"
	.sectionflags	@""
	.align	4


	//----- nvinfo : EIATTR_CUDA_API_VERSION
	.align		4
        /*0000*/ 	.byte	0x04, 0x37
        /*0002*/ 	.short	(.L_440 - .L_439)
.L_439:
        /*0004*/ 	.word	0x00000082


	//----- nvinfo : EIATTR_KPARAM_INFO
	.align		4
.L_440:
        /*0008*/ 	.byte	0x04, 0x17
        /*000a*/ 	.short	(.L_442 - .L_441)
.L_441:
        /*000c*/ 	.word	0x00000000
        /*0010*/ 	.short	0x0001
        /*0012*/ 	.short	0x0008
        /*0014*/ 	.byte	0x00, 0xf0, 0x41, 0x00


	//----- nvinfo : EIATTR_KPARAM_INFO
	.align		4
.L_442:
        /*0018*/ 	.byte	0x04, 0x17
        /*001a*/ 	.short	(.L_444 - .L_443)
.L_443:
        /*001c*/ 	.word	0x00000000
        /*0020*/ 	.short	0x0000
        /*0022*/ 	.short	0x0000
        /*0024*/ 	.byte	0x00, 0xf0, 0x21, 0x00


	//----- nvinfo : EIATTR_SPARSE_MMA_MASK
	.align		4
.L_444:
        /*0028*/ 	.byte	0x03, 0x50
        /*002a*/ 	.short	0x0000


	//----- nvinfo : EIATTR_MAXREG_COUNT
	.align		4
        /*002c*/ 	.byte	0x03, 0x1b
        /*002e*/ 	.short	0x00ff


	//----- nvinfo : EIATTR_MERCURY_ISA_VERSION
	.align		4
        /*0030*/ 	.byte	0x03, 0x5f
        /*0032*/ 	.short	0x0101


	//----- nvinfo : EIATTR_VRC_CTA_INIT_COUNT
	.align		4
        /*0034*/ 	.byte	0x02, 0x4a
	.zero		1
	.zero		1


	//----- nvinfo : EIATTR_EXIT_INSTR_OFFSETS
	.align		4
        /*0038*/ 	.byte	0x04, 0x1c
        /*003a*/ 	.short	(.L_446 - .L_445)


	//   ....[0]....
.L_445:
        /*003c*/ 	.word	0x00000190


	//   ....[1]....
        /*0040*/ 	.word	0x00000320


	//   ....[2]....
        /*0044*/ 	.word	0x000003f0


	//----- nvinfo : EIATTR_MAX_THREADS
	.align		4
.L_446:
        /*0048*/ 	.byte	0x04, 0x05
        /*004a*/ 	.short	(.L_448 - .L_447)
.L_447:
        /*004c*/ 	.word	0x00000100
        /*0050*/ 	.word	0x00000001
        /*0054*/ 	.word	0x00000001


	//----- nvinfo : EIATTR_CRS_STACK_SIZE
	.align		4
.L_448:
        /*0058*/ 	.byte	0x04, 0x1e
        /*005a*/ 	.short	(.L_450 - .L_449)
.L_449:
        /*005c*/ 	.word	0x00000000


	//----- nvinfo : EIATTR_CBANK_PARAM_SIZE
	.align		4
.L_450:
        /*0060*/ 	.byte	0x03, 0x19
        /*0062*/ 	.short	0x0018


	//----- nvinfo : EIATTR_PARAM_CBANK
	.align		4
        /*0064*/ 	.byte	0x04, 0x0a
        /*0066*/ 	.short	(.L_452 - .L_451)
	.align		4
.L_451:
        /*0068*/ 	.word	index@(.nv.constant0._ZN3cub18CUB_300001_SM_10006detail8for_each13static_kernelINS2_12policy_hub_t12policy_500_tElN6thrust24THRUST_300001_SM_1000_NS8cuda_cub20__uninitialized_copy7functorINS7_6detail15normal_iteratorINS7_10device_ptrIiEEEENS7_7pointerIiNS8_3tagENS7_11use_defaultESI_EEEEEEvT0_T1_)
        /*006c*/ 	.short	0x0380
        /*006e*/ 	.short	0x0018


	//----- nvinfo : EIATTR_SW_WAR
	.align		4
.L_452:
        /*0070*/ 	.byte	0x04, 0x36
        /*0072*/ 	.short	(.L_454 - .L_453)
.L_453:
        /*0074*/ 	.word	0x00000008
.L_454:


//--------------------- .nv.info._ZN3cub18CUB_300001_SM_10006detail8for_each13static_kernelINS2_12policy_hub_t12policy_500_tElN6thrust24THRUST_300001_SM_1000_NS8cuda_cub11__transform17unary_transform_fINS7_6detail15normal_iteratorINS7_10device_ptrIiEEEESF_NS9_14no_stencil_tagENS8_9__replace10constant_fIiEENSB_10functional5actorINSK_9compositeIJNSK_16operator_adaptorIN4cuda3std3__48equal_toIvEEEENSL_INSK_8argumentILj0EEEEENSL_INSK_5valueIiEEEEEEEEEEEEEvT0_T1_ --------------------------
	.section	.nv.info._ZN3cub18CUB_300001_SM_10006detail8for_each13static_kernelINS2_12policy_hub_t12policy_500_tElN6thrust24THRUST_300001_SM_1000_NS8cuda_cub11__transform17unary_transform_fINS7_6detail15normal_iteratorINS7_10device_ptrIiEEEESF_NS9_14no_stencil_tagENS8_9__replace10constant_fIiEENSB_10functional5actorINSK_9compositeIJNSK_16operator_adaptorIN4cuda3std3__48equal_toIvEEEENSL_INSK_8argumentILj0EEEEENSL_INSK_5valueIiEEEEEEEEEEEEEvT0_T1_,"",@"SHT_CUDA_INFO"
	.sectionflags	@""
	.align	4


	//----- nvinfo : EIATTR_CUDA_API_VERSION
	.align		4
        /*0000*/ 	.byte	0x04, 0x37
        /*0002*/ 	.short	(.L_456 - .L_455)
.L_455:
        /*0004*/ 	.word	0x00000082


	//----- nvinfo : EIATTR_KPARAM_INFO
	.align		4
.L_456:
        /*0008*/ 	.byte	0x04, 0x17
        /*000a*/ 	.short	(.L_458 - .L_457)
.L_457:
        /*000c*/ 	.word	0x00000000
        /*0010*/ 	.short	0x0001
        /*0012*/ 	.short	0x0008
        /*0014*/ 	.byte	0x00, 0xf0, 0x81, 0x00


	//----- nvinfo : EIATTR_KPARAM_INFO
	.align		4
.L_458:
        /*0018*/ 	.byte	0x04, 0x17
        /*001a*/ 	.short	(.L_460 - .L_459)
.L_459:
        /*001c*/ 	.word	0x00000000
        /*0020*/ 	.short	0x0000
        /*0022*/ 	.short	0x0000
        /*0024*/ 	.byte	0x00, 0xf0, 0x21, 0x00


	//----- nvinfo : EIATTR_SPARSE_MMA_MASK
	.align		4
.L_460:
        /*0028*/ 	.byte	0x03, 0x50
        /*002a*/ 	.short	0x0000


	//----- nvinfo : EIATTR_MAXREG_COUNT
	.align		4
        /*002c*/ 	.byte	0x03, 0x1b
        /*002e*/ 	.short	0x00ff


	//----- nvinfo : EIATTR_MERCURY_ISA_VERSION
	.align		4
        /*0030*/ 	.byte	0x03, 0x5f
        /*0032*/ 	.short	0x0101


	//----- nvinfo : EIATTR_VRC_CTA_INIT_COUNT
	.align		4
        /*0034*/ 	.byte	0x02, 0x4a
	.zero		1
	.zero		1


	//----- nvinfo : EIATTR_EXIT_INSTR_OFFSETS
	.align		4
        /*0038*/ 	.byte	0x04, 0x1c
        /*003a*/ 	.short	(.L_462 - .L_461)


	//   ....[0]....
.L_461:
        /*003c*/ 	.word	0x000001c0


	//   ....[1]....
        /*0040*/ 	.word	0x000001f0


	//   ....[2]....
        /*0044*/ 	.word	0x000003b0


	//   ....[3]....
        /*0048*/ 	.word	0x00000460


	//   ....[4]....
        /*004c*/ 	.word	0x000004c0


	//----- nvinfo : EIATTR_MAX_THREADS
	.align		4
.L_462:
        /*0050*/ 	.byte	0x04, 0x05
        /*0052*/ 	.short	(.L_464 - .L_463)
.L_463:
        /*0054*/ 	.word	0x00000100
        /*0058*/ 	.word	0x00000001
        /*005c*/ 	.word	0x00000001


	//----- nvinfo : EIATTR_CRS_STACK_SIZE
	.align		4
.L_464:
        /*0060*/ 	.byte	0x04, 0x1e
        /*0062*/ 	.short	(.L_466 - .L_465)
.L_465:
        /*0064*/ 	.word	0x00000000


	//----- nvinfo : EIATTR_CBANK_PARAM_SIZE
	.align		4
.L_466:
        /*0068*/ 	.byte	0x03, 0x19
        /*006a*/ 	.short	0x0028


	//----- nvinfo : EIATTR_PARAM_CBANK
	.align		4
        /*006c*/ 	.byte	0x04, 0x0a
        /*006e*/ 	.short	(.L_468 - .L_467)
	.align		4
.L_467:
        /*0070*/ 	.word	index@(.nv.constant0._ZN3cub18CUB_300001_SM_10006detail8for_each13static_kernelINS2_12policy_hub_t12policy_500_tElN6thrust24THRUST_300001_SM_1000_NS8cuda_cub11__transform17unary_transform_fINS7_6detail15normal_iteratorINS7_10device_ptrIiEEEESF_NS9_14no_stencil_tagENS8_9__replace10constant_fIiEENSB_10functional5actorINSK_9compositeIJNSK_16operator_adaptorIN4cuda3std3__48equal_toIvEEEENSL_INSK_8argumentILj0EEEEENSL_INSK_5valueIiEEEEEEEEEEEEEvT0_T1_)
        /*0074*/ 	.short	0x0380
        /*0076*/ 	.short	0x0028


	//----- nvinfo : EIATTR_SW_WAR
	.align		4
.L_468:
        /*0078*/ 	.byte	0x04, 0x36
        /*007a*/ 	.short	(.L_470 - .L_469)
.L_469:
        /*007c*/ 	.word	0x00000008
.L_470:


//--------------------- .nv.info._ZN3cub18CUB_300001_SM_10006detail8for_each13static_kernelINS2_12policy_hub_t12policy_500_tElN6thrust24THRUST_300001_SM_1000_NS8cuda_cub10__tabulate7functorINS7_6detail15normal_iteratorINS7_10device_ptrIiEEEENS7_6system6detail7generic6detail22compute_sequence_valueIivEElEEEEvT0_T1_ --------------------------
	.section	.nv.info._ZN3cub18CUB_300001_SM_10006detail8for_each13static_kernelINS2_12policy_hub_t12policy_500_tElN6thrust24THRUST_300001_SM_1000_NS8cuda_cub10__tabulate7functorINS7_6detail15normal_iteratorINS7_10device_ptrIiEEEENS7_6system6detail7generic6detail22compute_sequence_valueIivEElEEEEvT0_T1_,"",@"SHT_CUDA_INFO"
	.sectionflags	@""
	.align	4


	//----- nvinfo : EIATTR_CUDA_API_VERSION
	.align		4
        /*0000*/ 	.byte	0x04, 0x37
        /*0002*/ 	.short	(.L_472 - .L_471)
.L_471:
        /*0004*/ 	.word	0x00000082


	//----- nvinfo : EIATTR_KPARAM_INFO
	.align		4
.L_472:
        /*0008*/ 	.byte	0x04, 0x17
        /*000a*/ 	.short	(.L_474 - .L_473)
.L_473:
        /*000c*/ 	.word	0x00000000
        /*0010*/ 	.short	0x0001
        /*0012*/ 	.short	0x0008
        /*0014*/ 	.byte	0x00, 0xf0, 0x41, 0x00


	//----- nvinfo : EIATTR_KPARAM_INFO
	.align		4
.L_474:
        /*0018*/ 	.byte	0x04, 0x17
        /*001a*/ 	.short	(.L_476 - .L_475)
.L_475:
        /*001c*/ 	.word	0x00000000
        /*0020*/ 	.short	0x0000
        /*0022*/ 	.short	0x0000
        /*0024*/ 	.byte	0x00, 0xf0, 0x21, 0x00


	//----- nvinfo : EIATTR_SPARSE_MMA_MASK
	.align		4
.L_476:
        /*0028*/ 	.byte	0x03, 0x50
        /*002a*/ 	.short	0x0000


	//----- nvinfo : EIATTR_MAXREG_COUNT
	.align		4
        /*002c*/ 	.byte	0x03, 0x1b
        /*002e*/ 	.short	0x00ff


	//----- nvinfo : EIATTR_MERCURY_ISA_VERSION
	.align		4
        /*0030*/ 	.byte	0x03, 0x5f
        /*0032*/ 	.short	0x0101


	//----- nvinfo : EIATTR_VRC_CTA_INIT_COUNT
	.align		4
        /*0034*/ 	.byte	0x02, 0x4a
	.zero		1
	.zero		1


	//----- nvinfo : EIATTR_EXIT_INSTR_OFFSETS
	.align		4
        /*0038*/ 	.byte	0x04, 0x1c
        /*003a*/ 	.short	(.L_478 - .L_477)


	//   ....[0]....
.L_477:
        /*003c*/ 	.word	0x00000160


	//   ....[1]....
        /*0040*/ 	.word	0x000002b0


	//   ....[2]....
        /*0044*/ 	.word	0x00000340


	//----- nvinfo : EIATTR_MAX_THREADS
	.align		4
.L_478:
        /*0048*/ 	.byte	0x04, 0x05
        /*004a*/ 	.short	(.L_480 - .L_479)
.L_479:
        /*004c*/ 	.word	0x00000100
        /*0050*/ 	.word	0x00000001
        /*0054*/ 	.word	0x00000001


	//----- nvinfo : EIATTR_CRS_STACK_SIZE
	.align		4
.L_480:
        /*0058*/ 	.byte	0x04, 0x1e
        /*005a*/ 	.short	(.L_482 - .L_481)
.L_481:
        /*005c*/ 	.word	0x00000000


	//----- nvinfo : EIATTR_CBANK_PARAM_SIZE
	.align		4
.L_482:
        /*0060*/ 	.byte	0x03, 0x19
        /*0062*/ 	.short	0x0018


	//----- nvinfo : EIATTR_PARAM_CBANK
	.align		4
        /*0064*/ 	.byte	0x04, 0x0a
        /*0066*/ 	.short	(.L_484 - .L_483)
	.align		4
.L_483:
        /*0068*/ 	.word	index@(.nv.constant0._ZN3cub18CUB_300001_SM_10006detail8for_each13static_kernelINS2_12policy_hub_t12policy_500_tElN6thrust24THRUST_300001_SM_1000_NS8cuda_cub10__tabulate7functorINS7_6detail15normal_iteratorINS7_10device_ptrIiEEEENS7_6system6detail7generic6detail22compute_sequence_valueIivEElEEEEvT0_T1_)
        /*006c*/ 	.short	0x0380
        /*006e*/ 	.short	0x0018


	//----- nvinfo : EIATTR_SW_WAR
	.align		4
.L_484:
        /*0070*/ 	.byte	0x04, 0x36
        /*0072*/ 	.short	(.L_486 - .L_485)
.L_485:
        /*0074*/ 	.word	0x00000008
.L_486:


//--------------------- .nv.info._ZN3cub18CUB_300001_SM_10006detail8for_each13static_kernelINS2_12policy_hub_t12policy_500_tElN6thrust24THRUST_300001_SM_1000_NS8cuda_cub6__fill7functorINS7_6detail15normal_iteratorINS7_10device_ptrIiEEEEiEEEEvT0_T1_ --------------------------
	.section	.nv.info._ZN3cub18CUB_300001_SM_10006detail8for_each13static_kernelINS2_12policy_hub_t12policy_500_tElN6thrust24THRUST_300001_SM_1000_NS8cuda_cub6__fill7functorINS7_6detail15normal_iteratorINS7_10device_ptrIiEEEEiEEEEvT0_T1_,"",@"SHT_CUDA_INFO"
	.sectionflags	@""
	.align	4


	//----- nvinfo : EIATTR_CUDA_API_VERSION
	.align		4
        /*0000*/ 	.byte	0x04, 0x37
        /*0002*/ 	.short	(.L_488 - .L_487)
.L_487:
        /*0004*/ 	.word	0x00000082


	//----- nvinfo : EIATTR_KPARAM_INFO
	.align		4
.L_488:
        /*0008*/ 	.byte	0x04, 0x17
        /*000a*/ 	.short	(.L_490 - .L_489)
.L_489:
        /*000c*/ 	.word	0x00000000
        /*0010*/ 	.short	0x0001
        /*0012*/ 	.short	0x0008
        /*0014*/ 	.byte	0x00, 0xf0, 0x41, 0x00


	//----- nvinfo : EIATTR_KPARAM_INFO
	.align		4
.L_490:
        /*0018*/ 	.byte	0x04, 0x17
        /*001a*/ 	.short	(.L_492 - .L_491)
.L_491:
        /*001c*/ 	.word	0x00000000
        /*0020*/ 	.short	0x0000
        /*0022*/ 	.short	0x0000
        /*0024*/ 	.byte	0x00, 0xf0, 0x21, 0x00


	//----- nvinfo : EIATTR_SPARSE_MMA_MASK
	.align		4
.L_492:
        /*0028*/ 	.byte	0x03, 0x50
        /*002a*/ 	.short	0x0000


	//----- nvinfo : EIATTR_MAXREG_COUNT
	.align		4
        /*002c*/ 	.byte	0x03, 0x1b
        /*002e*/ 	.short	0x00ff


	//----- nvinfo : EIATTR_MERCURY_ISA_VERSION
	.align		4
        /*0030*/ 	.byte	0x03, 0x5f
        /*0032*/ 	.short	0x0101


	//----- nvinfo : EIATTR_VRC_CTA_INIT_COUNT
	.align		4
        /*0034*/ 	.byte	0x02, 0x4a
	.zero		1
	.zero		1


	//----- nvinfo : EIATTR_EXIT_INSTR_OFFSETS
	.align		4
        /*0038*/ 	.byte	0x04, 0x1c
        /*003a*/ 	.short	(.L_494 - .L_493)


	//   ....[0]....
.L_493:
        /*003c*/ 	.word	0x00000130


	//   ....[1]....
        /*0040*/ 	.word	0x00000240


	//   ....[2]....
        /*0044*/ 	.word	0x00000270


	//----- nvinfo : EIATTR_MAX_THREADS
	.align		4
.L_494:
        /*0048*/ 	.byte	0x04, 0x05
        /*004a*/ 	.short	(.L_496 - .L_495)
.L_495:
        /*004c*/ 	.word	0x00000100
        /*0050*/ 	.word	0x00000001
        /*0054*/ 	.word	0x00000001


	//----- nvinfo : EIATTR_CBANK_PARAM_SIZE
	.align		4
.L_496:
        /*0058*/ 	.byte	0x03, 0x19
        /*005a*/ 	.short	0x0018


	//----- nvinfo : EIATTR_PARAM_CBANK
	.align		4
        /*005c*/ 	.byte	0x04, 0x0a
        /*005e*/ 	.short	(.L_498 - .L_497)
	.align		4
.L_497:
        /*0060*/ 	.word	index@(.nv.constant0._ZN3cub18CUB_300001_SM_10006detail8for_each13static_kernelINS2_12policy_hub_t12policy_500_tElN6thrust24THRUST_300001_SM_1000_NS8cuda_cub6__fill7functorINS7_6detail15normal_iteratorINS7_10device_ptrIiEEEEiEEEEvT0_T1_)
        /*0064*/ 	.short	0x0380
        /*0066*/ 	.short	0x0018


	//----- nvinfo : EIATTR_SW_WAR
	.align		4
.L_498:
        /*0068*/ 	.byte	0x04, 0x36
        /*006a*/ 	.short	(.L_500 - .L_499)
.L_499:
        /*006c*/ 	.word	0x00000008
.L_500:


//--------------------- .nv.info._ZN3cub18CUB_300001_SM_10006detail8for_each13static_kernelINS2_12policy_hub_t12policy_500_tEmN6thrust24THRUST_300001_SM_1000_NS8cuda_cub20__uninitialized_fill7functorINS7_10device_ptrIiEEiEEEEvT0_T1_ --------------------------
	.section	.nv.info._ZN3cub18CUB_300001_SM_10006detail8for_each13static_kernelINS2_12policy_hub_t12policy_500_tEmN6thrust24THRUST_300001_SM_1000_NS8cuda_cub20__uninitialized_fill7functorINS7_10device_ptrIiEEiEEEEvT0_T1_,"",@"SHT_CUDA_INFO"
	.sectionflags	@""
	.align	4


	//----- nvinfo : EIATTR_CUDA_API_VERSION
	.align		4
        /*0000*/ 	.byte	0x04, 0x37
        /*0002*/ 	.short	(.L_502 - .L_501)
.L_501:
        /*0004*/ 	.word	0x00000082


	//----- nvinfo : EIATTR_KPARAM_INFO
	.align		4
.L_502:
        /*0008*/ 	.byte	0x04, 0x17
        /*000a*/ 	.short	(.L_504 - .L_503)
.L_503:
        /*000c*/ 	.word	0x00000000
        /*0010*/ 	.short	0x0001
        /*0012*/ 	.short	0x0008
        /*0014*/ 	.byte	0x00, 0xf0, 0x41, 0x00


	//----- nvinfo : EIATTR_KPARAM_INFO
	.align		4
.L_504:
        /*0018*/ 	.byte	0x04, 0x17
        /*001a*/ 	.short	(.L_506 - .L_505)
.L_505:
        /*001c*/ 	.word	0x00000000
        /*0020*/ 	.short	0x0000
        /*0022*/ 	.short	0x0000
        /*0024*/ 	.byte	0x00, 0xf0, 0x21, 0x00


	//----- nvinfo : EIATTR_SPARSE_MMA_MASK
	.align		4
.L_506:
        /*0028*/ 	.byte	0x03, 0x50
        /*002a*/ 	.short	0x0000


	//----- nvinfo : EIATTR_MAXREG_COUNT
	.align		4
        /*002c*/ 	.byte	0x03, 0x1b
        /*002e*/ 	.short	0x00ff


	//----- nvinfo : EIATTR_MERCURY_ISA_VERSION
	.align		4
        /*0030*/ 	.byte	0x03, 0x5f
        /*0032*/ 	.short	0x0101


	//----- nvinfo : EIATTR_VRC_CTA_INIT_COUNT
	.align		4
        /*0034*/ 	.byte	0x02, 0x4a
	.zero		1
	.zero		1


	//----- nvinfo : EIATTR_EXIT_INSTR_OFFSETS
	.align		4
        /*0038*/ 	.byte	0x04, 0x1c
        /*003a*/ 	.short	(.L_508 - .L_507)


	//   ....[0]....
.L_507:
        /*003c*/ 	.word	0x00000130


	//   ....[1]....
        /*0040*/ 	.word	0x00000230


	//   ....[2]....
        /*0044*/ 	.word	0x00000260


	//----- nvinfo : EIATTR_MAX_THREADS
	.align		4
.L_508:
        /*0048*/ 	.byte	0x04, 0x05
        /*004a*/ 	.short	(.L_510 - .L_509)
.L_509:
        /*004c*/ 	.word	0x00000100
        /*0050*/ 	.word	0x00000001
        /*0054*/ 	.word	0x00000001


	//----- nvinfo : EIATTR_CBANK_PARAM_SIZE
	.align		4
.L_510:
        /*0058*/ 	.byte	0x03, 0x19
        /*005a*/ 	.short	0x0018


	//----- nvinfo : EIATTR_PARAM_CBANK
	.align		4
        /*005c*/ 	.byte	0x04, 0x0a
        /*005e*/ 	.short	(.L_512 - .L_511)
	.align		4
.L_511:
        /*0060*/ 	.word	index@(.nv.constant0._ZN3cub18CUB_300001_SM_10006detail8for_each13static_kernelINS2_12policy_hub_t12policy_500_tEmN6thrust24THRUST_300001_SM_1000_NS8cuda_cub20__uninitialized_fill7functorINS7_10device_ptrIiEEiEEEEvT0_T1_)
        /*0064*/ 	.short	0x0380
        /*0066*/ 	.short	0x0018


	//----- nvinfo : EIATTR_SW_WAR
	.align		4
.L_512:
        /*0068*/ 	.byte	0x04, 0x36
        /*006a*/ 	.short	(.L_514 - .L_513)
.L_513:
        /*006c*/ 	.word	0x00000008
.L_514:


//--------------------- .nv.info._ZN3cub18CUB_300001_SM_10006detail11EmptyKernelIvEEvv --------------------------
	.section	.nv.info._ZN3cub18CUB_300001_SM_10006detail11EmptyKernelIvEEvv,"",@"SHT_CUDA_INFO"
	.sectionflags	@""
	.align	4


	//----- nvinfo : EIATTR_CUDA_API_VERSION
	.align		4
        /*0000*/ 	.byte	0x04, 0x37
        /*0002*/ 	.short	(.L_516 - .L_515)
.L_515:
        /*0004*/ 	.word	0x00000082


	//----- nvinfo : EIATTR_SPARSE_MMA_MASK
	.align		4
.L_516:
        /*0008*/ 	.byte	0x03, 0x50
        /*000a*/ 	.short	0x0000


	//----- nvinfo : EIATTR_MAXREG_COUNT
	.align		4
        /*000c*/ 	.byte	0x03, 0x1b
        /*000e*/ 	.short	0x00ff


	//----- nvinfo : EIATTR_MERCURY_ISA_VERSION
	.align		4
        /*0010*/ 	.byte	0x03, 0x5f
        /*0012*/ 	.short	0x0101


	//----- nvinfo : EIATTR_VRC_CTA_INIT_COUNT
	.align		4
        /*0014*/ 	.byte	0x02, 0x4a
	.zero		1
	.zero		1


	//----- nvinfo : EIATTR_EXIT_INSTR_OFFSETS
	.align		4
        /*0018*/ 	.byte	0x04, 0x1c
        /*001a*/ 	.short	(.L_518 - .L_517)


	//   ....[0]....
.L_517:
        /*001c*/ 	.word	0x00000010


	//----- nvinfo : EIATTR_SW_WAR
	.align		4
.L_518:
        /*0020*/ 	.byte	0x04, 0x36
        /*0022*/ 	.short	(.L_520 - .L_519)
.L_519:
        /*0024*/ 	.word	0x00000008
.L_520:


//--------------------- .nv.callgraph             --------------------------
	.section	.nv.callgraph,"",@"SHT_CUDA_CALLGRAPH"
	.align	4
	.sectionentsize	8
	.align		4
        /*0000*/ 	.word	0x00000000
	.align		4
        /*0004*/ 	.word	0xffffffff
	.align		4
        /*0008*/ 	.word	0x00000000
	.align		4
        /*000c*/ 	.word	0xfffffffe
	.align		4
        /*0010*/ 	.word	0x00000000
	.align		4
        /*0014*/ 	.word	0xfffffffd
	.align		4
        /*0018*/ 	.word	0x00000000
	.align		4
        /*001c*/ 	.word	0xfffffffc


//--------------------- .nv.constant4             --------------------------
	.section	.nv.constant4,"a",@progbits
	.align	8
	.align		8
.nv.constant4:
        /*0000*/ 	.dword	_ZN34_INTERNAL_dcee0091_4_k_cu_36eee7a74cuda3std3__45__cpo5beginE
	.align		8
        /*0008*/ 	.dword	_ZN34_INTERNAL_dcee0091_4_k_cu_36eee7a74cuda3std3__45__cpo3endE
	.align		8
        /*0010*/ 	.dword	_ZN34_INTERNAL_dcee0091_4_k_cu_36eee7a74cuda3std3__45__cpo6cbeginE
	.align		8
        /*0018*/ 	.dword	_ZN34_INTERNAL_dcee0091_4_k_cu_36eee7a74cuda3std3__45__cpo4cendE
	.align		8
        /*0020*/ 	.dword	_ZN34_INTERNAL_dcee0091_4_k_cu_36eee7a74cuda3std3__45__cpo6rbeginE
	.align		8
        /*0028*/ 	.dword	_ZN34_INTERNAL_dcee0091_4_k_cu_36eee7a74cuda3std3__45__cpo4rendE
	.align		8
        /*0030*/ 	.dword	_ZN34_INTERNAL_dcee0091_4_k_cu_36eee7a74cuda3std3__45__cpo7crbeginE
	.align		8
        /*0038*/ 	.dword	_ZN34_INTERNAL_dcee0091_4_k_cu_36eee7a74cuda3std3__45__cpo5crendE
	.align		8
        /*0040*/ 	.dword	_ZN34_INTERNAL_dcee0091_4_k_cu_36eee7a74cuda3std3__436_GLOBAL__N__dcee0091_4_k_cu_36eee7a76ignoreE
	.align		8
        /*0048*/ 	.dword	_ZN34_INTERNAL_dcee0091_4_k_cu_36eee7a74cuda3std3__419piecewise_constructE
	.align		8
        /*0050*/ 	.dword	_ZN34_INTERNAL_dcee0091_4_k_cu_36eee7a74cuda3std3__48in_placeE
	.align		8
        /*0058*/ 	.dword	_ZN34_INTERNAL_dcee0091_4_k_cu_36eee7a74cuda3std3__420unreachable_sentinelE
	.align		8
        /*0060*/ 	.dword	_ZN34_INTERNAL_dcee0091_4_k_cu_36eee7a74cuda3std3__47nulloptE
	.align		8
        /*0068*/ 	.dword	_ZN34_INTERNAL_dcee0091_4_k_cu_36eee7a74cuda3std3__48unexpectE
	.align		8
        /*0070*/ 	.dword	_ZN34_INTERNAL_dcee0091_4_k_cu_36eee7a74cuda3std6ranges3__45__cpo4swapE
	.align		8
        /*0078*/ 	.dword	_ZN34_INTERNAL_dcee0091_4_k_cu_36eee7a74cuda3std6ranges3__45__cpo9iter_moveE
	.align		8
        /*0080*/ 	.dword	_ZN34_INTERNAL_dcee0091_4_k_cu_36eee7a74cuda3std6ranges3__45__cpo5beginE
	.align		8
        /*0088*/ 	.dword	_ZN34_INTERNAL_dcee0091_4_k_cu_36eee7a74cuda3std6ranges3__45__cpo3endE
	.align		8
        /*0090*/ 	.dword	_ZN34_INTERNAL_dcee0091_4_k_cu_36eee7a74cuda3std6ranges3__45__cpo6cbeginE
	.align		8
        /*0098*/ 	.dword	_ZN34_INTERNAL_dcee0091_4_k_cu_36eee7a74cuda3std6ranges3__45__cpo4cendE
	.align		8
        /*00a0*/ 	.dword	_ZN34_INTERNAL_dcee0091_4_k_cu_36eee7a74cuda3std6ranges3__45__cpo7advanceE
	.align		8
        /*00a8*/ 	.dword	_ZN34_INTERNAL_dcee0091_4_k_cu_36eee7a74cuda3std6ranges3__45__cpo9iter_swapE
	.align		8
        /*00b0*/ 	.dword	_ZN34_INTERNAL_dcee0091_4_k_cu_36eee7a74cuda3std6ranges3__45__cpo4nextE
	.align		8
        /*00b8*/ 	.dword	_ZN34_INTERNAL_dcee0091_4_k_cu_36eee7a74cuda3std6ranges3__45__cpo4prevE
	.align		8
        /*00c0*/ 	.dword	_ZN34_INTERNAL_dcee0091_4_k_cu_36eee7a74cuda3std6ranges3__45__cpo4dataE
	.align		8
        /*00c8*/ 	.dword	_ZN34_INTERNAL_dcee0091_4_k_cu_36eee7a74cuda3std6ranges3__45__cpo5cdataE
	.align		8
        /*00d0*/ 	.dword	_ZN34_INTERNAL_dcee0091_4_k_cu_36eee7a74cuda3std6ranges3__45__cpo4sizeE
	.align		8
        /*00d8*/ 	.dword	_ZN34_INTERNAL_dcee0091_4_k_cu_36eee7a74cuda3std6ranges3__45__cpo5ssizeE
	.align		8
        /*00e0*/ 	.dword	_ZN34_INTERNAL_dcee0091_4_k_cu_36eee7a74cuda3std6ranges3__45__cpo8distanceE
	.align		8
        /*00e8*/ 	.dword	_ZN34_INTERNAL_dcee0091_4_k_cu_36eee7a76thrust24THRUST_300001_SM_1000_NS8cuda_cub3parE
	.align		8
        /*00f0*/ 	.dword	_ZN34_INTERNAL_dcee0091_4_k_cu_36eee7a76thrust24THRUST_300001_SM_1000_NS8cuda_cub10par_nosyncE
	.align		8
        /*00f8*/ 	.dword	_ZN34_INTERNAL_dcee0091_4_k_cu_36eee7a76thrust24THRUST_300001_SM_1000_NS6system6detail10sequential3seqE
	.align		8
        /*0100*/ 	.dword	_ZN34_INTERNAL_dcee0091_4_k_cu_36eee7a76thrust24THRUST_300001_SM_1000_NS12placeholders2_1E
	.align		8
        /*0108*/ 	.dword	_ZN34_INTERNAL_dcee0091_4_k_cu_36eee7a76thrust24THRUST_300001_SM_1000_NS12placeholders2_2E
	.align		8
        /*0110*/ 	.dword	_ZN34_INTERNAL_dcee0091_4_k_cu_36eee7a76thrust24THRUST_300001_SM_1000_NS12placeholders2_3E
	.align		8
        /*0118*/ 	.dword	_ZN34_INTERNAL_dcee0091_4_k_cu_36eee7a76thrust24THRUST_300001_SM_1000_NS12placeholders2_4E
	.align		8
        /*0120*/ 	.dword	_ZN34_INTERNAL_dcee0091_4_k_cu_36eee7a76thrust24THRUST_300001_SM_1000_NS12placeholders2_5E
	.align		8
        /*0128*/ 	.dword	_ZN34_INTERNAL_dcee0091_4_k_cu_36eee7a76thrust24THRUST_300001_SM_1000_NS12placeholders2_6E
	.align		8
        /*0130*/ 	.dword	_ZN34_INTERNAL_dcee0091_4_k_cu_36eee7a76thrust24THRUST_300001_SM_1000_NS12placeholders2_7E
	.align		8
        /*0138*/ 	.dword	_ZN34_INTERNAL_dcee0091_4_k_cu_36eee7a76thrust24THRUST_300001_SM_1000_NS12placeholders2_8E
	.align		8
        /*0140*/ 	.dword	_ZN34_INTERNAL_dcee0091_4_k_cu_36eee7a76thrust24THRUST_300001_SM_1000_NS12placeholders2_9E
	.align		8
        /*0148*/ 	.dword	_ZN34_INTERNAL_dcee0091_4_k_cu_36eee7a76thrust24THRUST_300001_SM_1000_NS12placeholders3_10E
	.align		8
        /*0150*/ 	.dword	_ZN34_INTERNAL_dcee0091_4_k_cu_36eee7a76thrust24THRUST_300001_SM_1000_NS3seqE


//--------------------- .text._ZN3cub18CUB_300001_SM_10006detail9transform16transform_kernelINS2_10policy_hubILb0EN4cuda3std3__45tupleIJN6thrust24THRUST_300001_SM_1000_NS6detail15normal_iteratorINSA_10device_ptrIiEEEESF_EEEE10policy1000ElNS7_7modulusIiEESF_JPiSL_EEEvT0_iT1_T2_DpNS2_10kernel_argIT3_EE --------------------------
	.section	.text._ZN3cub18CUB_300001_SM_10006detail9transform16transform_kernelINS2_10policy_hubILb0EN4cuda3std3__45tupleIJN6thrust24THRUST_300001_SM_1000_NS6detail15normal_iteratorINSA_10device_ptrIiEEEESF_EEEE10policy1000ElNS7_7modulusIiEESF_JPiSL_EEEvT0_iT1_T2_DpNS2_10kernel_argIT3_EE,"ax",@progbits
	.align	128
        .global         _ZN3cub18CUB_300001_SM_10006detail9transform16transform_kernelINS2_10policy_hubILb0EN4cuda3std3__45tupleIJN6thrust24THRUST_300001_SM_1000_NS6detail15normal_iteratorINSA_10device_ptrIiEEEESF_EEEE10policy1000ElNS7_7modulusIiEESF_JPiSL_EEEvT0_iT1_T2_DpNS2_10kernel_argIT3_EE
        .type           _ZN3cub18CUB_300001_SM_10006detail9transform16transform_kernelINS2_10policy_hubILb0EN4cuda3std3__45tupleIJN6thrust24THRUST_300001_SM_1000_NS6detail15normal_iteratorINSA_10device_ptrIiEEEESF_EEEE10policy1000ElNS7_7modulusIiEESF_JPiSL_EEEvT0_iT1_T2_DpNS2_10kernel_argIT3_EE,@function
        .size           _ZN3cub18CUB_300001_SM_10006detail9transform16transform_kernelINS2_10policy_hubILb0EN4cuda3std3__45tupleIJN6thrust24THRUST_300001_SM_1000_NS6detail15normal_iteratorINSA_10device_ptrIiEEEESF_EEEE10policy1000ElNS7_7modulusIiEESF_JPiSL_EEEvT0_iT1_T2_DpNS2_10kernel_argIT3_EE,(.L_x_253 - _ZN3cub18CUB_300001_SM_10006detail9transform16transform_kernelINS2_10policy_hubILb0EN4cuda3std3__45tupleIJN6thrust24THRUST_300001_SM_1000_NS6detail15normal_iteratorINSA_10device_ptrIiEEEESF_EEEE10policy1000ElNS7_7modulusIiEESF_JPiSL_EEEvT0_iT1_T2_DpNS2_10kernel_argIT3_EE)
        .other          _ZN3cub18CUB_300001_SM_10006detail9transform16transform_kernelINS2_10policy_hubILb0EN4cuda3std3__45tupleIJN6thrust24THRUST_300001_SM_1000_NS6detail15normal_iteratorINSA_10device_ptrIiEEEESF_EEEE10policy1000ElNS7_7modulusIiEESF_JPiSL_EEEvT0_iT1_T2_DpNS2_10kernel_argIT3_EE,@"STO_CUDA_ENTRY STV_DEFAULT"
_ZN3cub18CUB_300001_SM_10006detail9transform16transform_kernelINS2_10policy_hubILb0EN4cuda3std3__45tupleIJN6thrust24THRUST_300001_SM_1000_NS6detail15normal_iteratorINSA_10device_ptrIiEEEESF_EEEE10policy1000ElNS7_7modulusIiEESF_JPiSL_EEEvT0_iT1_T2_DpNS2_10kernel_argIT3_EE:
.text._ZN3cub18CUB_300001_SM_10006detail9transform16transform_kernelINS2_10policy_hubILb0EN4cuda3std3__45tupleIJN6thrust24THRUST_300001_SM_1000_NS6detail15normal_iteratorINSA_10device_ptrIiEEEESF_EEEE10policy1000ElNS7_7modulusIiEESF_JPiSL_EEEvT0_iT1_T2_DpNS2_10kernel_argIT3_EE:
[----:B------:R-:W-:Y:S01]  /*0000*/  LDC R1, c[0x0][0x37c] ;  /* 0x0000df00ff017b82 */ /* 0x000fe20000000800 */
[----:B------:R-:W1:Y:S07]  /*0010*/  LDCU UR24, c[0x0][0x388] ;  /* 0x00007100ff1877ac */ /* 0x000e6e0008000800 */
[----:B------:R-:W2:Y:S01]  /*0020*/  S2UR UR5, SR_CTAID.X ;  /* 0x00000000000579c3 */ /* 0x000ea20000002500 */
[----:B------:R-:W3:Y:S01]  /*0030*/  LDCU UR7, c[0x0][0x370] ;  /* 0x00006e00ff0777ac */ /* 0x000ee20008000800 */
[----:B------:R-:W4:Y:S06]  /*0040*/  LDCU.64 UR22, c[0x0][0x358] ;  /* 0x00006b00ff1677ac */ /* 0x000f2c0008000a00 */
[----:B------:R-:W5:Y:S01]  /*0050*/  LDC.64 R2, c[0x0][0x380] ;  /* 0x0000e000ff027b82 */ /* 0x000f620000000a00 */
[----:B-1----:R-:W-:-:S04]  /*0060*/  USHF.L.U32 UR19, UR24, 0x7, URZ ;  /* 0x0000000718137899 */ /* 0x002fc800080006ff */
[----:B------:R-:W-:Y:S02]  /*0070*/  USHF.R.S32.HI UR8, URZ, 0x1f, UR19 ;  /* 0x0000001fff087899 */ /* 0x000fe40008011413 */
[----:B--2---:R-:W-:Y:S02]  /*0080*/  UIMAD.WIDE.U32 UR20, UR19, UR5, URZ ;  /* 0x00000005131472a5 */ /* 0x004fe4000f8e00ff */
[----:B------:R-:W-:Y:S02]  /*0090*/  UIMAD UR6, UR8, UR5, URZ ;  /* 0x00000005080672a4 */ /* 0x000fe4000f8e02ff */
[----:B------:R-:W-:Y:S02]  /*00a0*/  UIADD3 UR4, UPT, UPT, UR5, 0x2, URZ ;  /* 0x0000000205047890 */ /* 0x000fe4000fffe0ff */
[----:B------:R-:W-:Y:S02]  /*00b0*/  UIADD3 UR6, UPT, UPT, UR21, UR6, URZ ;  /* 0x0000000615067290 */ /* 0x000fe4000fffe0ff */
[----:B---3--:R-:W-:Y:S01]  /*00c0*/  UISETP.GE.U32.AND UP0, UPT, UR4, UR7, UPT ;  /* 0x000000070400728c */ /* 0x008fe2000bf06070 */
[----:B-----5:R-:W-:-:S03]  /*00d0*/  IADD3 R0, P0, PT, R2, -UR20, RZ ;  /* 0x8000001402007c10 */ /* 0x020fc6000ff1e0ff */
[----:B------:R-:W-:Y:S01]  /*00e0*/  UISETP.EQ.OR UP0, UPT, UR5, URZ, UP0 ;  /* 0x000000ff0500728c */ /* 0x000fe20008702670 */
[----:B------:R-:W-:Y:S02]  /*00f0*/  IADD3.X R2, PT, PT, R3, ~UR6, RZ, P0, !PT ;  /* 0x8000000603027c10 */ /* 0x000fe400087fe4ff */
[----:B------:R-:W-:-:S04]  /*0100*/  ISETP.LT.U32.AND P0, PT, R0, UR19, PT ;  /* 0x0000001300007c0c */ /* 0x000fc8000bf01070 */
[----:B------:R-:W-:-:S04]  /*0110*/  ISETP.LT.AND.EX P0, PT, R2, UR8, PT, P0 ;  /* 0x0000000802007c0c */ /* 0x000fc8000bf01300 */
[----:B------:R-:W-:Y:S01]  /*0120*/  SEL R0, R0, UR19, P0 ;  /* 0x0000001300007c07 */ /* 0x000fe20008000000 */
[----:B----4-:R-:W-:Y:S08]  /*0130*/  BRA.U UP0, `(.L_x_0) ;  /* 0x0000000100e47547 */ /* 0x010ff0000b800000 */
[----:B------:R-:W1:Y:S01]  /*0140*/  S2R R2, SR_TID.X ;  /* 0x0000000000027919 */ /* 0x000e620000002100 */
[----:B------:R-:W-:Y:S01]  /*0150*/  ELECT P0, URZ, PT ;  /* 0x0000000000ff782f */ /* 0x000fe20003800000 */
[----:B------:R-:W-:Y:S03]  /*0160*/  BSSY.RECONVERGENT B0, `(.L_x_1) ;  /* 0x000002e000007945 */ /* 0x000fe60003800200 */
[----:B-1----:R-:W-:-:S13]  /*0170*/  ISETP.GT.U32.OR P0, PT, R2, 0x1f, !P0 ;  /* 0x0000001f0200780c */ /* 0x002fda0004704470 */
[----:B------:R-:W-:Y:S05]  /*0180*/  @P0 BRA `(.L_x_2) ;  /* 0x0000000000ac0947 */ /* 0x000fea0003800000 */
[----:B------:R-:W1:Y:S01]  /*0190*/  S2UR UR18, SR_CgaCtaId ;  /* 0x00000000001279c3 */ /* 0x000e620000008800 */
[----:B------:R-:W2:Y:S01]  /*01a0*/  LDCU UR15, c[0x0][0x3a0] ;  /* 0x00007400ff0f77ac */ /* 0x000ea20008000800 */
[----:B------:R-:W3:Y:S01]  /*01b0*/  LDCU UR17, c[0x0][0x3b0] ;  /* 0x00007600ff1177ac */ /* 0x000ee20008000800 */
[----:B------:R-:W-:Y:S01]  /*01c0*/  ULEA UR14, UR24, 0xf, 0x9 ;  /* 0x0000000f180e7891 */ /* 0x000fe2000f8e48ff */
[----:B------:R-:W-:Y:S01]  /*01d0*/  UMOV UR7, 0x400 ;  /* 0x0000040000077882 */ /* 0x000fe20000000000 */
[----:B------:R-:W-:Y:S01]  /*01e0*/  UMOV UR10, 0x1 ;  /* 0x00000001000a7882 */ /* 0x000fe20000000000 */
[----:B------:R-:W4:Y:S01]  /*01f0*/  LDCU.64 UR4, c[0x0][0x398] ;  /* 0x00007300ff0477ac */ /* 0x000f220008000a00 */
[----:B------:R-:W-:-:S04]  /*0200*/  UIADD3 UR10, UPT, UPT, -UR10, 0x100000, URZ ;  /* 0x001000000a0a7890 */ /* 0x000fc8000fffe1ff */
[----:B------:R-:W-:Y:S02]  /*0210*/  USHF.L.U32 UR11, UR10, 0xb, URZ ;  /* 0x0000000b0a0b7899 */ /* 0x000fe400080006ff */
[----:B------:R-:W-:Y:S02]  /*0220*/  USHF.L.U32 UR10, UR10, 0x1, URZ ;  /* 0x000000010a0a7899 */ /* 0x000fe400080006ff */
[----:B--2---:R-:W-:Y:S01]  /*0230*/  UIADD3 UR15, UPT, UPT, UR14, UR15, URZ ;  /* 0x0000000f0e0f7290 */ /* 0x004fe2000fffe0ff */
[----:B------:R-:W2:Y:S01]  /*0240*/  LDCU.64 UR12, c[0x0][0x3a8] ;  /* 0x00007500ff0c77ac */ /* 0x000ea20008000a00 */
[----:B---3--:R-:W-:Y:S02]  /*0250*/  UIADD3 UR14, UPT, UPT, UR14, UR17, URZ ;  /* 0x000000110e0e7290 */ /* 0x008fe4000fffe0ff */
[----:B-1----:R-:W-:Y:S02]  /*0260*/  ULEA UR17, UR18, UR7, 0x18 ;  /* 0x0000000712117291 */ /* 0x002fe4000f8ec0ff */
[----:B------:R-:W-:-:S02]  /*0270*/  UIADD3 UR16, UPT, UPT, UR7, 0x80, URZ ;  /* 0x0000008007107890 */ /* 0x000fc4000fffe0ff */
[----:B------:R-:W-:Y:S02]  /*0280*/  USHF.L.U64.HI UR9, UR20, 0x2, UR6 ;  /* 0x0000000214097899 */ /* 0x000fe40008010206 */
[----:B------:R-:W-:Y:S02]  /*0290*/  USHF.L.U32 UR8, UR20, 0x2, URZ ;  /* 0x0000000214087899 */ /* 0x000fe400080006ff */
[----:B------:R-:W-:Y:S02]  /*02a0*/  ULOP3.LUT UR15, UR15, 0xfffffff0, URZ, 0xc0, !UPT ;  /* 0xfffffff00f0f7892 */ /* 0x000fe4000f8ec0ff */
[----:B------:R-:W-:Y:S01]  /*02b0*/  ULOP3.LUT UR14, UR14, 0xfffffff0, URZ, 0xc0, !UPT ;  /* 0xfffffff00e0e7892 */ /* 0x000fe2000f8ec0ff */
[----:B------:R-:W1:Y:S02]  /*02c0*/  FENCE.VIEW.ASYNC.S ;  /* 0x00000000000073c6 */ /* 0x000e640000000000 */
[----:B-1----:R1:W3:Y:S02]  /*02d0*/  SYNCS.EXCH.64 URZ, [UR17], UR10 ;  /* 0x0000000a11ff75b2 */ /* 0x0022e40008000100 */
[----:B------:R-:W-:Y:S01]  /*02e0*/  @!PT LDS RZ, [RZ] ;  /* 0x00000000fffff984 */ /* 0x000fe20000000800 */
[----:B------:R-:W-:Y:S01]  /*02f0*/  @!PT LDS RZ, [RZ] ;  /* 0x00000000fffff984 */ /* 0x000fe20000000800 */
[----:B------:R-:W-:Y:S01]  /*0300*/  @!PT LDS RZ, [RZ] ;  /* 0x00000000fffff984 */ /* 0x000fe20000000800 */
[----:B------:R-:W-:Y:S01]  /*0310*/  @!PT LDS RZ, [RZ] ;  /* 0x00000000fffff984 */ /* 0x000fe20000000800 */
[----:B---3--:R3:W-:Y:S06]  /*0320*/  MEMBAR.ALL.CTA ;  /* 0x0000000000007992 */ /* 0x0087ec0000008000 */
[----:B---3--:R-:W3:Y:S01]  /*0330*/  FENCE.VIEW.ASYNC.S ;  /* 0x00000000000073c6 */ /* 0x008ee20000000000 */
[----:B------:R-:W-:-:S02]  /*0340*/  ULEA UR16, UR18, UR16, 0x18 ;  /* 0x0000001012107291 */ /* 0x000fc4000f8ec0ff */
[----:B----4-:R-:W-:Y:S02]  /*0350*/  UIADD3.64 UR4, UPT, UPT, UR8, UR4, URZ ;  /* 0x0000000408047297 */ /* 0x010fe4000fffe0ff */
[----:B------:R-:W-:Y:S02]  /*0360*/  USHF.R.U32.HI UR7, URZ, 0x4, UR15 ;  /* 0x00000004ff077899 */ /* 0x000fe4000801160f */
[----:B--2---:R-:W-:Y:S02]  /*0370*/  UIADD3.64 UR8, UPT, UPT, UR8, UR12, URZ ;  /* 0x0000000c08087297 */ /* 0x004fe4000fffe0ff */
[----:B------:R-:W-:Y:S02]  /*0380*/  UIADD3 UR15, UPT, UPT, UR15, UR14, URZ ;  /* 0x0000000e0f0f7290 */ /* 0x000fe4000fffe0ff */
[----:B------:R-:W-:Y:S02]  /*0390*/  ULEA UR12, UR24, UR16, 0x9 ;  /* 0x00000010180c7291 */ /* 0x000fe4000f8e48ff */
[----:B------:R-:W-:-:S02]  /*03a0*/  USHF.R.U32.HI UR14, URZ, 0x4, UR14 ;  /* 0x00000004ff0e7899 */ /* 0x000fc4000801160e */
[----:B------:R-:W-:Y:S01]  /*03b0*/  UPRMT UR7, UR7, 0x5410, URZ ;  /* 0x0000541007077896 */ /* 0x000fe200080000ff */
[----:B------:R-:W-:Y:S01]  /*03c0*/  IMAD.U32 R2, RZ, RZ, UR15 ;  /* 0x0000000fff027e24 */ /* 0x000fe2000f8e00ff */
[----:B------:R-:W-:Y:S02]  /*03d0*/  UIADD3 UR12, UPT, UPT, UR12, 0x80, URZ ;  /* 0x000000800c0c7890 */ /* 0x000fe4000fffe0ff */
[----:B------:R-:W-:Y:S01]  /*03e0*/  UPRMT UR14, UR14, 0x5410, URZ ;  /* 0x000054100e0e7896 */ /* 0x000fe200080000ff */
[----:B------:R-:W-:-:S04]  /*03f0*/  UMOV UR13, UR17 ;  /* 0x00000011000d7c82 */ /* 0x000fc80008000000 */
[----:B---3--:R1:W-:Y:S04]  /*0400*/  UBLKCP.S.G [UR16], [UR4], UR7 ;  /* 0x00000010040073ba */ /* 0x0083e80008000207 */
[----:B------:R1:W-:Y:S01]  /*0410*/  UBLKCP.S.G [UR12], [UR8], UR14 ;  /* 0x0000000c080073ba */ /* 0x0003e2000800020e */
[----:B------:R1:W-:Y:S01]  /*0420*/  SYNCS.ARRIVE.TRANS64 RZ, [UR17], R2 ;  /* 0x00000002ffff79a7 */ /* 0x0003e20008000011 */
[----:B------:R-:W-:Y:S01]  /*0430*/  NOP ;  /* 0x0000000000007918 */ /* 0x000fe20000000000 */
.L_x_2:
[----:B-1----:R-:W-:Y:S05]  /*0440*/  BSYNC.RECONVERGENT B0 ;  /* 0x0000000000007941 */ /* 0x002fea0003800200 */
.L_x_1:
[----:B------:R-:W1:Y:S08]  /*0450*/  S2UR UR5, SR_CgaCtaId ;  /* 0x00000000000579c3 */ /* 0x000e700000008800 */
[----:B------:R-:W-:Y:S01]  /*0460*/  BAR.SYNC.DEFER_BLOCKING 0x0 ;  /* 0x0000000000007b1d */ /* 0x000fe20000010000 */
[----:B------:R-:W-:-:S05]  /*0470*/  SHF.L.U32 R2, RZ, 0x1f, RZ ;  /* 0x0000001fff027819 */ /* 0x000fca00000006ff */
[----:B------:R-:W-:Y:S02]  /*0480*/  UMOV UR4, 0x400 ;  /* 0x0000040000047882 */ /* 0x000fe40000000000 */
[----:B-1----:R-:W-:-:S12]  /*0490*/  ULEA UR4, UR5, UR4, 0x18 ;  /* 0x0000000405047291 */ /* 0x002fd8000f8ec0ff */
.L_x_3:
[----:B------:R-:W1:Y:S02]  /*04a0*/  SYNCS.PHASECHK.TRANS64.TRYWAIT P0, [UR4], R2 ;  /* 0x00000002ff0075a7 */ /* 0x000e640008001104 */
[----:B-1----:R-:W-:Y:S05]  /*04b0*/  @!P0 BRA `(.L_x_3) ;  /* 0xfffffffc00f88947 */ /* 0x002fea000383ffff */
[----:B------:R-:W-:Y:S05]  /*04c0*/  BRA `(.L_x_4) ;  /* 0x0000001400407947 */ /* 0x000fea0003800000 */
.L_x_0:
[----:B------:R-:W1:Y:S01]  /*04d0*/  S2R R3, SR_TID.Y ;  /* 0x0000000000037919 */ /* 0x000e620000002200 */
[----:B------:R-:W2:Y:S01]  /*04e0*/  LDCU UR9, c[0x0][0x360] ;  /* 0x00006c00ff0977ac */ /* 0x000ea20008000800 */
[----:B------:R-:W-:Y:S01]  /*04f0*/  IMAD.SHL.U32 R4, R0, 0x4, RZ ;  /* 0x0000000400047824 */ /* 0x000fe200078e00ff */
[----:B------:R-:W-:Y:S01]  /*0500*/  BSSY.RECONVERGENT B0, `(.L_x_5) ;  /* 0x00000aa000007945 */ /* 0x000fe20003800200 */
[----:B------:R-:W1:Y:S01]  /*0510*/  S2R R6, SR_TID.Z ;  /* 0x0000000000067919 */ /* 0x000e620000002300 */
[----:B------:R-:W2:Y:S01]  /*0520*/  LDCU UR10, c[0x0][0x364] ;  /* 0x00006c80ff0a77ac */ /* 0x000ea20008000800 */
[----:B------:R-:W3:Y:S01]  /*0530*/  LDC R2, c[0x0][0x368] ;  /* 0x0000da00ff027b82 */ /* 0x000ee20000000800 */
[----:B------:R-:W-:Y:S01]  /*0540*/  SHF.R.S32.HI R5, RZ, 0x1f, R4 ;  /* 0x0000001fff057819 */ /* 0x000fe20000011404 */
[----:B------:R-:W4:Y:S03]  /*0550*/  S2R R8, SR_TID.X ;  /* 0x0000000000087919 */ /* 0x000f260000002100 */
[----:B------:R-:W-:-:S02]  /*0560*/  SHF.R.U64 R4, R4, 0x2, R5 ;  /* 0x0000000204047819 */ /* 0x000fc40000001205 */
[----:B------:R-:W-:Y:S01]  /*0570*/  SHF.R.U32.HI R5, RZ, 0x2, R5 ;  /* 0x00000002ff057819 */ /* 0x000fe20000011605 */
[----:B--2---:R-:W-:Y:S02]  /*0580*/  UIMAD UR4, UR9, UR10, URZ ;  /* 0x0000000a090472a4 */ /* 0x004fe4000f8e02ff */
[----:B-1----:R-:W-:Y:S02]  /*0590*/  IMAD R3, R6, UR10, R3 ;  /* 0x0000000a06037c24 */ /* 0x002fe4000f8e0203 */
[----:B------:R-:W-:Y:S02]  /*05a0*/  IMAD.MOV.U32 R6, RZ, RZ, RZ ;  /* 0x000000ffff067224 */ /* 0x000fe400078e00ff */
[----:B----4-:R-:W-:Y:S02]  /*05b0*/  IMAD R3, R3, UR9, R8 ;  /* 0x0000000903037c24 */ /* 0x010fe4000f8e0208 */
[----:B---3--:R-:W-:Y:S01]  /*05c0*/  IMAD R8, R2, UR4, RZ ;  /* 0x0000000402087c24 */ /* 0x008fe2000f8e02ff */
[----:B------:R-:W-:-:S02]  /*05d0*/  UMOV UR4, URZ ;  /* 0x000000ff00047c82 */ /* 0x000fc40008000000 */
[----:B------:R-:W-:-:S04]  /*05e0*/  ISETP.GT.U32.AND P0, PT, R4, R3, PT ;  /* 0x000000030400720c */ /* 0x000fc80003f04070 */
[----:B------:R-:W-:-:S13]  /*05f0*/  ISETP.GT.U32.AND.EX P0, PT, R5, RZ, PT, P0 ;  /* 0x000000ff0500720c */ /* 0x000fda0003f04100 */
[----:B------:R-:W-:Y:S05]  /*0600*/  @!P0 BRA `(.L_x_6) ;  /* 0x0000000800648947 */ /* 0x000fea0003800000 */
[----:B------:R-:W-:Y:S01]  /*0610*/  IMAD.IADD R9, R8, 0x1, R3 ;  /* 0x0000000108097824 */ /* 0x000fe200078e0203 */
[----:B------:R-:W-:Y:S01]  /*0620*/  BSSY.RECONVERGENT B1, `(.L_x_7) ;  /* 0x0000024000017945 */ /* 0x000fe20003800200 */
[----:B------:R-:W-:-:S03]  /*0630*/  IMAD.MOV.U32 R12, RZ, RZ, -0x1 ;  /* 0xffffffffff0c7424 */ /* 0x000fc600078e00ff */
[CC--:B------:R-:W-:Y:S02]  /*0640*/  ISETP.GT.U32.AND P1, PT, R4.reuse, R9.reuse, PT ;  /* 0x000000090400720c */ /* 0x0c0fe40003f24070 */
[CC--:B------:R-:W-:Y:S02]  /*0650*/  ISETP.GT.U32.AND P0, PT, R4.reuse, R9.reuse, PT ;  /* 0x000000090400720c */ /* 0x0c0fe40003f04070 */
[C---:B------:R-:W-:Y:S02]  /*0660*/  ISETP.GT.U32.AND.EX P1, PT, R5.reuse, RZ, PT, P1 ;  /* 0x000000ff0500720c */ /* 0x040fe40003f24110 */
[----:B------:R-:W-:Y:S02]  /*0670*/  ISETP.GT.U32.AND.EX P0, PT, R5, RZ, PT, P0 ;  /* 0x000000ff0500720c */ /* 0x000fe40003f04100 */
[----:B------:R-:W-:Y:S02]  /*0680*/  SEL R10, R4, R9, P1 ;  /* 0x00000009040a7207 */ /* 0x000fe40000800000 */
[----:B------:R-:W-:-:S02]  /*0690*/  SEL R7, RZ, 0x1, !P0 ;  /* 0x00000001ff077807 */ /* 0x000fc40004000000 */
[----:B------:R-:W-:Y:S02]  /*06a0*/  SEL R11, R5, RZ, P1 ;  /* 0x000000ff050b7207 */ /* 0x000fe40000800000 */
[----:B------:R-:W-:-:S04]  /*06b0*/  IADD3 R14, P0, P1, R10, -R7, -R9 ;  /* 0x800000070a0e7210 */ /* 0x000fc8000791e809 */
[----:B------:R-:W-:-:S04]  /*06c0*/  IADD3.X R15, PT, PT, R11, -0x1, R12, P0, P1 ;  /* 0xffffffff0b0f7810 */ /* 0x000fc800007e240c */
[----:B------:R-:W-:-:S13]  /*06d0*/  ISETP.NE.U32.AND P0, PT, R15, RZ, PT ;  /* 0x000000ff0f00720c */ /* 0x000fda0003f05070 */
[----:B------:R-:W-:Y:S05]  /*06e0*/  @P0 BRA `(.L_x_8) ;  /* 0x0000000000500947 */ /* 0x000fea0003800000 */
[----:B------:R-:W1:Y:S01]  /*06f0*/  I2F.U32.RP R9, R8 ;  /* 0x0000000800097306 */ /* 0x000e620000209000 */
[----:B------:R-:W-:Y:S01]  /*0700*/  IMAD.MOV R13, RZ, RZ, -R8 ;  /* 0x000000ffff0d7224 */ /* 0x000fe200078e0a08 */
[----:B------:R-:W-:-:S06]  /*0710*/  ISETP.NE.U32.AND P2, PT, R8, RZ, PT ;  /* 0x000000ff0800720c */ /* 0x000fcc0003f45070 */
[----:B-1----:R-:W1:Y:S02]  /*0720*/  MUFU.RCP R9, R9 ;  /* 0x0000000900097308 */ /* 0x002e640000001000 */
[----:B-1----:R-:W-:-:S06]  /*0730*/  VIADD R10, R9, 0xffffffe ;  /* 0x0ffffffe090a7836 */ /* 0x002fcc0000000000 */
[----:B------:R1:W2:Y:S02]  /*0740*/  F2I.FTZ.U32.TRUNC.NTZ R11, R10 ;  /* 0x0000000a000b7305 */ /* 0x0002a4000021f000 */
[----:B-1----:R-:W-:Y:S02]  /*0750*/  IMAD.MOV.U32 R10, RZ, RZ, RZ ;  /* 0x000000ffff0a7224 */ /* 0x002fe400078e00ff */
[----:B--2---:R-:W-:-:S04]  /*0760*/  IMAD R13, R13, R11, RZ ;  /* 0x0000000b0d0d7224 */ /* 0x004fc800078e02ff */
[----:B------:R-:W-:-:S06]  /*0770*/  IMAD.HI.U32 R11, R11, R13, R10 ;  /* 0x0000000d0b0b7227 */ /* 0x000fcc00078e000a */
[----:B------:R-:W-:-:S04]  /*0780*/  IMAD.HI.U32 R10, R11, R14, RZ ;  /* 0x0000000e0b0a7227 */ /* 0x000fc800078e00ff */
[----:B------:R-:W-:-:S04]  /*0790*/  IMAD.MOV R11, RZ, RZ, -R10 ;  /* 0x000000ffff0b7224 */ /* 0x000fc800078e0a0a */
[----:B------:R-:W-:-:S05]  /*07a0*/  IMAD R11, R8, R11, R14 ;  /* 0x0000000b080b7224 */ /* 0x000fca00078e020e */
[----:B------:R-:W-:-:S13]  /*07b0*/  ISETP.GE.U32.AND P0, PT, R11, R8, PT ;  /* 0x000000080b00720c */ /* 0x000fda0003f06070 */
[----:B------:R-:W-:Y:S01]  /*07c0*/  @P0 IMAD.IADD R11, R11, 0x1, -R8 ;  /* 0x000000010b0b0824 */ /* 0x000fe200078e0a08 */
[----:B------:R-:W-:-:S04]  /*07d0*/  @P0 IADD3 R10, PT, PT, R10, 0x1, RZ ;  /* 0x000000010a0a0810 */ /* 0x000fc80007ffe0ff */
[----:B------:R-:W-:Y:S01]  /*07e0*/  ISETP.GE.U32.AND P1, PT, R11, R8, PT ;  /* 0x000000080b00720c */ /* 0x000fe20003f26070 */
[----:B------:R-:W-:-:S12]  /*07f0*/  IMAD.MOV.U32 R11, RZ, RZ, RZ ;  /* 0x000000ffff0b7224 */ /* 0x000fd800078e00ff */
[----:B------:R-:W-:Y:S01]  /*0800*/  @P1 VIADD R10, R10, 0x1 ;  /* 0x000000010a0a1836 */ /* 0x000fe20000000000 */
[----:B------:R-:W-:Y:S01]  /*0810*/  @!P2 LOP3.LUT R10, RZ, R8, RZ, 0x33, !PT ;  /* 0x00000008ff0aa212 */ /* 0x000fe200078e33ff */
[----:B------:R-:W-:Y:S06]  /*0820*/  BRA `(.L_x_9) ;  /* 0x00000000000c7947 */ /* 0x000fec0003800000 */
.L_x_8:
[----:B------:R-:W-:Y:S01]  /*0830*/  IMAD.MOV.U32 R9, RZ, RZ, R14 ;  /* 0x000000ffff097224 */ /* 0x000fe200078e000e */
[----:B------:R-:W-:-:S07]  /*0840*/  MOV R14, 0x860 ;  /* 0x00000860000e7802 */ /* 0x000fce0000000f00 */
[----:B------:R-:W-:Y:S05]  /*0850*/  CALL.REL.NOINC `($__internal_0_$__cuda_sm20_div_u64) ;  /* 0x00000018002c7944 */ /* 0x000fea0003c00000 */
.L_x_9:
[----:B------:R-:W-:Y:S05]  /*0860*/  BSYNC.RECONVERGENT B1 ;  /* 0x0000000000017941 */ /* 0x000fea0003800200 */
.L_x_7:
[----:B------:R-:W-:Y:S01]  /*0870*/  IADD3 R9, P0, PT, R10, R7, RZ ;  /* 0x000000070a097210 */ /* 0x000fe20007f1e0ff */
[----:B------:R-:W1:Y:S01]  /*0880*/  LDC R13, c[0x0][0x3a0] ;  /* 0x0000e800ff0d7b82 */ /* 0x000e620000000800 */
[----:B------:R-:W-:Y:S01]  /*0890*/  BSSY.RECONVERGENT B1, `(.L_x_10) ;  /* 0x0000033000017945 */ /* 0x000fe20003800200 */
[----:B------:R-:W-:Y:S01]  /*08a0*/  IMAD.MOV.U32 R29, RZ, RZ, R3 ;  /* 0x000000ffff1d7224 */ /* 0x000fe200078e0003 */
[C---:B------:R-:W-:Y:S01]  /*08b0*/  LOP3.LUT R7, R9.reuse, 0x3, RZ, 0xc0, !PT ;  /* 0x0000000309077812 */ /* 0x040fe200078ec0ff */
[----:B------:R-:W-:Y:S01]  /*08c0*/  IMAD.X R10, RZ, RZ, R11, P0 ;  /* 0x000000ffff0a7224 */ /* 0x000fe200000e060b */
[----:B------:R-:W-:Y:S02]  /*08d0*/  ISETP.GE.U32.AND P0, PT, R9, 0x3, PT ;  /* 0x000000030900780c */ /* 0x000fe40003f06070 */
[----:B------:R-:W-:Y:S02]  /*08e0*/  ISETP.NE.U32.AND P1, PT, R7, 0x3, PT ;  /* 0x000000030700780c */ /* 0x000fe40003f25070 */
[----:B------:R-:W-:Y:S01]  /*08f0*/  ISETP.GE.U32.AND.EX P0, PT, R10, RZ, PT, P0 ;  /* 0x000000ff0a00720c */ /* 0x000fe20003f06100 */
[----:B------:R-:W-:Y:S01]  /*0900*/  IMAD.MOV.U32 R10, RZ, RZ, R6 ;  /* 0x000000ffff0a7224 */ /* 0x000fe200078e0006 */
[----:B------:R-:W-:-:S02]  /*0910*/  ISETP.NE.AND.EX P1, PT, RZ, RZ, PT, P1 ;  /* 0x000000ffff00720c */ /* 0x000fc40003f25310 */
[----:B-1----:R-:W-:-:S11]  /*0920*/  SHF.R.S32.HI R11, RZ, 0x1f, R13 ;  /* 0x0000001fff0b7819 */ /* 0x002fd6000001140d */
[----:B------:R-:W-:Y:S05]  /*0930*/  @!P1 BRA `(.L_x_11) ;  /* 0x0000000000a09947 */ /* 0x000fea0003800000 */
[----:B------:R-:W1:Y:S01]  /*0940*/  S2UR UR7, SR_CgaCtaId ;  /* 0x00000000000779c3 */ /* 0x000e620000008800 */
[----:B------:R-:W2:Y:S01]  /*0950*/  LDCU.64 UR12, c[0x0][0x398] ;  /* 0x00007300ff0c77ac */ /* 0x000ea20008000a00 */
[C---:B------:R-:W-:Y:S01]  /*0960*/  IMAD.SHL.U32 R7, R3.reuse, 0x4, RZ ;  /* 0x0000000403077824 */ /* 0x040fe200078e00ff */
[----:B------:R-:W-:Y:S01]  /*0970*/  MOV R12, UR6 ;  /* 0x00000006000c7c02 */ /* 0x000fe20008000f00 */
[----:B------:R-:W-:Y:S01]  /*0980*/  IMAD.U32 R14, RZ, RZ, UR20 ;  /* 0x00000014ff0e7e24 */ /* 0x000fe2000f8e00ff */
[----:B------:R-:W-:Y:S01]  /*0990*/  UMOV UR5, 0x400 ;  /* 0x0000040000057882 */ /* 0x000fe20000000000 */
[----:B------:R-:W-:Y:S01]  /*09a0*/  IMAD.U32 R15, RZ, RZ, UR21 ;  /* 0x00000015ff0f7e24 */ /* 0x000fe2000f8e00ff */
[----:B------:R-:W-:Y:S01]  /*09b0*/  SHF.L.U64.HI R15, R3, 0x2, R6 ;  /* 0x00000002030f7819 */ /* 0x000fe20000010206 */
[----:B------:R-:W-:Y:S01]  /*09c0*/  VIADD R9, R9, 0x1 ;  /* 0x0000000109097836 */ /* 0x000fe20000000000 */
[----:B------:R-:W-:Y:S01]  /*09d0*/  LEA R10, P1, R14, R7, 0x2 ;  /* 0x000000070e0a7211 */ /* 0x000fe200078210ff */
[----:B------:R-:W-:Y:S01]  /*09e0*/  UIADD3 UR5, UPT, UPT, UR5, 0x80, URZ ;  /* 0x0000008005057890 */ /* 0x000fe2000fffe0ff */
[----:B------:R-:W-:-:S02]  /*09f0*/  IMAD R7, R2, UR10, RZ ;  /* 0x0000000a02077c24 */ /* 0x000fc4000f8e02ff */
[----:B------:R-:W-:Y:S01]  /*0a00*/  LEA.HI.X R14, R14, R15, R12, 0x2, P1 ;  /* 0x0000000f0e0e7211 */ /* 0x000fe200008f140c */
[----:B------:R-:W-:Y:S01]  /*0a10*/  IMAD.MOV.U32 R29, RZ, RZ, R3 ;  /* 0x000000ffff1d7224 */ /* 0x000fe200078e0003 */
[----:B------:R-:W-:Y:S01]  /*0a20*/  LOP3.LUT R9, R9, 0x3, RZ, 0xc0, !PT ;  /* 0x0000000309097812 */ /* 0x000fe200078ec0ff */
[----:B------:R-:W-:Y:S01]  /*0a30*/  IMAD R7, R7, UR9, RZ ;  /* 0x0000000907077c24 */ /* 0x000fe2000f8e02ff */
[----:B--2---:R-:W-:Y:S01]  /*0a40*/  IADD3 R17, P1, P2, R10, UR12, R13 ;  /* 0x0000000c0a117c10 */ /* 0x004fe2000fa3e00d */
[----:B------:R-:W-:-:S03]  /*0a50*/  IMAD.MOV.U32 R10, RZ, RZ, R6 ;  /* 0x000000ffff0a7224 */ /* 0x000fc600078e0006 */
[----:B------:R-:W-:Y:S01]  /*0a60*/  IADD3.X R18, PT, PT, R14, UR13, R11, P1, P2 ;  /* 0x0000000d0e127c10 */ /* 0x000fe20008fe440b */
[----:B-1----:R-:W-:Y:S01]  /*0a70*/  ULEA UR5, UR7, UR5, 0x18 ;  /* 0x0000000507057291 */ /* 0x002fe2000f8ec0ff */
[----:B------:R-:W-:-:S05]  /*0a80*/  IADD3 R9, P1, PT, RZ, -R9, RZ ;  /* 0x80000009ff097210 */ /* 0x000fca0007f3e0ff */
[----:B------:R-:W-:Y:S02]  /*0a90*/  VIADD R12, R13, UR5 ;  /* 0x000000050d0c7c36 */ /* 0x000fe40008000000 */
[----:B------:R-:W-:Y:S02]  /*0aa0*/  IMAD.X R16, RZ, RZ, -0x1, P1 ;  /* 0xffffffffff107424 */ /* 0x000fe400008e06ff */
[----:B------:R-:W-:-:S07]  /*0ab0*/  IMAD R12, R3, 0x4, R12 ;  /* 0x00000004030c7824 */ /* 0x000fce00078e020c */
.L_x_12:
[----:B------:R-:W-:Y:S01]  /*0ac0*/  IADD3 R9, P1, PT, R9, 0x1, RZ ;  /* 0x0000000109097810 */ /* 0x000fe20007f3e0ff */
[----:B------:R-:W-:Y:S01]  /*0ad0*/  IMAD.MOV.U32 R14, RZ, RZ, R17 ;  /* 0x000000ffff0e7224 */ /* 0x000fe200078e0011 */
[C---:B------:R-:W-:Y:S01]  /*0ae0*/  IADD3 R29, P2, PT, R8.reuse, R29, RZ ;  /* 0x0000001d081d7210 */ /* 0x040fe20007f5e0ff */
[----:B------:R-:W-:Y:S01]  /*0af0*/  IMAD.MOV.U32 R15, RZ, RZ, R18 ;  /* 0x000000ffff0f7224 */ /* 0x000fe200078e0012 */
[----:B------:R-:W-:Y:S01]  /*0b00*/  LEA R17, P3, R8, R17, 0x2 ;  /* 0x0000001108117211 */ /* 0x000fe200078610ff */
[----:B------:R-:W-:Y:S01]  /*0b10*/  IMAD.X R16, RZ, RZ, R16, P1 ;  /* 0x000000ffff107224 */ /* 0x000fe200008e0610 */
[----:B------:R-:W-:Y:S02]  /*0b20*/  ISETP.NE.U32.AND P1, PT, R9, RZ, PT ;  /* 0x000000ff0900720c */ /* 0x000fe40003f25070 */
[----:B------:R-:W-:Y:S01]  /*0b30*/  @!PT LDS RZ, [RZ] ;  /* 0x00000000fffff984 */ /* 0x000fe20000000800 */
[----:B------:R-:W-:Y:S01]  /*0b40*/  @!PT LDS RZ, [RZ] ;  /* 0x00000000fffff984 */ /* 0x000fe20000000800 */
[----:B------:R-:W-:Y:S01]  /*0b50*/  @!PT LDS RZ, [RZ] ;  /* 0x00000000fffff984 */ /* 0x000fe20000000800 */
[----:B------:R1:W-:Y:S01]  /*0b60*/  LDGSTS.E [R12], desc[UR22][R14.64] ;  /* 0x000000000e0c7fae */ /* 0x0003e2000b9a1016 */
[----:B------:R-:W-:Y:S02]  /*0b70*/  IADD3.X R10, PT, PT, RZ, R10, RZ, P2, !PT ;  /* 0x0000000aff0a7210 */ /* 0x000fe400017fe4ff */
[----:B------:R-:W-:-:S02]  /*0b80*/  ISETP.NE.AND.EX P1, PT, R16, RZ, PT, P1 ;  /* 0x000000ff1000720c */ /* 0x000fc40003f25310 */
[----:B------:R-:W-:Y:S01]  /*0b90*/  LEA.HI.X R18, R8, R18, RZ, 0x2, P3 ;  /* 0x0000001208127211 */ /* 0x000fe200018f14ff */
[----:B-1----:R-:W-:-:S10]  /*0ba0*/  IMAD R12, R7, 0x4, R12 ;  /* 0x00000004070c7824 */ /* 0x002fd400078e020c */
[----:B------:R-:W-:Y:S05]  /*0bb0*/  @P1 BRA `(.L_x_12) ;  /* 0xfffffffc00c01947 */ /* 0x000fea000383ffff */
.L_x_11:
[----:B------:R-:W-:Y:S05]  /*0bc0*/  BSYNC.RECONVERGENT B1 ;  /* 0x0000000000017941 */ /* 0x000fea0003800200 */
.L_x_10:
[----:B------:R-:W-:Y:S05]  /*0bd0*/  @!P0 BRA `(.L_x_6) ;  /* 0x0000000000f08947 */ /* 0x000fea0003800000 */
[----:B------:R-:W1:Y:S01]  /*0be0*/  S2UR UR8, SR_CgaCtaId ;  /* 0x00000000000879c3 */ /* 0x000e620000008800 */
[----:B------:R-:W2:Y:S01]  /*0bf0*/  LDCU.64 UR12, c[0x0][0x398] ;  /* 0x00007300ff0c77ac */ /* 0x000ea20008000a00 */
[C---:B------:R-:W-:Y:S01]  /*0c00*/  IMAD.SHL.U32 R9, R29.reuse, 0x4, RZ ;  /* 0x000000041d097824 */ /* 0x040fe200078e00ff */
[----:B------:R-:W-:Y:S01]  /*0c10*/  SHF.R.U32.HI R19, RZ, 0x1e, R8 ;  /* 0x0000001eff137819 */ /* 0x000fe20000011608 */
[----:B------:R-:W-:Y:S01]  /*0c20*/  IMAD.U32 R14, RZ, RZ, UR20 ;  /* 0x00000014ff0e7e24 */ /* 0x000fe2000f8e00ff */
[----:B------:R-:W-:Y:S01]  /*0c30*/  UMOV UR7, 0x400 ;  /* 0x0000040000077882 */ /* 0x000fe20000000000 */
[----:B------:R-:W-:Y:S01]  /*0c40*/  IMAD.U32 R15, RZ, RZ, UR21 ;  /* 0x00000015ff0f7e24 */ /* 0x000fe2000f8e00ff */
[C---:B------:R-:W-:Y:S01]  /*0c50*/  SHF.L.U64.HI R15, R29.reuse, 0x2, R10 ;  /* 0x000000021d0f7819 */ /* 0x040fe2000001020a */
[----:B------:R-:W-:Y:S01]  /*0c60*/  IMAD.U32 R12, RZ, RZ, UR6 ;  /* 0x00000006ff0c7e24 */ /* 0x000fe2000f8e00ff */
[----:B------:R-:W-:Y:S01]  /*0c70*/  LEA R9, P0, R14, R9, 0x2 ;  /* 0x000000090e097211 */ /* 0x000fe200078010ff */
[----:B------:R-:W-:Y:S01]  /*0c80*/  UIADD3 UR7, UPT, UPT, UR7, 0x80, URZ ;  /* 0x0000008007077890 */ /* 0x000fe2000fffe0ff */
[----:B------:R-:W-:Y:S01]  /*0c90*/  IMAD.SHL.U32 R18, R8, 0x4, RZ ;  /* 0x0000000408127824 */ /* 0x000fe200078e00ff */
[----:B------:R-:W-:Y:S01]  /*0ca0*/  UMOV UR5, URZ ;  /* 0x000000ff00057c82 */ /* 0x000fe20008000000 */
[----:B------:R-:W-:Y:S01]  /*0cb0*/  LEA.HI.X R12, R14, R15, R12, 0x2, P0 ;  /* 0x0000000f0e0c7211 */ /* 0x000fe200000f140c */
[----:B------:R-:W-:Y:S01]  /*0cc0*/  IMAD R24, R2, UR10, RZ ;  /* 0x0000000a02187c24 */ /* 0x000fe2000f8e02ff */
[----:B------:R-:W-:-:S03]  /*0cd0*/  IADD3 R14, P0, PT, R29, UR20, RZ ;  /* 0x000000141d0e7c10 */ /* 0x000fc6000ff1e0ff */
[----:B------:R-:W-:Y:S01]  /*0ce0*/  IMAD R24, R24, UR9, RZ ;  /* 0x0000000918187c24 */ /* 0x000fe2000f8e02ff */
[----:B------:R-:W-:Y:S02]  /*0cf0*/  IADD3.X R15, PT, PT, R10, UR6, RZ, P0, !PT ;  /* 0x000000060a0f7c10 */ /* 0x000fe400087fe4ff */
[----:B--2---:R-:W-:Y:S02]  /*0d00*/  IADD3 R7, P1, PT, R13, UR12, RZ ;  /* 0x0000000c0d077c10 */ /* 0x004fe4000ff3e0ff */
[C---:B------:R-:W-:Y:S01]  /*0d10*/  SHF.L.U64.HI R15, R14.reuse, 0x2, R15 ;  /* 0x000000020e0f7819 */ /* 0x040fe2000001020f */
[----:B-1----:R-:W-:Y:S01]  /*0d20*/  ULEA UR7, UR8, UR7, 0x18 ;  /* 0x0000000708077291 */ /* 0x002fe2000f8ec0ff */
[----:B------:R-:W-:Y:S01]  /*0d30*/  IMAD.SHL.U32 R14, R14, 0x4, RZ ;  /* 0x000000040e0e7824 */ /* 0x000fe200078e00ff */
[----:B------:R-:W-:Y:S02]  /*0d40*/  IADD3.X R11, PT, PT, R11, UR13, RZ, P1, !PT ;  /* 0x0000000d0b0b7c10 */ /* 0x000fe40008ffe4ff */
[CC--:B------:R-:W-:Y:S01]  /*0d50*/  LEA R20, P0, R8.reuse, R9.reuse, 0x3 ;  /* 0x0000000908147211 */ /* 0x0c0fe200078018ff */
[----:B------:R-:W-:Y:S01]  /*0d60*/  IMAD.WIDE.U32 R14, R8, 0xc, R14 ;  /* 0x0000000c080e7825 */ /* 0x000fe200078e000e */
[----:B------:R-:W-:-:S02]  /*0d70*/  IADD3 R22, P1, PT, R18, R9, RZ ;  /* 0x0000000912167210 */ /* 0x000fc40007f3e0ff */
[-C--:B------:R-:W-:Y:S01]  /*0d80*/  LEA.HI.X R26, R8, R12.reuse, RZ, 0x3, P0 ;  /* 0x0000000c081a7211 */ /* 0x080fe200000f1cff */
[----:B------:R-:W-:Y:S01]  /*0d90*/  VIADD R16, R13, UR7 ;  /* 0x000000070d107c36 */ /* 0x000fe20008000000 */
[----:B------:R-:W-:Y:S01]  /*0da0*/  IADD3.X R28, PT, PT, R19, R12, RZ, P1, !PT ;  /* 0x0000000c131c7210 */ /* 0x000fe20000ffe4ff */
[----:B------:R-:W-:Y:S02]  /*0db0*/  VIADD R23, R15, UR5 ;  /* 0x000000050f177c36 */ /* 0x000fe40008000000 */
[----:B------:R-:W-:-:S04]  /*0dc0*/  IMAD R13, R29, 0x4, R16 ;  /* 0x000000041d0d7824 */ /* 0x000fc800078e0210 */
[C-C-:B------:R-:W-:Y:S02]  /*0dd0*/  IMAD R21, R24.reuse, 0x4, R13.reuse ;  /* 0x0000000418157824 */ /* 0x140fe400078e020d */
[C-C-:B------:R-:W-:Y:S02]  /*0de0*/  IMAD R25, R24.reuse, 0x8, R13.reuse ;  /* 0x0000000818197824 */ /* 0x140fe400078e020d */
[----:B------:R-:W-:-:S07]  /*0df0*/  IMAD R27, R24, 0xc, R13 ;  /* 0x0000000c181b7824 */ /* 0x000fce00078e020d */
.L_x_13:
[----:B------:R-:W-:-:S05]  /*0e00*/  IADD3 R16, P0, PT, R7, R9, RZ ;  /* 0x0000000907107210 */ /* 0x000fca0007f1e0ff */
[----:B------:R-:W-:-:S05]  /*0e10*/  IMAD.X R17, R11, 0x1, R12, P0 ;  /* 0x000000010b117824 */ /* 0x000fca00000e060c */
[----:B------:R-:W-:Y:S01]  /*0e20*/  @!PT LDS RZ, [RZ] ;  /* 0x00000000fffff984 */ /* 0x000fe20000000800 */
[----:B------:R-:W-:Y:S01]  /*0e30*/  @!PT LDS RZ, [RZ] ;  /* 0x00000000fffff984 */ /* 0x000fe20000000800 */
[----:B------:R-:W-:Y:S01]  /*0e40*/  @!PT LDS RZ, [RZ] ;  /* 0x00000000fffff984 */ /* 0x000fe20000000800 */
[----:B------:R1:W-:Y:S02]  /*0e50*/  LDGSTS.E [R13], desc[UR22][R16.64] ;  /* 0x00000000100d7fae */ /* 0x0003e4000b9a1016 */
[----:B-1----:R-:W-:Y:S01]  /*0e60*/  IADD3 R16, P0, PT, R7, R22, RZ ;  /* 0x0000001607107210 */ /* 0x002fe20007f1e0ff */
[----:B------:R-:W-:-:S04]  /*0e70*/  IMAD R13, R24, 0x10, R13 ;  /* 0x00000010180d7824 */ /* 0x000fc800078e020d */
[----:B------:R-:W-:-:S05]  /*0e80*/  IMAD.X R17, R11, 0x1, R28, P0 ;  /* 0x000000010b117824 */ /* 0x000fca00000e061c */
[----:B------:R1:W-:Y:S02]  /*0e90*/  LDGSTS.E [R21], desc[UR22][R16.64] ;  /* 0x0000000010157fae */ /* 0x0003e4000b9a1016 */
[----:B-1----:R-:W-:Y:S02]  /*0ea0*/  IADD3 R16, P0, PT, R7, R20, RZ ;  /* 0x0000001407107210 */ /* 0x002fe40007f1e0ff */
[----:B------:R-:W-:-:S03]  /*0eb0*/  LEA R21, R24, R21, 0x4 ;  /* 0x0000001518157211 */ /* 0x000fc600078e20ff */
[----:B------:R-:W-:-:S05]  /*0ec0*/  IMAD.X R17, R11, 0x1, R26, P0 ;  /* 0x000000010b117824 */ /* 0x000fca00000e061a */
[----:B------:R1:W-:Y:S02]  /*0ed0*/  LDGSTS.E [R25], desc[UR22][R16.64] ;  /* 0x0000000010197fae */ /* 0x0003e4000b9a1016 */
[----:B-1----:R-:W-:Y:S01]  /*0ee0*/  IADD3 R16, P0, PT, R7, R14, RZ ;  /* 0x0000000e07107210 */ /* 0x002fe20007f1e0ff */
[----:B------:R-:W-:Y:S01]  /*0ef0*/  IMAD R25, R24, 0x10, R25 ;  /* 0x0000001018197824 */ /* 0x000fe200078e0219 */
[----:B------:R-:W-:-:S03]  /*0f00*/  LEA R7, P1, R8, R7, 0x4 ;  /* 0x0000000708077211 */ /* 0x000fc600078220ff */
[----:B------:R-:W-:Y:S01]  /*0f10*/  IMAD.X R17, R11, 0x1, R23, P0 ;  /* 0x000000010b117824 */ /* 0x000fe200000e0617 */
[----:B------:R-:W-:Y:S02]  /*0f20*/  IADD3 R29, P0, PT, R18, R29, RZ ;  /* 0x0000001d121d7210 */ /* 0x000fe40007f1e0ff */
[----:B------:R-:W-:Y:S02]  /*0f30*/  LEA.HI.X R11, R8, R11, RZ, 0x4, P1 ;  /* 0x0000000b080b7211 */ /* 0x000fe400008f24ff */
[----:B------:R1:W-:Y:S01]  /*0f40*/  LDGSTS.E [R27], desc[UR22][R16.64] ;  /* 0x00000000101b7fae */ /* 0x0003e2000b9a1016 */
[----:B------:R-:W-:Y:S01]  /*0f50*/  IMAD.X R10, R19, 0x1, R10, P0 ;  /* 0x00000001130a7824 */ /* 0x000fe200000e060a */
[----:B------:R-:W-:-:S04]  /*0f60*/  ISETP.GE.U32.AND P0, PT, R29, R4, PT ;  /* 0x000000041d00720c */ /* 0x000fc80003f06070 */
[----:B------:R-:W-:Y:S01]  /*0f70*/  ISETP.GE.U32.AND.EX P0, PT, R10, R5, PT, P0 ;  /* 0x000000050a00720c */ /* 0x000fe20003f06100 */
[----:B-1----:R-:W-:-:S12]  /*0f80*/  IMAD R27, R24, 0x10, R27 ;  /* 0x00000010181b7824 */ /* 0x002fd800078e021b */
[----:B------:R-:W-:Y:S05]  /*0f90*/  @!P0 BRA `(.L_x_13) ;  /* 0xfffffffc00988947 */ /* 0x000fea000383ffff */
.L_x_6:
[----:B------:R-:W-:Y:S05]  /*0fa0*/  BSYNC.RECONVERGENT B0 ;  /* 0x0000000000007941 */ /* 0x000fea0003800200 */
.L_x_5:
[----:B------:R-:W-:Y:S01]  /*0fb0*/  ISETP.GT.U32.AND P0, PT, R4, R3, PT ;  /* 0x000000030400720c */ /* 0x000fe20003f04070 */
[----:B------:R-:W0:Y:S01]  /*0fc0*/  LDGDEPBAR ;  /* 0x00000000000079af */ /* 0x000e220000000000 */
[----:B------:R-:W-:Y:S02]  /*0fd0*/  BSSY.RECONVERGENT B0, `(.L_x_14) ;  /* 0x000009c000007945 */ /* 0x000fe40003800200 */
[----:B------:R-:W-:-:S13]  /*0fe0*/  ISETP.GT.U32.AND.EX P0, PT, R5, R6, PT, P0 ;  /* 0x000000060500720c */ /* 0x000fda0003f04100 */
        /* <DEDUP_REMOVED lines=17> */
[----:B------:R-:W-:Y:S01]  /*1100*/  ISETP.NE.U32.AND P2, PT, R8, RZ, PT ;  /* 0x000000ff0800720c */ /* 0x000fe20003f45070 */
[----:B------:R-:W-:-:S05]  /*1110*/  IMAD.MOV.U32 R10, RZ, RZ, RZ ;  /* 0x000000ffff0a7224 */ /* 0x000fca00078e00ff */
[----:B-1----:R-:W1:Y:S02]  /*1120*/  MUFU.RCP R13, R13 ;  /* 0x0000000d000d7308 */ /* 0x002e640000001000 */
[----:B-1----:R-:W-:-:S06]  /*1130*/  VIADD R11, R13, 0xffffffe ;  /* 0x0ffffffe0d0b7836 */ /* 0x002fcc0000000000 */
[----:B------:R-:W1:Y:S02]  /*1140*/  F2I.FTZ.U32.TRUNC.NTZ R11, R11 ;  /* 0x0000000b000b7305 */ /* 0x000e64000021f000 */
[----:B-1----:R-:W-:-:S04]  /*1150*/  IMAD R9, R9, R11, RZ ;  /* 0x0000000b09097224 */ /* 0x002fc800078e02ff */
[----:B------:R-:W-:-:S04]  /*1160*/  IMAD.HI.U32 R9, R11, R9, R10 ;  /* 0x000000090b097227 */ /* 0x000fc800078e000a */
[----:B------:R-:W-:Y:S02]  /*1170*/  IMAD.MOV.U32 R11, RZ, RZ, RZ ;  /* 0x000000ffff0b7224 */ /* 0x000fe400078e00ff */
[----:B------:R-:W-:-:S04]  /*1180*/  IMAD.HI.U32 R10, R9, R12, RZ ;  /* 0x0000000c090a7227 */ /* 0x000fc800078e00ff */
[----:B------:R-:W-:-:S04]  /*1190*/  IMAD.MOV R9, RZ, RZ, -R10 ;  /* 0x000000ffff097224 */ /* 0x000fc800078e0a0a */
[----:B------:R-:W-:-:S05]  /*11a0*/  IMAD R9, R8, R9, R12 ;  /* 0x0000000908097224 */ /* 0x000fca00078e020c */
[----:B------:R-:W-:-:S13]  /*11b0*/  ISETP.GE.U32.AND P0, PT, R9, R8, PT ;  /* 0x000000080900720c */ /* 0x000fda0003f06070 */
[----:B------:R-:W-:Y:S01]  /*11c0*/  @P0 IMAD.IADD R9, R9, 0x1, -R8 ;  /* 0x0000000109090824 */ /* 0x000fe200078e0a08 */
[----:B------:R-:W-:-:S04]  /*11d0*/  @P0 IADD3 R10, PT, PT, R10, 0x1, RZ ;  /* 0x000000010a0a0810 */ /* 0x000fc80007ffe0ff */
[----:B------:R-:W-:-:S13]  /*11e0*/  ISETP.GE.U32.AND P1, PT, R9, R8, PT ;  /* 0x000000080900720c */ /* 0x000fda0003f26070 */
[----:B------:R-:W-:Y:S01]  /*11f0*/  @P1 VIADD R10, R10, 0x1 ;  /* 0x000000010a0a1836 */ /* 0x000fe20000000000 */
[----:B------:R-:W-:Y:S01]  /*1200*/  @!P2 LOP3.LUT R10, RZ, R8, RZ, 0x33, !PT ;  /* 0x00000008ff0aa212 */ /* 0x000fe200078e33ff */
[----:B------:R-:W-:Y:S06]  /*1210*/  BRA `(.L_x_18) ;  /* 0x00000000000c7947 */ /* 0x000fec0003800000 */
.L_x_17:
[----:B------:R-:W-:Y:S01]  /*1220*/  IMAD.MOV.U32 R9, RZ, RZ, R12 ;  /* 0x000000ffff097224 */ /* 0x000fe200078e000c */
[----:B------:R-:W-:-:S07]  /*1230*/  MOV R14, 0x1250 ;  /* 0x00001250000e7802 */ /* 0x000fce0000000f00 */
[----:B------:R-:W-:Y:S05]  /*1240*/  CALL.REL.NOINC `($__internal_0_$__cuda_sm20_div_u64) ;  /* 0x0000000c00b07944 */ /* 0x000fea0003c00000 */
.L_x_18:
[----:B------:R-:W-:Y:S05]  /*1250*/  BSYNC.RECONVERGENT B1 ;  /* 0x0000000000017941 */ /* 0x000fea0003800200 */
.L_x_16:
[----:B------:R-:W-:Y:S01]  /*1260*/  IADD3 R7, P0, PT, R10, R7, RZ ;  /* 0x000000070a077210 */ /* 0x000fe20007f1e0ff */
[----:B------:R-:W1:Y:S01]  /*1270*/  LDC R12, c[0x0][0x3b0] ;  /* 0x0000ec00ff0c7b82 */ /* 0x000e620000000800 */
[----:B------:R-:W-:Y:S02]  /*1280*/  BSSY.RECONVERGENT B1, `(.L_x_19) ;  /* 0x0000031000017945 */ /* 0x000fe40003800200 */
[C---:B------:R-:W-:Y:S01]  /*1290*/  LOP3.LUT R9, R7.reuse, 0x3, RZ, 0xc0, !PT ;  /* 0x0000000307097812 */ /* 0x040fe200078ec0ff */
[----:B------:R-:W-:Y:S01]  /*12a0*/  IMAD.X R10, RZ, RZ, R11, P0 ;  /* 0x000000ffff0a7224 */ /* 0x000fe200000e060b */
[----:B------:R-:W-:Y:S02]  /*12b0*/  ISETP.GE.U32.AND P0, PT, R7, 0x3, PT ;  /* 0x000000030700780c */ /* 0x000fe40003f06070 */
[----:B------:R-:W-:Y:S02]  /*12c0*/  ISETP.NE.U32.AND P1, PT, R9, 0x3, PT ;  /* 0x000000030900780c */ /* 0x000fe40003f25070 */
[----:B------:R-:W-:-:S02]  /*12d0*/  ISETP.GE.U32.AND.EX P0, PT, R10, RZ, PT, P0 ;  /* 0x000000ff0a00720c */ /* 0x000fc40003f06100 */
[----:B------:R-:W-:Y:S02]  /*12e0*/  ISETP.NE.AND.EX P1, PT, RZ, RZ, PT, P1 ;  /* 0x000000ffff00720c */ /* 0x000fe40003f25310 */
[----:B-1----:R-:W-:-:S11]  /*12f0*/  SHF.R.S32.HI R13, RZ, 0x1f, R12 ;  /* 0x0000001fff0d7819 */ /* 0x002fd6000001140c */
[----:B------:R-:W-:Y:S05]  /*1300*/  @!P1 BRA `(.L_x_20) ;  /* 0x0000000000a09947 */ /* 0x000fea0003800000 */
[----:B------:R-:W1:Y:S01]  /*1310*/  S2UR UR7, SR_CgaCtaId ;  /* 0x00000000000779c3 */ /* 0x000e620000008800 */
[----:B------:R-:W2:Y:S01]  /*1320*/  LDCU.64 UR12, c[0x0][0x3a8] ;  /* 0x00007500ff0c77ac */ /* 0x000ea20008000a00 */
[----:B------:R-:W-:Y:S02]  /*1330*/  IMAD.SHL.U32 R15, R3, 0x4, RZ ;  /* 0x00000004030f7824 */ /* 0x000fe400078e00ff */
[----:B------:R-:W-:Y:S01]  /*1340*/  IMAD.U32 R10, RZ, RZ, UR20 ;  /* 0x00000014ff0a7e24 */ /* 0x000fe2000f8e00ff */
[----:B------:R-:W-:Y:S01]  /*1350*/  UMOV UR5, 0x400 ;  /* 0x0000040000057882 */ /* 0x000fe20000000000 */
[----:B------:R-:W-:Y:S01]  /*1360*/  VIADD R9, R7, 0x1 ;  /* 0x0000000107097836 */ /* 0x000fe20000000000 */
[----:B------:R-:W-:Y:S01]  /*1370*/  UIADD3 UR5, UPT, UPT, UR5, 0x80, URZ ;  /* 0x0000008005057890 */ /* 0x000fe2000fffe0ff */
[----:B------:R-:W3:Y:S01]  /*1380*/  LDC R14, c[0x0][0x388] ;  /* 0x0000e200ff0e7b82 */ /* 0x000ee20000000800 */
[----:B------:R-:W-:Y:S01]  /*1390*/  IMAD.U32 R16, RZ, RZ, UR6 ;  /* 0x00000006ff107e24 */ /* 0x000fe2000f8e00ff */
[----:B------:R-:W-:Y:S01]  /*13a0*/  SHF.L.U64.HI R7, R3, 0x2, R6 ;  /* 0x0000000203077819 */ /* 0x000fe20000010206 */
[----:B------:R-:W-:Y:S01]  /*13b0*/  IMAD.U32 R11, RZ, RZ, UR21 ;  /* 0x00000015ff0b7e24 */ /* 0x000fe2000f8e00ff */
[----:B------:R-:W-:Y:S01]  /*13c0*/  LEA R15, P1, R10, R15, 0x2 ;  /* 0x0000000f0a0f7211 */ /* 0x000fe200078210ff */
[----:B------:R-:W-:Y:S01]  /*13d0*/  IMAD R11, R2, UR10, RZ ;  /* 0x0000000a020b7c24 */ /* 0x000fe2000f8e02ff */
[----:B------:R-:W-:-:S02]  /*13e0*/  LOP3.LUT R9, R9, 0x3, RZ, 0xc0, !PT ;  /* 0x0000000309097812 */ /* 0x000fc400078ec0ff */
[----:B------:R-:W-:Y:S01]  /*13f0*/  LEA.HI.X R16, R10, R7, R16, 0x2, P1 ;  /* 0x000000070a107211 */ /* 0x000fe200008f1410 */
[----:B------:R-:W-:Y:S01]  /*1400*/  IMAD R18, R11, UR9, RZ ;  /* 0x000000090b127c24 */ /* 0x000fe2000f8e02ff */
[----:B------:R-:W-:Y:S02]  /*1410*/  IADD3 R9, P3, PT, RZ, -R9, RZ ;  /* 0x80000009ff097210 */ /* 0x000fe40007f7e0ff */
[----:B--2---:R-:W-:Y:S01]  /*1420*/  IADD3 R15, P1, P2, R15, UR12, R12 ;  /* 0x0000000c0f0f7c10 */ /* 0x004fe2000fa3e00c */
[----:B-1----:R-:W-:-:S03]  /*1430*/  ULEA UR5, UR7, UR5, 0x18 ;  /* 0x0000000507057291 */ /* 0x002fc6000f8ec0ff */
[----:B------:R-:W-:-:S03]  /*1440*/  IADD3.X R16, PT, PT, R16, UR13, R13, P1, P2 ;  /* 0x0000000d10107c10 */ /* 0x000fc60008fe440d */
[----:B------:R-:W-:-:S05]  /*1450*/  IADD3 R7, PT, PT, R12, UR5, RZ ;  /* 0x000000050c077c10 */ /* 0x000fca000fffe0ff */
[----:B---3--:R-:W-:Y:S02]  /*1460*/  IMAD R10, R14, 0x200, R7 ;  /* 0x000002000e0a7824 */ /* 0x008fe400078e0207 */
[----:B------:R-:W-:Y:S02]  /*1470*/  IMAD.X R14, RZ, RZ, -0x1, P3 ;  /* 0xffffffffff0e7424 */ /* 0x000fe400018e06ff */
[----:B------:R-:W-:-:S07]  /*1480*/  IMAD R7, R3, 0x4, R10 ;  /* 0x0000000403077824 */ /* 0x000fce00078e020a */
.L_x_21:
[----:B------:R-:W-:Y:S01]  /*1490*/  IADD3 R9, P1, PT, R9, 0x1, RZ ;  /* 0x0000000109097810 */ /* 0x000fe20007f3e0ff */
[----:B------:R-:W-:Y:S01]  /*14a0*/  IMAD.MOV.U32 R10, RZ, RZ, R15 ;  /* 0x000000ffff0a7224 */ /* 0x000fe200078e000f */
[C---:B------:R-:W-:Y:S01]  /*14b0*/  IADD3 R3, P2, PT, R8.reuse, R3, RZ ;  /* 0x0000000308037210 */ /* 0x040fe20007f5e0ff */
[----:B------:R-:W-:Y:S01]  /*14c0*/  IMAD.MOV.U32 R11, RZ, RZ, R16 ;  /* 0x000000ffff0b7224 */ /* 0x000fe200078e0010 */
[C---:B------:R-:W-:Y:S01]  /*14d0*/  LEA R15, P3, R8.reuse, R15, 0x2 ;  /* 0x0000000f080f7211 */ /* 0x040fe200078610ff */
[----:B------:R-:W-:Y:S01]  /*14e0*/  IMAD.X R14, RZ, RZ, R14, P1 ;  /* 0x000000ffff0e7224 */ /* 0x000fe200008e060e */
[----:B------:R-:W-:Y:S01]  /*14f0*/  ISETP.NE.U32.AND P1, PT, R9, RZ, PT ;  /* 0x000000ff0900720c */ /* 0x000fe20003f25070 */
[----:B------:R-:W-:Y:S01]  /*1500*/  IMAD.X R6, RZ, RZ, R6, P2 ;  /* 0x000000ffff067224 */ /* 0x000fe200010e0606 */
[----:B------:R-:W-:Y:S01]  /*1510*/  @!PT LDS RZ, [RZ] ;  /* 0x00000000fffff984 */ /* 0x000fe20000000800 */
[----:B------:R-:W-:Y:S01]  /*1520*/  @!PT LDS RZ, [RZ] ;  /* 0x00000000fffff984 */ /* 0x000fe20000000800 */
[----:B------:R-:W-:Y:S01]  /*1530*/  @!PT LDS RZ, [RZ] ;  /* 0x00000000fffff984 */ /* 0x000fe20000000800 */
[----:B------:R1:W-:Y:S01]  /*1540*/  LDGSTS.E [R7+0x80], desc[UR22][R10.64] ;  /* 0x000800000a077fae */ /* 0x0003e2000b9a1016 */
[----:B------:R-:W-:Y:S02]  /*1550*/  LEA.HI.X R16, R8, R16, RZ, 0x2, P3 ;  /* 0x0000001008107211 */ /* 0x000fe400018f14ff */
[----:B------:R-:W-:Y:S01]  /*1560*/  ISETP.NE.AND.EX P1, PT, R14, RZ, PT, P1 ;  /* 0x000000ff0e00720c */ /* 0x000fe20003f25310 */
[----:B-1----:R-:W-:-:S12]  /*1570*/  IMAD R7, R18, 0x4, R7 ;  /* 0x0000000412077824 */ /* 0x002fd800078e0207 */
[----:B------:R-:W-:Y:S05]  /*1580*/  @P1 BRA `(.L_x_21) ;  /* 0xfffffffc00c01947 */ /* 0x000fea000383ffff */
.L_x_20:
[----:B------:R-:W-:Y:S05]  /*1590*/  BSYNC.RECONVERGENT B1 ;  /* 0x0000000000017941 */ /* 0x000fea0003800200 */
.L_x_19:
[----:B------:R-:W-:Y:S05]  /*15a0*/  @!P0 BRA `(.L_x_15) ;  /* 0x0000000000f88947 */ /* 0x000fea0003800000 */
[----:B------:R-:W1:Y:S01]  /*15b0*/  S2UR UR7, SR_CgaCtaId ;  /* 0x00000000000779c3 */ /* 0x000e620000008800 */
[----:B------:R-:W-:Y:S01]  /*15c0*/  UMOV UR5, 0x400 ;  /* 0x0000040000057882 */ /* 0x000fe20000000000 */
[----:B------:R-:W2:Y:S01]  /*15d0*/  LDCU.64 UR12, c[0x0][0x3a8] ;  /* 0x00007500ff0c77ac */ /* 0x000ea20008000a00 */
[C---:B------:R-:W-:Y:S01]  /*15e0*/  IADD3 R14, P0, PT, R3.reuse, UR20, RZ ;  /* 0x00000014030e7c10 */ /* 0x040fe2000ff1e0ff */
[C---:B------:R-:W-:Y:S01]  /*15f0*/  IMAD.SHL.U32 R9, R3.reuse, 0x4, RZ ;  /* 0x0000000403097824 */ /* 0x040fe200078e00ff */
[----:B------:R-:W-:Y:S01]  /*1600*/  MOV R10, UR20 ;  /* 0x00000014000a7c02 */ /* 0x000fe20008000f00 */
[----:B------:R-:W-:Y:S01]  /*1610*/  UIADD3 UR5, UPT, UPT, UR5, 0x80, URZ ;  /* 0x0000008005057890 */ /* 0x000fe2000fffe0ff */
[----:B------:R-:W-:Y:S01]  /*1620*/  IMAD.U32 R11, RZ, RZ, UR21 ;  /* 0x00000015ff0b7e24 */ /* 0x000fe2000f8e00ff */
[----:B------:R-:W3:Y:S01]  /*1630*/  LDC R16, c[0x0][0x388] ;  /* 0x0000e200ff107b82 */ /* 0x000ee20000000800 */
[----:B------:R-:W-:Y:S01]  /*1640*/  IMAD.U32 R17, RZ, RZ, UR6 ;  /* 0x00000006ff117e24 */ /* 0x000fe2000f8e00ff */
[----:B------:R-:W-:Y:S01]  /*1650*/  SHF.L.U64.HI R11, R3, 0x2, R6 ;  /* 0x00000002030b7819 */ /* 0x000fe20000010206 */
[----:B------:R-:W-:Y:S01]  /*1660*/  IMAD R21, R2, UR10, RZ ;  /* 0x0000000a02157c24 */ /* 0x000fe2000f8e02ff */
[----:B------:R-:W-:-:S03]  /*1670*/  LEA R9, P2, R10, R9, 0x2 ;  /* 0x000000090a097211 */ /* 0x000fc600078410ff */
[----:B------:R-:W-:Y:S01]  /*1680*/  IMAD R21, R21, UR9, RZ ;  /* 0x0000000915157c24 */ /* 0x000fe2000f8e02ff */
[----:B------:R-:W-:Y:S02]  /*1690*/  LEA.HI.X R10, R10, R11, R17, 0x2, P2 ;  /* 0x0000000b0a0a7211 */ /* 0x000fe400010f1411 */
[----:B--2---:R-:W-:Y:S01]  /*16a0*/  IADD3 R7, P1, PT, R12, UR12, RZ ;  /* 0x0000000c0c077c10 */ /* 0x004fe2000ff3e0ff */
[----:B-1----:R-:W-:-:S03]  /*16b0*/  ULEA UR5, UR7, UR5, 0x18 ;  /* 0x0000000507057291 */ /* 0x002fc6000f8ec0ff */
[----:B------:R-:W-:Y:S02]  /*16c0*/  IADD3.X R11, PT, PT, R13, UR13, RZ, P1, !PT ;  /* 0x0000000d0d0b7c10 */ /* 0x000fe40008ffe4ff */
[----:B------:R-:W-:Y:S02]  /*16d0*/  SHF.R.U32.HI R13, RZ, 0x1e, R8 ;  /* 0x0000001eff0d7819 */ /* 0x000fe40000011608 */
[----:B------:R-:W-:Y:S01]  /*16e0*/  LEA R22, P1, R8, R9, 0x3 ;  /* 0x0000000908167211 */ /* 0x000fe200078218ff */
[----:B------:R-:W-:Y:S01]  /*16f0*/  VIADD R15, R12, UR5 ;  /* 0x000000050c0f7c36 */ /* 0x000fe20008000000 */
[----:B------:R-:W-:Y:S01]  /*1700*/  UMOV UR5, URZ ;  /* 0x000000ff00057c82 */ /* 0x000fe20008000000 */
[C---:B------:R-:W-:Y:S01]  /*1710*/  IMAD.SHL.U32 R12, R8.reuse, 0x4, RZ ;  /* 0x00000004080c7824 */ /* 0x040fe200078e00ff */
[----:B------:R-:W-:Y:S01]  /*1720*/  LEA.HI.X R28, R8, R10, RZ, 0x3, P1 ;  /* 0x0000000a081c7211 */ /* 0x000fe200008f1cff */
[----:B---3--:R-:W-:Y:S01]  /*1730*/  IMAD R16, R16, 0x200, R15 ;  /* 0x0000020010107824 */ /* 0x008fe200078e020f */
[----:B------:R-:W-:-:S02]  /*1740*/  IADD3.X R15, PT, PT, R6, UR6, RZ, P0, !PT ;  /* 0x00000006060f7c10 */ /* 0x000fc400087fe4ff */
[----:B------:R-:W-:Y:S01]  /*1750*/  IADD3 R20, P0, PT, R12, R9, RZ ;  /* 0x000000090c147210 */ /* 0x000fe20007f1e0ff */
[----:B------:R-:W-:Y:S01]  /*1760*/  IMAD R2, R3, 0x4, R16 ;  /* 0x0000000403027824 */ /* 0x000fe200078e0210 */
[C---:B------:R-:W-:Y:S01]  /*1770*/  SHF.L.U64.HI R15, R14.reuse, 0x2, R15 ;  /* 0x000000020e0f7819 */ /* 0x040fe2000001020f */
[----:B------:R-:W-:Y:S02]  /*1780*/  IMAD.SHL.U32 R14, R14, 0x4, RZ ;  /* 0x000000040e0e7824 */ /* 0x000fe400078e00ff */
[----:B------:R-:W-:Y:S01]  /*1790*/  IMAD.X R26, R13, 0x1, R10, P0 ;  /* 0x000000010d1a7824 */ /* 0x000fe200000e060a */
[----:B------:R-:W-:Y:S01]  /*17a0*/  LEA R24, R21, R2, 0x2 ;  /* 0x0000000215187211 */ /* 0x000fe200078e10ff */
[----:B------:R-:W-:-:S04]  /*17b0*/  IMAD.WIDE.U32 R14, R8, 0xc, R14 ;  /* 0x0000000c080e7825 */ /* 0x000fc800078e000e */
[----:B------:R-:W-:Y:S02]  /*17c0*/  VIADD R23, R15, UR5 ;  /* 0x000000050f177c36 */ /* 0x000fe40008000000 */
[C-C-:B------:R-:W-:Y:S02]  /*17d0*/  IMAD R25, R21.reuse, 0x8, R2.reuse ;  /* 0x0000000815197824 */ /* 0x140fe400078e0202 */
[----:B------:R-:W-:-:S07]  /*17e0*/  IMAD R27, R21, 0xc, R2 ;  /* 0x0000000c151b7824 */ /* 0x000fce00078e0202 */
.L_x_22:
[----:B------:R-:W-:-:S05]  /*17f0*/  IADD3 R18, P0, PT, R7, R9, RZ ;  /* 0x0000000907127210 */ /* 0x000fca0007f1e0ff */
[----:B------:R-:W-:Y:S01]  /*1800*/  IMAD.X R19, R11, 0x1, R10, P0 ;  /* 0x000000010b137824 */ /* 0x000fe200000e060a */
[----:B------:R-:W-:-:S04]  /*1810*/  IADD3 R16, P0, PT, R7, R20, RZ ;  /* 0x0000001407107210 */ /* 0x000fc80007f1e0ff */
[----:B------:R-:W-:Y:S01]  /*1820*/  @!PT LDS RZ, [RZ] ;  /* 0x00000000fffff984 */ /* 0x000fe20000000800 */
[----:B------:R-:W-:Y:S01]  /*1830*/  @!PT LDS RZ, [RZ] ;  /* 0x00000000fffff984 */ /* 0x000fe20000000800 */
[----:B------:R-:W-:Y:S01]  /*1840*/  @!PT LDS RZ, [RZ] ;  /* 0x00000000fffff984 */ /* 0x000fe20000000800 */
[----:B------:R1:W-:Y:S01]  /*1850*/  LDGSTS.E [R2+0x80], desc[UR22][R18.64] ;  /* 0x0008000012027fae */ /* 0x0003e2000b9a1016 */
[----:B------:R-:W-:-:S05]  /*1860*/  IMAD.X R17, R11, 0x1, R26, P0 ;  /* 0x000000010b117824 */ /* 0x000fca00000e061a */
[----:B------:R2:W-:Y:S01]  /*1870*/  LDGSTS.E [R24+0x80], desc[UR22][R16.64] ;  /* 0x0008000010187fae */ /* 0x0005e2000b9a1016 */
[----:B-1----:R-:W-:Y:S01]  /*1880*/  IMAD R2, R21, 0x10, R2 ;  /* 0x0000001015027824 */ /* 0x002fe200078e0202 */
[----:B--2---:R-:W-:Y:S01]  /*1890*/  IADD3 R16, P0, PT, R7, R22, RZ ;  /* 0x0000001607107210 */ /* 0x004fe20007f1e0ff */
[----:B------:R-:W-:-:S04]  /*18a0*/  IMAD R24, R21, 0x10, R24 ;  /* 0x0000001015187824 */ /* 0x000fc800078e0218 */
[----:B------:R-:W-:Y:S01]  /*18b0*/  IMAD.X R17, R11, 0x1, R28, P0 ;  /* 0x000000010b117824 */ /* 0x000fe200000e061c */
[----:B------:R-:W-:Y:S02]  /*18c0*/  IADD3 R18, P0, PT, R7, R14, RZ ;  /* 0x0000000e07127210 */ /* 0x000fe40007f1e0ff */
[----:B------:R-:W-:Y:S02]  /*18d0*/  LEA R7, P1, R8, R7, 0x4 ;  /* 0x0000000708077211 */ /* 0x000fe400078220ff */
[----:B------:R1:W-:Y:S01]  /*18e0*/  LDGSTS.E [R25+0x80], desc[UR22][R16.64] ;  /* 0x0008000010197fae */ /* 0x0003e2000b9a1016 */
[----:B------:R-:W-:Y:S01]  /*18f0*/  IMAD.X R19, R11, 0x1, R23, P0 ;  /* 0x000000010b137824 */ /* 0x000fe200000e0617 */
[----:B------:R-:W-:Y:S02]  /*1900*/  IADD3 R3, P0, PT, R12, R3, RZ ;  /* 0x000000030c037210 */ /* 0x000fe40007f1e0ff */
[----:B------:R-:W-:Y:S02]  /*1910*/  LEA.HI.X R11, R8, R11, RZ, 0x4, P1 ;  /* 0x0000000b080b7211 */ /* 0x000fe400008f24ff */
[----:B------:R2:W-:Y:S01]  /*1920*/  LDGSTS.E [R27+0x80], desc[UR22][R18.64] ;  /* 0x00080000121b7fae */ /* 0x0005e2000b9a1016 */
[----:B------:R-:W-:Y:S01]  /*1930*/  IMAD.X R6, R13, 0x1, R6, P0 ;  /* 0x000000010d067824 */ /* 0x000fe200000e0606 */
[----:B------:R-:W-:-:S04]  /*1940*/  ISETP.GE.U32.AND P0, PT, R3, R4, PT ;  /* 0x000000040300720c */ /* 0x000fc80003f06070 */
[----:B------:R-:W-:Y:S01]  /*1950*/  ISETP.GE.U32.AND.EX P0, PT, R6, R5, PT, P0 ;  /* 0x000000050600720c */ /* 0x000fe20003f06100 */
[C---:B-1----:R-:W-:Y:S01]  /*1960*/  IMAD R25, R21.reuse, 0x10, R25 ;  /* 0x0000001015197824 */ /* 0x042fe200078e0219 */
[----:B--2---:R-:W-:-:S11]  /*1970*/  LEA R27, R21, R27, 0x4 ;  /* 0x0000001b151b7211 */ /* 0x004fd600078e20ff */
[----:B------:R-:W-:Y:S05]  /*1980*/  @!P0 BRA `(.L_x_22) ;  /* 0xfffffffc00988947 */ /* 0x000fea000383ffff */
.L_x_15:
[----:B------:R-:W-:Y:S05]  /*1990*/  BSYNC.RECONVERGENT B0 ;  /* 0x0000000000007941 */ /* 0x000fea0003800200 */
.L_x_14:
[----:B------:R-:W0:Y:S01]  /*19a0*/  LDGDEPBAR ;  /* 0x00000000000079af */ /* 0x000e220000000000 */
[----:B------:R-:W-:-:S04]  /*19b0*/  DEPBAR.LE SB0, 0x0 ;  /* 0x000080000000791a */ /* 0x000fc80000000000 */
[----:B------:R-:W-:Y:S06]  /*19c0*/  BAR.SYNC.DEFER_BLOCKING 0x0 ;  /* 0x0000000000007b1d */ /* 0x000fec0000010000 */
.L_x_4:
[----:B------:R-:W-:-:S13]  /*19d0*/  ISETP.NE.AND P0, PT, R0, UR19, PT ;  /* 0x0000001300007c0c */ /* 0x000fda000bf05270 */
[----:B------:R-:W-:Y:S05]  /*19e0*/  @!P0 BRA `(.L_x_23) ;  /* 0x0000000000ec8947 */ /* 0x000fea0003800000 */
[----:B------:R-:W1:Y:S02]  /*19f0*/  LDC R6, c[0x0][0x388] ;  /* 0x0000e200ff067b82 */ /* 0x000e640000000800 */
[----:B-1----:R-:W-:-:S13]  /*1a00*/  ISETP.GE.AND P0, PT, R6, 0x1, PT ;  /* 0x000000010600780c */ /* 0x002fda0003f06270 */
[----:B------:R-:W-:Y:S05]  /*1a10*/  @!P0 EXIT ;  /* 0x000000000000894d */ /* 0x000fea0003800000 */
[----:B------:R-:W1:Y:S01]  /*1a20*/  S2R R7, SR_CgaCtaId ;  /* 0x0000000000077919 */ /* 0x000e620000008800 */
[----:B------:R-:W2:Y:S01]  /*1a30*/  LDC R5, c[0x0][0x3b0] ;  /* 0x0000ec00ff057b82 */ /* 0x000ea20000000800 */
[----:B------:R-:W3:Y:S01]  /*1a40*/  LDCU UR7, c[0x0][0x3a0] ;  /* 0x00007400ff0777ac */ /* 0x000ee20008000800 */
[----:B------:R-:W-:Y:S01]  /*1a50*/  MOV R2, 0x400 ;  /* 0x0000040000027802 */ /* 0x000fe20000000f00 */
[----:B------:R-:W3:Y:S01]  /*1a60*/  S2R R3, SR_TID.X ;  /* 0x0000000000037919 */ /* 0x000ee20000002100 */
[----:B------:R-:W4:Y:S03]  /*1a70*/  LDCU.64 UR4, c[0x0][0x390] ;  /* 0x00007200ff0477ac */ /* 0x000f260008000a00 */
[----:B------:R-:W-:Y:S01]  /*1a80*/  VIADD R4, R2, 0x80 ;  /* 0x0000008002047836 */ /* 0x000fe20000000000 */
[----:B----4-:R-:W-:Y:S01]  /*1a90*/  ULEA UR4, UP0, UR20, UR4, 0x2 ;  /* 0x0000000414047291 */ /* 0x010fe2000f8010ff */
[----:B--2---:R-:W-:-:S03]  /*1aa0*/  IMAD R2, R6, 0x200, R5 ;  /* 0x0000020006027824 */ /* 0x004fc600078e0205 */
[----:B------:R-:W-:Y:S01]  /*1ab0*/  ULEA.HI.X UR5, UR20, UR5, UR6, 0x2, UP0 ;  /* 0x0000000514057291 */ /* 0x000fe200080f1406 */
[----:B-1----:R-:W-:Y:S02]  /*1ac0*/  LEA R7, R7, R4, 0x18 ;  /* 0x0000000407077211 */ /* 0x002fe400078ec0ff */
[C---:B---3--:R-:W-:Y:S01]  /*1ad0*/  LEA R5, R3.reuse, UR7, 0x2 ;  /* 0x0000000703057c11 */ /* 0x048fe2000f8e10ff */
[----:B------:R-:W-:-:S04]  /*1ae0*/  IMAD R4, R3, 0x4, R2 ;  /* 0x0000000403047824 */ /* 0x000fc800078e0202 */
[----:B------:R-:W-:Y:S01]  /*1af0*/  IMAD.IADD R2, R7, 0x1, R5 ;  /* 0x0000000107027824 */ /* 0x000fe200078e0205 */
[----:B------:R-:W-:Y:S01]  /*1b00*/  IADD3 R4, PT, PT, R4, 0x80, R7 ;  /* 0x0000008004047810 */ /* 0x000fe20007ffe007 */
[----:B------:R-:W-:-:S07]  /*1b10*/  IMAD.MOV R5, RZ, RZ, -R6 ;  /* 0x000000ffff057224 */ /* 0x000fce00078e0a06 */
.L_x_26:
[----:B------:R-:W-:Y:S01]  /*1b20*/  ISETP.GE.AND P1, PT, R3, R0, PT ;  /* 0x000000000300720c */ /* 0x000fe20003f26270 */
[----:B------:R-:W-:Y:S01]  /*1b30*/  VIADD R5, R5, 0x1 ;  /* 0x0000000105057836 */ /* 0x000fe20000000000 */
[----:B------:R-:W-:Y:S04]  /*1b40*/  BSSY.RECONVERGENT B0, `(.L_x_24) ;  /* 0x0000020000007945 */ /* 0x000fe80003800200 */
[----:B------:R-:W-:-:S07]  /*1b50*/  ISETP.NE.AND P0, PT, R5, RZ, PT ;  /* 0x000000ff0500720c */ /* 0x000fce0003f05270 */
[----:B-1----:R-:W-:Y:S06]  /*1b60*/  @P1 BRA `(.L_x_25) ;  /* 0x0000000000741947 */ /* 0x002fec0003800000 */
[----:B------:R-:W1:Y:S04]  /*1b70*/  LDS R14, [R4] ;  /* 0x00000000040e7984 */ /* 0x000e680000000800 */
[----:B------:R-:W2:Y:S01]  /*1b80*/  LDS R8, [R2] ;  /* 0x0000000002087984 */ /* 0x000ea20000000800 */
[-C--:B-1----:R-:W-:Y:S02]  /*1b90*/  IABS R10, R14.reuse ;  /* 0x0000000e000a7213 */ /* 0x082fe40000000000 */
[----:B------:R-:W-:Y:S02]  /*1ba0*/  IABS R13, R14 ;  /* 0x0000000e000d7213 */ /* 0x000fe40000000000 */
[----:B------:R-:W1:Y:S01]  /*1bb0*/  I2F.RP R9, R10 ;  /* 0x0000000a00097306 */ /* 0x000e620000209400 */
[----:B--2---:R-:W-:-:S02]  /*1bc0*/  IABS R12, R8 ;  /* 0x00000008000c7213 */ /* 0x004fc40000000000 */
[----:B------:R-:W-:-:S05]  /*1bd0*/  ISETP.GE.AND P3, PT, R8, RZ, PT ;  /* 0x000000ff0800720c */ /* 0x000fca0003f66270 */
[----:B-1----:R-:W1:Y:S02]  /*1be0*/  MUFU.RCP R9, R9 ;  /* 0x0000000900097308 */ /* 0x002e640000001000 */
[----:B-1----:R-:W-:Y:S01]  /*1bf0*/  VIADD R6, R9, 0xffffffe ;  /* 0x0ffffffe09067836 */ /* 0x002fe20000000000 */
[----:B------:R-:W-:-:S05]  /*1c00*/  IADD3 R9, PT, PT, RZ, -R13, RZ ;  /* 0x8000000dff097210 */ /* 0x000fca0007ffe0ff */
[----:B------:R1:W2:Y:S02]  /*1c10*/  F2I.FTZ.U32.TRUNC.NTZ R7, R6 ;  /* 0x0000000600077305 */ /* 0x0002a4000021f000 */
[----:B-1----:R-:W-:Y:S02]  /*1c20*/  IMAD.MOV.U32 R6, RZ, RZ, RZ ;  /* 0x000000ffff067224 */ /* 0x002fe400078e00ff */
[----:B--2---:R-:W-:-:S04]  /*1c30*/  IMAD.MOV R11, RZ, RZ, -R7 ;  /* 0x000000ffff0b7224 */ /* 0x004fc800078e0a07 */
[----:B------:R-:W-:-:S04]  /*1c40*/  IMAD R11, R11, R10, RZ ;  /* 0x0000000a0b0b7224 */ /* 0x000fc800078e02ff */
[----:B------:R-:W-:-:S04]  /*1c50*/  IMAD.HI.U32 R7, R7, R11, R6 ;  /* 0x0000000b07077227 */ /* 0x000fc800078e0006 */
[----:B------:R-:W-:Y:S02]  /*1c60*/  IMAD.U32 R6, RZ, RZ, UR4 ;  /* 0x00000004ff067e24 */ /* 0x000fe4000f8e00ff */
[----:B------:R-:W-:-:S04]  /*1c70*/  IMAD.HI.U32 R7, R7, R12, RZ ;  /* 0x0000000c07077227 */ /* 0x000fc800078e00ff */
[----:B------:R-:W-:-:S05]  /*1c80*/  IMAD R7, R7, R9, R12 ;  /* 0x0000000907077224 */ /* 0x000fca00078e020c */
[----:B------:R-:W-:-:S13]  /*1c90*/  ISETP.GT.U32.AND P1, PT, R10, R7, PT ;  /* 0x000000070a00720c */ /* 0x000fda0003f24070 */
[----:B------:R-:W-:Y:S01]  /*1ca0*/  @!P1 IMAD.IADD R7, R7, 0x1, -R10 ;  /* 0x0000000107079824 */ /* 0x000fe200078e0a0a */
[----:B------:R-:W-:-:S04]  /*1cb0*/  ISETP.NE.AND P1, PT, R14, RZ, PT ;  /* 0x000000ff0e00720c */ /* 0x000fc80003f25270 */
[----:B------:R-:W-:-:S13]  /*1cc0*/  ISETP.GT.U32.AND P2, PT, R10, R7, PT ;  /* 0x000000070a00720c */ /* 0x000fda0003f44070 */
[----:B------:R-:W-:-:S04]  /*1cd0*/  @!P2 IMAD.IADD R7, R7, 0x1, -R10 ;  /* 0x000000010707a824 */ /* 0x000fc800078e0a0a */
[----:B------:R-:W-:Y:S02]  /*1ce0*/  IMAD.MOV.U32 R9, RZ, RZ, R7 ;  /* 0x000000ffff097224 */ /* 0x000fe400078e0007 */
[----:B------:R-:W-:Y:S02]  /*1cf0*/  IMAD.U32 R7, RZ, RZ, UR5 ;  /* 0x00000005ff077e24 */ /* 0x000fe4000f8e00ff */
[----:B------:R-:W-:Y:S01]  /*1d00*/  @!P3 IMAD.MOV R9, RZ, RZ, -R9 ;  /* 0x000000ffff09b224 */ /* 0x000fe200078e0a09 */
[----:B------:R-:W-:Y:S01]  /*1d10*/  @!P1 LOP3.LUT R9, RZ, R14, RZ, 0x33, !PT ;  /* 0x0000000eff099212 */ /* 0x000fe200078e33ff */
[----:B------:R-:W-:-:S05]  /*1d20*/  IMAD.WIDE R6, R3, 0x4, R6 ;  /* 0x0000000403067825 */ /* 0x000fca00078e0206 */
[----:B------:R1:W-:Y:S02]  /*1d30*/  STG.E desc[UR22][R6.64], R9 ;  /* 0x0000000906007986 */ /* 0x0003e4000c101916 */
.L_x_25:
[----:B------:R-:W-:Y:S05]  /*1d40*/  BSYNC.RECONVERGENT B0 ;  /* 0x0000000000007941 */ /* 0x000fea0003800200 */
.L_x_24:
[----:B------:R-:W-:Y:S01]  /*1d50*/  VIADD R4, R4, 0x200 ;  /* 0x0000020004047836 */ /* 0x000fe20000000000 */
[----:B------:R-:W-:Y:S01]  /*1d60*/  IADD3 R3, PT, PT, R3, 0x80, RZ ;  /* 0x0000008003037810 */ /* 0x000fe20007ffe0ff */
[----:B------:R-:W-:Y:S01]  /*1d70*/  VIADD R2, R2, 0x200 ;  /* 0x0000020002027836 */ /* 0x000fe20000000000 */
[----:B------:R-:W-:Y:S06]  /*1d80*/  @P0 BRA `(.L_x_26) ;  /* 0xfffffffc00640947 */ /* 0x000fec000383ffff */
[----:B------:R-:W-:Y:S05]  /*1d90*/  EXIT ;  /* 0x000000000000794d */ /* 0x000fea0003800000 */
.L_x_23:
        /* <DEDUP_REMOVED lines=11> */
[----:B--2---:R-:W-:-:S02]  /*1e50*/  IMAD R3, R6, 0x200, R3 ;  /* 0x0000020006037824 */ /* 0x004fc400078e0203 */
[----:B------:R-:W-:Y:S01]  /*1e60*/  IMAD.MOV R6, RZ, RZ, -R6 ;  /* 0x000000ffff067224 */ /* 0x000fe200078e0a06 */
[----:B------:R-:W-:Y:S01]  /*1e70*/  ULEA.HI.X UR5, UR20, UR5, UR6, 0x2, UP0 ;  /* 0x0000000514057291 */ /* 0x000fe200080f1406 */
[----:B-1----:R-:W-:Y:S02]  /*1e80*/  LEA R4, R5, R2, 0x18 ;  /* 0x0000000205047211 */ /* 0x002fe400078ec0ff */
[C---:B---3--:R-:W-:Y:S01]  /*1e90*/  LEA R5, R0.reuse, UR7, 0x2 ;  /* 0x0000000700057c11 */ /* 0x048fe2000f8e10ff */
[----:B------:R-:W-:-:S04]  /*1ea0*/  IMAD R3, R0, 0x4, R3 ;  /* 0x0000000400037824 */ /* 0x000fc800078e0203 */
[----:B------:R-:W-:Y:S01]  /*1eb0*/  IMAD.IADD R2, R4, 0x1, R5 ;  /* 0x0000000104027824 */ /* 0x000fe200078e0205 */
[----:B------:R-:W-:-:S07]  /*1ec0*/  IADD3 R3, PT, PT, R3, 0x80, R4 ;  /* 0x0000008003037810 */ /* 0x000fce0007ffe004 */
.L_x_27:
[----:B-1----:R-:W1:Y:S01]  /*1ed0*/  LDS R13, [R3] ;  /* 0x00000000030d7984 */ /* 0x002e620000000800 */
[----:B------:R-:W-:-:S03]  /*1ee0*/  VIADD R6, R6, 0x1 ;  /* 0x0000000106067836 */ /* 0x000fc60000000000 */
[----:B------:R-:W2:Y:S01]  /*1ef0*/  LDS R7, [R2] ;  /* 0x0000000002077984 */ /* 0x000ea20000000800 */
[-C--:B-1----:R-:W-:Y:S02]  /*1f00*/  IABS R10, R13.reuse ;  /* 0x0000000d000a7213 */ /* 0x082fe40000000000 */
[----:B------:R-:W-:Y:S02]  /*1f10*/  IABS R11, R13 ;  /* 0x0000000d000b7213 */ /* 0x000fe40000000000 */
[----:B------:R-:W1:Y:S01]  /*1f20*/  I2F.RP R8, R10 ;  /* 0x0000000a00087306 */ /* 0x000e620000209400 */
[----:B--2---:R-:W-:Y:S02]  /*1f30*/  IABS R12, R7 ;  /* 0x00000007000c7213 */ /* 0x004fe40000000000 */
        /* <DEDUP_REMOVED lines=21> */
[----:B------:R-:W-:Y:S01]  /*2090*/  IMAD.WIDE R4, R0, 0x4, R4 ;  /* 0x0000000400047825 */ /* 0x000fe200078e0204 */
[----:B------:R-:W-:-:S04]  /*20a0*/  ISETP.NE.AND P0, PT, R6, RZ, PT ;  /* 0x000000ff0600720c */ /* 0x000fc80003f05270 */
[----:B------:R1:W-:Y:S09]  /*20b0*/  STG.E desc[UR22][R4.64], R7 ;  /* 0x0000000704007986 */ /* 0x0003f2000c101916 */
[----:B------:R-:W-:Y:S05]  /*20c0*/  @!P0 EXIT ;  /* 0x000000000000894d */ /* 0x000fea0003800000 */
[----:B------:R-:W-:Y:S01]  /*20d0*/  VIADD R3, R3, 0x200 ;  /* 0x0000020003037836 */ /* 0x000fe20000000000 */
[----:B------:R-:W-:Y:S01]  /*20e0*/  IADD3 R2, PT, PT, R2, 0x200, RZ ;  /* 0x0000020002027810 */ /* 0x000fe20007ffe0ff */
[----:B------:R-:W-:Y:S01]  /*20f0*/  VIADD R0, R0, 0x80 ;  /* 0x0000008000007836 */ /* 0x000fe20000000000 */
[----:B------:R-:W-:Y:S06]  /*2100*/  BRA `(.L_x_27) ;  /* 0xfffffffc00707947 */ /* 0x000fec000383ffff */
        .weak           $__internal_0_$__cuda_sm20_div_u64
        .type           $__internal_0_$__cuda_sm20_div_u64,@function
        .size           $__internal_0_$__cuda_sm20_div_u64,(.L_x_253 - $__internal_0_$__cuda_sm20_div_u64)
$__internal_0_$__cuda_sm20_div_u64:
[----:B------:R-:W-:Y:S02]  /*2110*/  IMAD.MOV.U32 R16, RZ, RZ, R8 ;  /* 0x000000ffff107224 */ /* 0x000fe400078e0008 */
[----:B------:R-:W-:-:S04]  /*2120*/  IMAD.U32 R17, RZ, RZ, UR4 ;  /* 0x00000004ff117e24 */ /* 0x000fc8000f8e00ff */
[----:B------:R-:W1:Y:S08]  /*2130*/  I2F.U64.RP R16, R16 ;  /* 0x0000001000107312 */ /* 0x000e700000309000 */
[----:B-1----:R-:W1:Y:S02]  /*2140*/  MUFU.RCP R10, R16 ;  /* 0x00000010000a7308 */ /* 0x002e640000001000 */
[----:B-1----:R-:W-:-:S06]  /*2150*/  VIADD R10, R10, 0x1ffffffe ;  /* 0x1ffffffe0a0a7836 */ /* 0x002fcc0000000000 */
[----:B------:R-:W1:Y:S02]  /*2160*/  F2I.U64.TRUNC R10, R10 ;  /* 0x0000000a000a7311 */ /* 0x000e64000020d800 */
[----:B-1----:R-:W-:-:S04]  /*2170*/  IMAD.WIDE.U32 R12, R10, R8, RZ ;  /* 0x000000080a0c7225 */ /* 0x002fc800078e00ff */
[----:B------:R-:W-:Y:S01]  /*2180*/  IMAD R13, R10, UR4, R13 ;  /* 0x000000040a0d7c24 */ /* 0x000fe2000f8e020d */
[----:B------:R-:W-:-:S03]  /*2190*/  IADD3 R19, P0, PT, RZ, -R12, RZ ;  /* 0x8000000cff137210 */ /* 0x000fc60007f1e0ff */
[----:B------:R-:W-:Y:S02]  /*21a0*/  IMAD R13, R11, R8, R13 ;  /* 0x000000080b0d7224 */ /* 0x000fe400078e020d */
[----:B------:R-:W-:-:S04]  /*21b0*/  IMAD.HI.U32 R12, R10, R19, RZ ;  /* 0x000000130a0c7227 */ /* 0x000fc800078e00ff */
[----:B------:R-:W-:Y:S02]  /*21c0*/  IMAD.X R21, RZ, RZ, ~R13, P0 ;  /* 0x000000ffff157224 */ /* 0x000fe400000e0e0d */
[----:B------:R-:W-:Y:S02]  /*21d0*/  IMAD.MOV.U32 R13, RZ, RZ, R10 ;  /* 0x000000ffff0d7224 */ /* 0x000fe400078e000a */
[-C--:B------:R-:W-:Y:S02]  /*21e0*/  IMAD R17, R11, R21.reuse, RZ ;  /* 0x000000150b117224 */ /* 0x080fe400078e02ff */
[----:B------:R-:W-:-:S04]  /*21f0*/  IMAD.WIDE.U32 R12, P0, R10, R21, R12 ;  /* 0x000000150a0c7225 */ /* 0x000fc8000780000c */
[----:B------:R-:W-:-:S04]  /*2200*/  IMAD.HI.U32 R21, R11, R21, RZ ;  /* 0x000000150b157227 */ /* 0x000fc800078e00ff */
[----:B------:R-:W-:-:S05]  /*2210*/  IMAD.HI.U32 R12, P1, R11, R19, R12 ;  /* 0x000000130b0c7227 */ /* 0x000fca000782000c */
[----:B------:R-:W-:Y:S01]  /*2220*/  IADD3 R13, P2, PT, R17, R12, RZ ;  /* 0x0000000c110d7210 */ /* 0x000fe20007f5e0ff */
[----:B------:R-:W-:-:S04]  /*2230*/  IMAD.X R12, R21, 0x1, R11, P0 ;  /* 0x00000001150c7824 */ /* 0x000fc800000e060b */
[----:B------:R-:W-:Y:S01]  /*2240*/  IMAD.WIDE.U32 R10, R13, R8, RZ ;  /* 0x000000080d0a7225 */ /* 0x000fe200078e00ff */
[----:B------:R-:W-:-:S03]  /*2250*/  IADD3.X R17, PT, PT, RZ, RZ, R12, P2, P1 ;  /* 0x000000ffff117210 */ /* 0x000fc600017e240c */
[----:B------:R-:W-:Y:S01]  /*2260*/  IMAD R11, R13, UR4, R11 ;  /* 0x000000040d0b7c24 */ /* 0x000fe2000f8e020b */
[----:B------:R-:W-:-:S03]  /*2270*/  IADD3 R19, P0, PT, RZ, -R10, RZ ;  /* 0x8000000aff137210 */ /* 0x000fc60007f1e0ff */
[----:B------:R-:W-:Y:S02]  /*2280*/  IMAD R11, R17, R8, R11 ;  /* 0x00000008110b7224 */ /* 0x000fe400078e020b */
[----:B------:R-:W-:-:S04]  /*2290*/  IMAD.HI.U32 R12, R13, R19, RZ ;  /* 0x000000130d0c7227 */ /* 0x000fc800078e00ff */
[----:B------:R-:W-:-:S04]  /*22a0*/  IMAD.X R10, RZ, RZ, ~R11, P0 ;  /* 0x000000ffff0a7224 */ /* 0x000fc800000e0e0b */
[----:B------:R-:W-:-:S04]  /*22b0*/  IMAD.WIDE.U32 R12, P0, R13, R10, R12 ;  /* 0x0000000a0d0c7225 */ /* 0x000fc8000780000c */
[C---:B------:R-:W-:Y:S02]  /*22c0*/  IMAD R11, R17.reuse, R10, RZ ;  /* 0x0000000a110b7224 */ /* 0x040fe400078e02ff */
[----:B------:R-:W-:-:S04]  /*22d0*/  IMAD.HI.U32 R12, P1, R17, R19, R12 ;  /* 0x00000013110c7227 */ /* 0x000fc8000782000c */
[----:B------:R-:W-:Y:S01]  /*22e0*/  IMAD.HI.U32 R10, R17, R10, RZ ;  /* 0x0000000a110a7227 */ /* 0x000fe200078e00ff */
[----:B------:R-:W-:-:S03]  /*22f0*/  IADD3 R12, P2, PT, R11, R12, RZ ;  /* 0x0000000c0b0c7210 */ /* 0x000fc60007f5e0ff */
[----:B------:R-:W-:Y:S01]  /*2300*/  IMAD.MOV.U32 R11, RZ, RZ, RZ ;  /* 0x000000ffff0b7224 */ /* 0x000fe200078e00ff */
[----:B------:R-:W-:Y:S01]  /*2310*/  IADD3.X R17, PT, PT, R10, R17, RZ, P0, !PT ;  /* 0x000000110a117210 */ /* 0x000fe200007fe4ff */
[----:B------:R-:W-:-:S03]  /*2320*/  IMAD.HI.U32 R10, R12, R9, RZ ;  /* 0x000000090c0a7227 */ /* 0x000fc600078e00ff */
[----:B------:R-:W-:Y:S01]  /*2330*/  IADD3.X R16, PT, PT, RZ, RZ, R17, P2, P1 ;  /* 0x000000ffff107210 */ /* 0x000fe200017e2411 */
[----:B------:R-:W-:-:S04]  /*2340*/  IMAD.WIDE.U32 R10, R12, R15, R10 ;  /* 0x0000000f0c0a7225 */ /* 0x000fc800078e000a */
[C---:B------:R-:W-:Y:S02]  /*2350*/  IMAD R13, R16.reuse, R15, RZ ;  /* 0x0000000f100d7224 */ /* 0x040fe400078e02ff */
[----:B------:R-:W-:-:S04]  /*2360*/  IMAD.HI.U32 R10, P0, R16, R9, R10 ;  /* 0x00000009100a7227 */ /* 0x000fc8000780000a */
[----:B------:R-:W-:Y:S01]  /*2370*/  IMAD.HI.U32 R12, R16, R15, RZ ;  /* 0x0000000f100c7227 */ /* 0x000fe200078e00ff */
[----:B------:R-:W-:-:S03]  /*2380*/  IADD3 R13, P1, PT, R13, R10, RZ ;  /* 0x0000000a0d0d7210 */ /* 0x000fc60007f3e0ff */
[----:B------:R-:W-:Y:S02]  /*2390*/  IMAD.X R12, RZ, RZ, R12, P0 ;  /* 0x000000ffff0c7224 */ /* 0x000fe400000e060c */
[----:B------:R-:W-:-:S04]  /*23a0*/  IMAD.WIDE.U32 R10, R13, R8, RZ ;  /* 0x000000080d0a7225 */ /* 0x000fc800078e00ff */
[----:B------:R-:W-:Y:S01]  /*23b0*/  IMAD.X R17, RZ, RZ, R12, P1 ;  /* 0x000000ffff117224 */ /* 0x000fe200008e060c */
[----:B------:R-:W-:Y:S01]  /*23c0*/  IADD3 R19, P1, PT, -R10, R9, RZ ;  /* 0x000000090a137210 */ /* 0x000fe20007f3e1ff */
[----:B------:R-:W-:-:S03]  /*23d0*/  IMAD R11, R13, UR4, R11 ;  /* 0x000000040d0b7c24 */ /* 0x000fc6000f8e020b */
[-C--:B------:R-:W-:Y:S01]  /*23e0*/  ISETP.GE.U32.AND P0, PT, R19, R8.reuse, PT ;  /* 0x000000081300720c */ /* 0x080fe20003f06070 */
[----:B------:R-:W-:-:S04]  /*23f0*/  IMAD R10, R17, R8, R11 ;  /* 0x00000008110a7224 */ /* 0x000fc800078e020b */
[----:B------:R-:W-:Y:S01]  /*2400*/  IMAD.X R16, R15, 0x1, ~R10, P1 ;  /* 0x000000010f107824 */ /* 0x000fe200008e0e0a */
[----:B------:R-:W-:Y:S01]  /*2410*/  IADD3 R10, P2, PT, R13, 0x1, RZ ;  /* 0x000000010d0a7810 */ /* 0x000fe20007f5e0ff */
[----:B------:R-:W-:Y:S01]  /*2420*/  IMAD.MOV.U32 R15, RZ, RZ, 0x0 ;  /* 0x00000000ff0f7424 */ /* 0x000fe200078e00ff */
[-C--:B------:R-:W-:Y:S02]  /*2430*/  IADD3 R9, P1, PT, -R8, R19.reuse, RZ ;  /* 0x0000001308097210 */ /* 0x080fe40007f3e1ff */
[C---:B------:R-:W-:Y:S01]  /*2440*/  ISETP.GE.U32.AND.EX P0, PT, R16.reuse, UR4, PT, P0 ;  /* 0x0000000410007c0c */ /* 0x040fe2000bf06100 */
[----:B------:R-:W-:Y:S01]  /*2450*/  IMAD.X R12, RZ, RZ, R17, P2 ;  /* 0x000000ffff0c7224 */ /* 0x000fe200010e0611 */
[----:B------:R-:W-:Y:S02]  /*2460*/  IADD3.X R11, PT, PT, R16, ~UR4, RZ, P1, !PT ;  /* 0x80000004100b7c10 */ /* 0x000fe40008ffe4ff */
[----:B------:R-:W-:Y:S02]  /*2470*/  SEL R9, R9, R19, P0 ;  /* 0x0000001309097207 */ /* 0x000fe40000000000 */
[----:B------:R-:W-:-:S02]  /*2480*/  SEL R13, R10, R13, P0 ;  /* 0x0000000d0a0d7207 */ /* 0x000fc40000000000 */
[----:B------:R-:W-:Y:S02]  /*2490*/  SEL R11, R11, R16, P0 ;  /* 0x000000100b0b7207 */ /* 0x000fe40000000000 */
[----:B------:R-:W-:Y:S02]  /*24a0*/  SEL R12, R12, R17, P0 ;  /* 0x000000110c0c7207 */ /* 0x000fe40000000000 */
[----:B------:R-:W-:Y:S02]  /*24b0*/  ISETP.GE.U32.AND P0, PT, R9, R8, PT ;  /* 0x000000080900720c */ /* 0x000fe40003f06070 */
[----:B------:R-:W-:Y:S02]  /*24c0*/  IADD3 R10, P2, PT, R13, 0x1, RZ ;  /* 0x000000010d0a7810 */ /* 0x000fe40007f5e0ff */
[----:B------:R-:W-:Y:S02]  /*24d0*/  ISETP.GE.U32.AND.EX P0, PT, R11, UR4, PT, P0 ;  /* 0x000000040b007c0c */ /* 0x000fe4000bf06100 */
[----:B------:R-:W-:Y:S01]  /*24e0*/  ISETP.NE.U32.AND P1, PT, R8, RZ, PT ;  /* 0x000000ff0800720c */ /* 0x000fe20003f25070 */
[----:B------:R-:W-:Y:S01]  /*24f0*/  IMAD.X R11, RZ, RZ, R12, P2 ;  /* 0x000000ffff0b7224 */ /* 0x000fe200010e060c */
[----:B------:R-:W-:-:S02]  /*2500*/  SEL R10, R10, R13, P0 ;  /* 0x0000000d0a0a7207 */ /* 0x000fc40000000000 */
[----:B------:R-:W-:Y:S02]  /*2510*/  ISETP.NE.AND.EX P1, PT, RZ, UR4, PT, P1 ;  /* 0x00000004ff007c0c */ /* 0x000fe4000bf25310 */
[----:B------:R-:W-:Y:S02]  /*2520*/  SEL R11, R11, R12, P0 ;  /* 0x0000000c0b0b7207 */ /* 0x000fe40000000000 */
[----:B------:R-:W-:Y:S02]  /*2530*/  SEL R10, R10, 0xffffffff, P1 ;  /* 0xffffffff0a0a7807 */ /* 0x000fe40000800000 */
[----:B------:R-:W-:Y:S01]  /*2540*/  SEL R11, R11, 0xffffffff, P1 ;  /* 0xffffffff0b0b7807 */ /* 0x000fe20000800000 */
[----:B------:R-:W-:Y:S06]  /*2550*/  RET.REL.NODEC R14 `(_ZN3cub18CUB_300001_SM_10006detail9transform16transform_kernelINS2_10policy_hubILb0EN4cuda3std3__45tupleIJN6thrust24THRUST_300001_SM_1000_NS6detail15normal_iteratorINSA_10device_ptrIiEEEESF_EEEE10policy1000ElNS7_7modulusIiEESF_JPiSL_EEEvT0_iT1_T2_DpNS2_10kernel_argIT3_EE) ;  /* 0xffffffd80ea87950 */ /* 0x000fec0003c3ffff */
.L_x_28:
[----:B------:R-:W-:-:S00]  /*2560*/  BRA `(.L_x_28) ;  /* 0xfffffffc00fc7947 */ /* 0x000fc0000383ffff */
[----:B------:R-:W-:-:S00]  /*2570*/  NOP ;  /* 0x0000000000007918 */ /* 0x000fc00000000000 */
        /* <DEDUP_REMOVED lines=8> */
.L_x_253:


//--------------------- .text._ZN3cub18CUB_300001_SM_10006detail9transform16transform_kernelINS2_10policy_hubILb0EN4cuda3std3__45tupleIJN6thrust24THRUST_300001_SM_1000_NS6detail15normal_iteratorINSA_10device_ptrIiEEEESF_EEEE10policy1000EiNS7_7modulusIiEESF_JPiSL_EEEvT0_iT1_T2_DpNS2_10kernel_argIT3_EE --------------------------
	.section	.text._ZN3cub18CUB_300001_SM_10006detail9transform16transform_kernelINS2_10policy_hubILb0EN4cuda3std3__45tupleIJN6thrust24THRUST_300001_SM_1000_NS6detail15normal_iteratorINSA_10device_ptrIiEEEESF_EEEE10policy1000EiNS7_7modulusIiEESF_JPiSL_EEEvT0_iT1_T2_DpNS2_10kernel_argIT3_EE,"ax",@progbits
	.align	128
        .global         _ZN3cub18CUB_300001_SM_10006detail9transform16transform_kernelINS2_10policy_hubILb0EN4cuda3std3__45tupleIJN6thrust24THRUST_300001_SM_1000_NS6detail15normal_iteratorINSA_10device_ptrIiEEEESF_EEEE10policy1000EiNS7_7modulusIiEESF_JPiSL_EEEvT0_iT1_T2_DpNS2_10kernel_argIT3_EE
        .type           _ZN3cub18CUB_300001_SM_10006detail9transform16transform_kernelINS2_10policy_hubILb0EN4cuda3std3__45tupleIJN6thrust24THRUST_300001_SM_1000_NS6detail15normal_iteratorINSA_10device_ptrIiEEEESF_EEEE10policy1000EiNS7_7modulusIiEESF_JPiSL_EEEvT0_iT1_T2_DpNS2_10kernel_argIT3_EE,@function
        .size           _ZN3cub18CUB_300001_SM_10006detail9transform16transform_kernelINS2_10policy_hubILb0EN4cuda3std3__45tupleIJN6thrust24THRUST_300001_SM_1000_NS6detail15normal_iteratorINSA_10device_ptrIiEEEESF_EEEE10policy1000EiNS7_7modulusIiEESF_JPiSL_EEEvT0_iT1_T2_DpNS2_10kernel_argIT3_EE,(.L_x_254 - _ZN3cub18CUB_300001_SM_10006detail9transform16transform_kernelINS2_10policy_hubILb0EN4cuda3std3__45tupleIJN6thrust24THRUST_300001_SM_1000_NS6detail15normal_iteratorINSA_10device_ptrIiEEEESF_EEEE10policy1000EiNS7_7modulusIiEESF_JPiSL_EEEvT0_iT1_T2_DpNS2_10kernel_argIT3_EE)
        .other          _ZN3cub18CUB_300001_SM_10006detail9transform16transform_kernelINS2_10policy_hubILb0EN4cuda3std3__45tupleIJN6thrust24THRUST_300001_SM_1000_NS6detail15normal_iteratorINSA_10device_ptrIiEEEESF_EEEE10policy1000EiNS7_7modulusIiEESF_JPiSL_EEEvT0_iT1_T2_DpNS2_10kernel_argIT3_EE,@"STO_CUDA_ENTRY STV_DEFAULT"
_ZN3cub18CUB_300001_SM_10006detail9transform16transform_kernelINS2_10policy_hubILb0EN4cuda3std3__45tupleIJN6thrust24THRUST_300001_SM_1000_NS6detail15normal_iteratorINSA_10device_ptrIiEEEESF_EEEE10policy1000EiNS7_7modulusIiEESF_JPiSL_EEEvT0_iT1_T2_DpNS2_10kernel_argIT3_EE:
.text._ZN3cub18CUB_300001_SM_10006detail9transform16transform_kernelINS2_10policy_hubILb0EN4cuda3std3__45tupleIJN6thrust24THRUST_300001_SM_1000_NS6detail15normal_iteratorINSA_10device_ptrIiEEEESF_EEEE10policy1000EiNS7_7modulusIiEESF_JPiSL_EEEvT0_iT1_T2_DpNS2_10kernel_argIT3_EE:
[----:B------:R-:W-:Y:S08]  /*0000*/  LDC R1, c[0x0][0x37c] ;  /* 0x0000df00ff017b82 */ /* 0x000ff00000000800 */
[----:B------:R-:W1:Y:S01]  /*0010*/  S2UR UR5, SR_CTAID.X ;  /* 0x00000000000579c3 */ /* 0x000e620000002500 */
[----:B------:R-:W2:Y:S01]  /*0020*/  LDCU UR7, c[0x0][0x370] ;  /* 0x00006e00ff0777ac */ /* 0x000ea20008000800 */
[----:B------:R-:W3:Y:S01]  /*0030*/  LDCU.64 UR16, c[0x0][0x380] ;  /* 0x00007000ff1077ac */ /* 0x000ee20008000a00 */
[----:B------:R-:W4:Y:S01]  /*0040*/  LDCU.64 UR20, c[0x0][0x358] ;  /* 0x00006b00ff1477ac */ /* 0x000f220008000a00 */
[----:B---3--:R-:W-:-:S02]  /*0050*/  USHF.L.U32 UR24, UR17, 0x7, URZ ;  /* 0x0000000711187899 */ /* 0x008fc400080006ff */
[----:B-1----:R-:W-:Y:S02]  /*0060*/  UIADD3 UR4, UPT, UPT, UR5, 0x2, URZ ;  /* 0x0000000205047890 */ /* 0x002fe4000fffe0ff */
[----:B------:R-:W-:Y:S02]  /*0070*/  UIMAD UR22, UR24, UR5, URZ ;  /* 0x00000005181672a4 */ /* 0x000fe4000f8e02ff */
[----:B--2---:R-:W-:Y:S02]  /*0080*/  UISETP.GE.U32.AND UP0, UPT, UR4, UR7, UPT ;  /* 0x000000070400728c */ /* 0x004fe4000bf06070 */
[----:B------:R-:W-:Y:S02]  /*0090*/  UIADD3 UR6, UPT, UPT, -UR22, UR16, URZ ;  /* 0x0000001016067290 */ /* 0x000fe4000fffe1ff */
[----:B------:R-:W-:Y:S02]  /*00a0*/  UISETP.EQ.OR UP0, UPT, UR5, URZ, UP0 ;  /* 0x000000ff0500728c */ /* 0x000fe40008702670 */
[----:B------:R-:W-:-:S04]  /*00b0*/  UISETP.LT.AND UP1, UPT, UR24, UR6, UPT ;  /* 0x000000061800728c */ /* 0x000fc8000bf21270 */
[----:B------:R-:W-:-:S03]  /*00c0*/  USEL UR23, UR24, UR6, UP1 ;  /* 0x0000000618177287 */ /* 0x000fc60008800000 */
[----:B----4-:R-:W-:Y:S09]  /*00d0*/  BRA.U UP0, `(.L_x_29) ;  /* 0x0000000100dc7547 */ /* 0x010ff2000b800000 */
        /* <DEDUP_REMOVED lines=20> */
[----:B------:R-:W-:Y:S02]  /*0220*/  ULOP3.LUT UR13, UR13, 0xfffffff0, URZ, 0xc0, !UPT ;  /* 0xfffffff00d0d7892 */ /* 0x000fe4000f8ec0ff */
[----:B------:R-:W-:Y:S02]  /*0230*/  ULOP3.LUT UR12, UR12, 0xfffffff0, URZ, 0xc0, !UPT ;  /* 0xfffffff00c0c7892 */ /* 0x000fe4000f8ec0ff */
[----:B------:R-:W-:Y:S02]  /*0240*/  ULEA UR14, UR16, UR14, 0x18 ;  /* 0x0000000e100e7291 */ /* 0x000fe4000f8ec0ff */
[----:B------:R-:W-:Y:S01]  /*0250*/  USHF.R.U32.HI UR7, URZ, 0x4, UR13 ;  /* 0x00000004ff077899 */ /* 0x000fe2000801160d */
        /* <DEDUP_REMOVED lines=8> */
[----:B------:R-:W-:-:S02]  /*02e0*/  UIADD3 UR13, UPT, UPT, UR13, UR12, URZ ;  /* 0x0000000c0d0d7290 */ /* 0x000fc4000fffe0ff */
[----:B------:R-:W-:Y:S02]  /*02f0*/  ULEA UR16, UR17, UR14, 0x9 ;  /* 0x0000000e11107291 */ /* 0x000fe4000f8e48ff */
[----:B------:R-:W-:Y:S02]  /*0300*/  USHF.R.U32.HI UR12, URZ, 0x4, UR12 ;  /* 0x00000004ff0c7899 */ /* 0x000fe4000801160c */
[----:B----4-:R-:W-:Y:S01]  /*0310*/  UIMAD.WIDE UR4, UR22, 0x4, UR4 ;  /* 0x00000004160478a5 */ /* 0x010fe2000f8e0204 */
[----:B------:R-:W-:Y:S01]  /*0320*/  IMAD.U32 R0, RZ, RZ, UR13 ;  /* 0x0000000dff007e24 */ /* 0x000fe2000f8e00ff */
[----:B------:R-:W-:Y:S02]  /*0330*/  UPRMT UR7, UR7, 0x5410, URZ ;  /* 0x0000541007077896 */ /* 0x000fe400080000ff */
[----:B--2---:R-:W-:Y:S02]  /*0340*/  UIMAD.WIDE UR8, UR22, 0x4, UR8 ;  /* 0x00000004160878a5 */ /* 0x004fe4000f8e0208 */
[----:B------:R-:W-:-:S02]  /*0350*/  UIADD3 UR18, UPT, UPT, UR16, 0x80, URZ ;  /* 0x0000008010127890 */ /* 0x000fc4000fffe0ff */
[----:B------:R-:W-:Y:S01]  /*0360*/  UPRMT UR12, UR12, 0x5410, URZ ;  /* 0x000054100c0c7896 */ /* 0x000fe200080000ff */
[----:B------:R-:W-:Y:S02]  /*0370*/  UMOV UR19, UR15 ;  /* 0x0000000f00137c82 */ /* 0x000fe40008000000 */
[----:B---3--:R1:W-:Y:S06]  /*0380*/  UBLKCP.S.G [UR14], [UR4], UR7 ;  /* 0x0000000e040073ba */ /* 0x0083ec0008000207 */
[----:B------:R1:W-:Y:S01]  /*0390*/  UBLKCP.S.G [UR18], [UR8], UR12 ;  /* 0x00000012080073ba */ /* 0x0003e2000800020c */
[----:B------:R1:W-:Y:S01]  /*03a0*/  SYNCS.ARRIVE.TRANS64 RZ, [UR15], R0 ;  /* 0x00000000ffff79a7 */ /* 0x0003e2000800000f */
[----:B------:R-:W-:Y:S01]  /*03b0*/  NOP ;  /* 0x0000000000007918 */ /* 0x000fe20000000000 */
.L_x_31:
[----:B-1----:R-:W-:Y:S05]  /*03c0*/  BSYNC.RECONVERGENT B0 ;  /* 0x0000000000007941 */ /* 0x002fea0003800200 */
.L_x_30:
[----:B------:R-:W1:Y:S08]  /*03d0*/  S2UR UR5, SR_CgaCtaId ;  /* 0x00000000000579c3 */ /* 0x000e700000008800 */
[----:B------:R-:W-:Y:S01]  /*03e0*/  BAR.SYNC.DEFER_BLOCKING 0x0 ;  /* 0x0000000000007b1d */ /* 0x000fe20000010000 */
[----:B------:R-:W-:-:S05]  /*03f0*/  SHF.L.U32 R0, RZ, 0x1f, RZ ;  /* 0x0000001fff007819 */ /* 0x000fca00000006ff */
[----:B------:R-:W-:Y:S02]  /*0400*/  UMOV UR4, 0x400 ;  /* 0x0000040000047882 */ /* 0x000fe40000000000 */
[----:B-1----:R-:W-:-:S12]  /*0410*/  ULEA UR4, UR5, UR4, 0x18 ;  /* 0x0000000405047291 */ /* 0x002fd8000f8ec0ff */
.L_x_32:
[----:B------:R-:W1:Y:S02]  /*0420*/  SYNCS.PHASECHK.TRANS64.TRYWAIT P0, [UR4], R0 ;  /* 0x00000000ff0075a7 */ /* 0x000e640008001104 */
[----:B-1----:R-:W-:Y:S05]  /*0430*/  @!P0 BRA `(.L_x_32) ;  /* 0xfffffffc00f88947 */ /* 0x002fea000383ffff */
[----:B------:R-:W-:Y:S05]  /*0440*/  BRA `(.L_x_33) ;  /* 0x0000001400687947 */ /* 0x000fea0003800000 */
.L_x_29:
[----:B------:R-:W1:Y:S01]  /*0450*/  S2R R2, SR_TID.Y ;  /* 0x0000000000027919 */ /* 0x000e620000002200 */
[----:B------:R-:W2:Y:S01]  /*0460*/  LDCU UR10, c[0x0][0x360] ;  /* 0x00006c00ff0a77ac */ /* 0x000ea20008000800 */
[----:B------:R-:W-:Y:S01]  /*0470*/  BSSY.RECONVERGENT B0, `(.L_x_34) ;  /* 0x00000b1000007945 */ /* 0x000fe20003800200 */
[----:B------:R-:W1:Y:S01]  /*0480*/  S2R R3, SR_TID.Z ;  /* 0x0000000000037919 */ /* 0x000e620000002300 */
[----:B------:R-:W2:Y:S01]  /*0490*/  LDCU UR11, c[0x0][0x364] ;  /* 0x00006c80ff0b77ac */ /* 0x000ea20008000800 */
[----:B------:R-:W3:Y:S01]  /*04a0*/  LDC R0, c[0x0][0x368] ;  /* 0x0000da00ff007b82 */ /* 0x000ee20000000800 */
[----:B------:R-:W4:Y:S01]  /*04b0*/  S2R R5, SR_TID.X ;  /* 0x0000000000057919 */ /* 0x000f220000002100 */
[----:B------:R-:W-:Y:S02]  /*04c0*/  USHF.L.U32 UR4, UR23, 0x2, URZ ;  /* 0x0000000217047899 */ /* 0x000fe400080006ff */
[----:B------:R-:W-:Y:S02]  /*04d0*/  USHF.R.S32.HI UR12, URZ, 0x1f, UR22 ;  /* 0x0000001fff0c7899 */ /* 0x000fe40008011416 */
[----:B------:R-:W-:-:S04]  /*04e0*/  USHF.R.S32.HI UR5, URZ, 0x1f, UR4 ;  /* 0x0000001fff057899 */ /* 0x000fc80008011404 */
[----:B------:R-:W-:Y:S02]  /*04f0*/  USHF.R.U32.HI UR13, URZ, 0x2, UR5 ;  /* 0x00000002ff0d7899 */ /* 0x000fe40008011605 */
[----:B------:R-:W-:Y:S02]  /*0500*/  USHF.R.U64 UR7, UR4, 0x2, UR5 ;  /* 0x0000000204077899 */ /* 0x000fe40008001205 */
[----:B--2---:R-:W-:Y:S02]  /*0510*/  UIMAD UR4, UR10, UR11, URZ ;  /* 0x0000000b0a0472a4 */ /* 0x004fe4000f8e02ff */
[----:B-1----:R-:W-:Y:S02]  /*0520*/  IMAD R2, R3, UR11, R2 ;  /* 0x0000000b03027c24 */ /* 0x002fe4000f8e0202 */
[----:B------:R-:W-:Y:S02]  /*0530*/  IMAD.U32 R3, RZ, RZ, UR13 ;  /* 0x0000000dff037e24 */ /* 0x000fe4000f8e00ff */
[----:B----4-:R-:W-:-:S02]  /*0540*/  IMAD R2, R2, UR10, R5 ;  /* 0x0000000a02027c24 */ /* 0x010fc4000f8e0205 */
[----:B---3--:R-:W-:Y:S01]  /*0550*/  IMAD R5, R0, UR4, RZ ;  /* 0x0000000400057c24 */ /* 0x008fe2000f8e02ff */
[----:B------:R-:W-:Y:S02]  /*0560*/  UMOV UR4, URZ ;  /* 0x000000ff00047c82 */ /* 0x000fe40008000000 */
[----:B------:R-:W-:-:S04]  /*0570*/  ISETP.LT.U32.AND P0, PT, R2, UR7, PT ;  /* 0x0000000702007c0c */ /* 0x000fc8000bf01070 */
[----:B------:R-:W-:Y:S01]  /*0580*/  ISETP.GT.U32.AND.EX P0, PT, R3, RZ, PT, P0 ;  /* 0x000000ff0300720c */ /* 0x000fe20003f04100 */
[----:B------:R-:W-:-:S12]  /*0590*/  IMAD.MOV.U32 R3, RZ, RZ, RZ ;  /* 0x000000ffff037224 */ /* 0x000fd800078e00ff */
[----:B------:R-:W-:Y:S05]  /*05a0*/  @!P0 BRA `(.L_x_35) ;  /* 0x0000000800748947 */ /* 0x000fea0003800000 */
[----:B------:R-:W-:Y:S01]  /*05b0*/  IMAD.IADD R7, R5, 0x1, R2 ;  /* 0x0000000105077824 */ /* 0x000fe200078e0202 */
[----:B------:R-:W-:Y:S01]  /*05c0*/  MOV R6, UR7 ;  /* 0x0000000700067c02 */ /* 0x000fe20008000f00 */
[----:B------:R-:W-:Y:S01]  /*05d0*/  IMAD.U32 R4, RZ, RZ, UR13 ;  /* 0x0000000dff047e24 */ /* 0x000fe2000f8e00ff */
[----:B------:R-:W-:Y:S01]  /*05e0*/  BSSY.RECONVERGENT B1, `(.L_x_36) ;  /* 0x0000029000017945 */ /* 0x000fe20003800200 */
[----:B------:R-:W-:Y:S01]  /*05f0*/  IMAD.U32 R8, RZ, RZ, UR13 ;  /* 0x0000000dff087e24 */ /* 0x000fe2000f8e00ff */
[C---:B------:R-:W-:Y:S01]  /*0600*/  ISETP.LT.U32.AND P1, PT, R7.reuse, UR7, PT ;  /* 0x0000000707007c0c */ /* 0x040fe2000bf21070 */
[----:B------:R-:W-:Y:S01]  /*0610*/  IMAD.MOV.U32 R9, RZ, RZ, -0x1 ;  /* 0xffffffffff097424 */ /* 0x000fe200078e00ff */
[----:B------:R-:W-:Y:S02]  /*0620*/  ISETP.LT.U32.AND P0, PT, R7, UR7, PT ;  /* 0x0000000707007c0c */ /* 0x000fe4000bf01070 */
[----:B------:R-:W-:Y:S02]  /*0630*/  ISETP.GT.U32.AND.EX P1, PT, R4, RZ, PT, P1 ;  /* 0x000000ff0400720c */ /* 0x000fe40003f24110 */
[----:B------:R-:W-:Y:S01]  /*0640*/  ISETP.GT.U32.AND.EX P0, PT, R8, RZ, PT, P0 ;  /* 0x000000ff0800720c */ /* 0x000fe20003f04100 */
[----:B------:R-:W-:Y:S01]  /*0650*/  IMAD.U32 R8, RZ, RZ, UR13 ;  /* 0x0000000dff087e24 */ /* 0x000fe2000f8e00ff */
[----:B------:R-:W-:-:S02]  /*0660*/  SEL R6, R6, R7, P1 ;  /* 0x0000000706067207 */ /* 0x000fc40000800000 */
[----:B------:R-:W-:Y:S02]  /*0670*/  SEL R4, RZ, 0x1, !P0 ;  /* 0x00000001ff047807 */ /* 0x000fe40004000000 */
        /* <DEDUP_REMOVED lines=13> */
[----:B------:R-:W-:-:S04]  /*0750*/  IMAD.HI.U32 R7, R7, R9, R6 ;  /* 0x0000000907077227 */ /* 0x000fc800078e0006 */
[----:B------:R-:W-:Y:S02]  /*0760*/  IMAD.MOV.U32 R9, RZ, RZ, RZ ;  /* 0x000000ffff097224 */ /* 0x000fe400078e00ff */
[----:B------:R-:W-:-:S04]  /*0770*/  IMAD.HI.U32 R7, R7, R12, RZ ;  /* 0x0000000c07077227 */ /* 0x000fc800078e00ff */
[----:B------:R-:W-:-:S04]  /*0780*/  IMAD.MOV R10, RZ, RZ, -R7 ;  /* 0x000000ffff0a7224 */ /* 0x000fc800078e0a07 */
[----:B------:R-:W-:-:S05]  /*0790*/  IMAD R10, R5, R10, R12 ;  /* 0x0000000a050a7224 */ /* 0x000fca00078e020c */
[----:B------:R-:W-:-:S13]  /*07a0*/  ISETP.GE.U32.AND P0, PT, R10, R5, PT ;  /* 0x000000050a00720c */ /* 0x000fda0003f06070 */
[----:B------:R-:W-:Y:S01]  /*07b0*/  @P0 IADD3 R10, PT, PT, -R5, R10, RZ ;  /* 0x0000000a050a0210 */ /* 0x000fe20007ffe1ff */
[----:B------:R-:W-:-:S03]  /*07c0*/  @P0 VIADD R7, R7, 0x1 ;  /* 0x0000000107070836 */ /* 0x000fc60000000000 */
[----:B------:R-:W-:-:S13]  /*07d0*/  ISETP.GE.U32.AND P1, PT, R10, R5, PT ;  /* 0x000000050a00720c */ /* 0x000fda0003f26070 */
[----:B------:R-:W-:Y:S01]  /*07e0*/  @P1 VIADD R7, R7, 0x1 ;  /* 0x0000000107071836 */ /* 0x000fe20000000000 */
[----:B------:R-:W-:-:S05]  /*07f0*/  @!P2 LOP3.LUT R7, RZ, R5, RZ, 0x33, !PT ;  /* 0x00000005ff07a212 */ /* 0x000fca00078e33ff */
[----:B------:R-:W-:Y:S01]  /*0800*/  IMAD.MOV.U32 R8, RZ, RZ, R7 ;  /* 0x000000ffff087224 */ /* 0x000fe200078e0007 */
[----:B------:R-:W-:Y:S06]  /*0810*/  BRA `(.L_x_38) ;  /* 0x0000000000147947 */ /* 0x000fec0003800000 */
.L_x_37:
[----:B------:R-:W-:Y:S01]  /*0820*/  IMAD.MOV.U32 R9, RZ, RZ, R12 ;  /* 0x000000ffff097224 */ /* 0x000fe200078e000c */
[----:B------:R-:W-:-:S07]  /*0830*/  MOV R8, 0x850 ;  /* 0x0000085000087802 */ /* 0x000fce0000000f00 */
[----:B------:R-:W-:Y:S05]  /*0840*/  CALL.REL.NOINC `($__internal_1_$__cuda_sm20_div_u64) ;  /* 0x0000001800307944 */ /* 0x000fea0003c00000 */
[----:B------:R-:W-:Y:S01]  /*0850*/  IMAD.MOV.U32 R8, RZ, RZ, R6 ;  /* 0x000000ffff087224 */ /* 0x000fe200078e0006 */
[----:B------:R-:W-:-:S07]  /*0860*/  MOV R9, R7 ;  /* 0x0000000700097202 */ /* 0x000fce0000000f00 */
.L_x_38:
[----:B------:R-:W-:Y:S05]  /*0870*/  BSYNC.RECONVERGENT B1 ;  /* 0x0000000000017941 */ /* 0x000fea0003800200 */
.L_x_36:
[----:B------:R-:W-:Y:S01]  /*0880*/  IADD3 R12, P0, PT, R8, R4, RZ ;  /* 0x00000004080c7210 */ /* 0x000fe20007f1e0ff */
[----:B------:R-:W1:Y:S01]  /*0890*/  LDC R6, c[0x0][0x3a0] ;  /* 0x0000e800ff067b82 */ /* 0x000e620000000800 */
[----:B------:R-:W-:Y:S01]  /*08a0*/  BSSY.RECONVERGENT B1, `(.L_x_39) ;  /* 0x0000030000017945 */ /* 0x000fe20003800200 */
[----:B------:R-:W-:Y:S01]  /*08b0*/  IMAD.MOV.U32 R27, RZ, RZ, R2 ;  /* 0x000000ffff1b7224 */ /* 0x000fe200078e0002 */
[C---:B------:R-:W-:Y:S01]  /*08c0*/  LOP3.LUT R4, R12.reuse, 0x3, RZ, 0xc0, !PT ;  /* 0x000000030c047812 */ /* 0x040fe200078ec0ff */
[----:B------:R-:W-:Y:S01]  /*08d0*/  IMAD.X R8, RZ, RZ, R9, P0 ;  /* 0x000000ffff087224 */ /* 0x000fe200000e0609 */
[----:B------:R-:W-:Y:S02]  /*08e0*/  ISETP.GE.U32.AND P0, PT, R12, 0x3, PT ;  /* 0x000000030c00780c */ /* 0x000fe40003f06070 */
[----:B------:R-:W-:Y:S01]  /*08f0*/  ISETP.NE.U32.AND P1, PT, R4, 0x3, PT ;  /* 0x000000030400780c */ /* 0x000fe20003f25070 */
[----:B------:R-:W-:Y:S01]  /*0900*/  IMAD.MOV.U32 R4, RZ, RZ, R3 ;  /* 0x000000ffff047224 */ /* 0x000fe200078e0003 */
[----:B------:R-:W-:-:S02]  /*0910*/  ISETP.GE.U32.AND.EX P0, PT, R8, RZ, PT, P0 ;  /* 0x000000ff0800720c */ /* 0x000fc40003f06100 */
[----:B------:R-:W-:Y:S02]  /*0920*/  ISETP.NE.AND.EX P1, PT, RZ, RZ, PT, P1 ;  /* 0x000000ffff00720c */ /* 0x000fe40003f25310 */
[----:B-1----:R-:W-:-:S11]  /*0930*/  SHF.R.S32.HI R11, RZ, 0x1f, R6 ;  /* 0x0000001fff0b7819 */ /* 0x002fd60000011406 */
[----:B------:R-:W-:Y:S05]  /*0940*/  @!P1 BRA `(.L_x_40) ;  /* 0x0000000000949947 */ /* 0x000fea0003800000 */
[----:B------:R-:W1:Y:S01]  /*0950*/  S2UR UR8, SR_CgaCtaId ;  /* 0x00000000000879c3 */ /* 0x000e620000008800 */
[----:B------:R-:W2:Y:S01]  /*0960*/  LDCU.64 UR14, c[0x0][0x398] ;  /* 0x00007300ff0e77ac */ /* 0x000ea20008000a00 */
[----:B------:R-:W-:Y:S02]  /*0970*/  VIADD R12, R12, 0x1 ;  /* 0x000000010c0c7836 */ /* 0x000fe40000000000 */
[----:B------:R-:W-:Y:S01]  /*0980*/  IMAD R8, R0, UR11, RZ ;  /* 0x0000000b00087c24 */ /* 0x000fe2000f8e02ff */
[----:B------:R-:W-:Y:S01]  /*0990*/  USHF.L.U32 UR5, UR22, 0x2, URZ ;  /* 0x0000000216057899 */ /* 0x000fe200080006ff */
[----:B------:R-:W-:Y:S01]  /*09a0*/  IMAD.MOV.U32 R27, RZ, RZ, R2 ;  /* 0x000000ffff1b7224 */ /* 0x000fe200078e0002 */
[----:B------:R-:W-:Y:S01]  /*09b0*/  USHF.L.U64.HI UR9, UR22, 0x2, UR12 ;  /* 0x0000000216097899 */ /* 0x000fe2000801020c */
[----:B------:R-:W-:Y:S01]  /*09c0*/  LOP3.LUT R12, R12, 0x3, RZ, 0xc0, !PT ;  /* 0x000000030c0c7812 */ /* 0x000fe200078ec0ff */
[----:B------:R-:W-:Y:S02]  /*09d0*/  IMAD R10, R8, UR10, RZ ;  /* 0x0000000a080a7c24 */ /* 0x000fe4000f8e02ff */
[----:B------:R-:W-:Y:S01]  /*09e0*/  LEA R7, P1, R2, UR5, 0x2 ;  /* 0x0000000502077c11 */ /* 0x000fe2000f8210ff */
[----:B------:R-:W-:-:S02]  /*09f0*/  UMOV UR5, 0x400 ;  /* 0x0000040000057882 */ /* 0x000fc40000000000 */
[----:B------:R-:W-:Y:S01]  /*0a00*/  UIADD3 UR5, UPT, UPT, UR5, 0x80, URZ ;  /* 0x0000008005057890 */ /* 0x000fe2000fffe0ff */
[----:B------:R-:W-:Y:S02]  /*0a10*/  LEA.HI.X R4, R2, UR9, R3, 0x2, P1 ;  /* 0x0000000902047c11 */ /* 0x000fe400088f1403 */
[----:B------:R-:W-:Y:S02]  /*0a20*/  IADD3 R12, P1, PT, RZ, -R12, RZ ;  /* 0x8000000cff0c7210 */ /* 0x000fe40007f3e0ff */
[----:B--2---:R-:W-:-:S03]  /*0a30*/  IADD3 R14, P2, P3, R7, UR14, R6 ;  /* 0x0000000e070e7c10 */ /* 0x004fc6000fb5e006 */
[----:B------:R-:W-:Y:S01]  /*0a40*/  IMAD.X R13, RZ, RZ, -0x1, P1 ;  /* 0xffffffffff0d7424 */ /* 0x000fe200008e06ff */
[----:B------:R-:W-:Y:S01]  /*0a50*/  IADD3.X R15, PT, PT, R4, UR15, R11, P2, P3 ;  /* 0x0000000f040f7c10 */ /* 0x000fe200097e640b */
[----:B-1----:R-:W-:Y:S01]  /*0a60*/  ULEA UR5, UR8, UR5, 0x18 ;  /* 0x0000000508057291 */ /* 0x002fe2000f8ec0ff */
[----:B------:R-:W-:-:S05]  /*0a70*/  MOV R4, R3 ;  /* 0x0000000300047202 */ /* 0x000fca0000000f00 */
[----:B------:R-:W-:-:S04]  /*0a80*/  VIADD R7, R6, UR5 ;  /* 0x0000000506077c36 */ /* 0x000fc80008000000 */
[----:B------:R-:W-:-:S07]  /*0a90*/  IMAD R7, R2, 0x4, R7 ;  /* 0x0000000402077824 */ /* 0x000fce00078e0207 */
.L_x_41:
        /* <DEDUP_REMOVED lines=11> */
[----:B------:R1:W-:Y:S01]  /*0b50*/  LDGSTS.E [R7], desc[UR20][R8.64] ;  /* 0x0000000008077fae */ /* 0x0003e2000b9a1014 */
[----:B------:R-:W-:Y:S02]  /*0b60*/  LEA.HI.X R15, R5, R15, RZ, 0x2, P3 ;  /* 0x0000000f050f7211 */ /* 0x000fe400018f14ff */
[----:B------:R-:W-:-:S02]  /*0b70*/  ISETP.NE.AND.EX P1, PT, R13, RZ, PT, P1 ;  /* 0x000000ff0d00720c */ /* 0x000fc40003f25310 */
[----:B-1----:R-:W-:-:S11]  /*0b80*/  LEA R7, R10, R7, 0x2 ;  /* 0x000000070a077211 */ /* 0x002fd600078e10ff */
[----:B------:R-:W-:Y:S05]  /*0b90*/  @P1 BRA `(.L_x_41) ;  /* 0xfffffffc00c01947 */ /* 0x000fea000383ffff */
.L_x_40:
[----:B------:R-:W-:Y:S05]  /*0ba0*/  BSYNC.RECONVERGENT B1 ;  /* 0x0000000000017941 */ /* 0x000fea0003800200 */
.L_x_39:
[----:B------:R-:W-:Y:S05]  /*0bb0*/  @!P0 BRA `(.L_x_35) ;  /* 0x0000000000f08947 */ /* 0x000fea0003800000 */
[----:B------:R-:W1:Y:S01]  /*0bc0*/  LDCU.64 UR14, c[0x0][0x398] ;  /* 0x00007300ff0e77ac */ /* 0x000e620008000a00 */
[----:B------:R-:W2:Y:S01]  /*0bd0*/  S2UR UR9, SR_CgaCtaId ;  /* 0x00000000000979c3 */ /* 0x000ea20000008800 */
[----:B------:R-:W-:Y:S01]  /*0be0*/  IMAD.SHL.U32 R9, R5, 0x4, RZ ;  /* 0x0000000405097824 */ /* 0x000fe200078e00ff */
[----:B------:R-:W-:Y:S01]  /*0bf0*/  UMOV UR8, 0x400 ;  /* 0x0000040000087882 */ /* 0x000fe20000000000 */
[----:B------:R-:W-:Y:S01]  /*0c00*/  IMAD R21, R0, UR11, RZ ;  /* 0x0000000b00157c24 */ /* 0x000fe2000f8e02ff */
[----:B------:R-:W-:Y:S01]  /*0c10*/  UIADD3 UR8, UPT, UPT, UR8, 0x80, URZ ;  /* 0x0000008008087890 */ /* 0x000fe2000fffe0ff */
[----:B------:R-:W-:Y:S02]  /*0c20*/  UMOV UR5, URZ ;  /* 0x000000ff00057c82 */ /* 0x000fe40008000000 */
[----:B------:R-:W-:Y:S01]  /*0c30*/  IMAD R21, R21, UR10, RZ ;  /* 0x0000000a15157c24 */ /* 0x000fe2000f8e02ff */
[----:B-1----:R-:W-:Y:S01]  /*0c40*/  IADD3 R25, P0, PT, R6, UR14, RZ ;  /* 0x0000000e06197c10 */ /* 0x002fe2000ff1e0ff */
[----:B------:R-:W-:-:S03]  /*0c50*/  USHF.L.U64.HI UR14, UR22, 0x2, UR12 ;  /* 0x00000002160e7899 */ /* 0x000fc6000801020c */
[----:B------:R-:W-:Y:S01]  /*0c60*/  IADD3.X R7, PT, PT, R11, UR15, RZ, P0, !PT ;  /* 0x0000000f0b077c10 */ /* 0x000fe200087fe4ff */
[----:B------:R-:W-:Y:S02]  /*0c70*/  USHF.L.U32 UR15, UR22, 0x2, URZ ;  /* 0x00000002160f7899 */ /* 0x000fe400080006ff */
[C---:B------:R-:W-:Y:S01]  /*0c80*/  IADD3 R8, P0, PT, R27.reuse, UR22, RZ ;  /* 0x000000161b087c10 */ /* 0x040fe2000ff1e0ff */
[----:B--2---:R-:W-:Y:S01]  /*0c90*/  ULEA UR8, UR9, UR8, 0x18 ;  /* 0x0000000809087291 */ /* 0x004fe2000f8ec0ff */
[----:B------:R-:W-:Y:S02]  /*0ca0*/  SHF.R.U32.HI R11, RZ, 0x1e, R5 ;  /* 0x0000001eff0b7819 */ /* 0x000fe40000011605 */
[----:B------:R-:W-:Y:S01]  /*0cb0*/  IADD3.X R15, PT, PT, R4, UR12, RZ, P0, !PT ;  /* 0x0000000c040f7c10 */ /* 0x000fe200087fe4ff */
[----:B------:R-:W-:Y:S01]  /*0cc0*/  IMAD.SHL.U32 R14, R8, 0x4, RZ ;  /* 0x00000004080e7824 */ /* 0x000fe200078e00ff */
[----:B------:R-:W-:Y:S01]  /*0cd0*/  LEA R10, P0, R27, UR15, 0x2 ;  /* 0x0000000f1b0a7c11 */ /* 0x000fe2000f8010ff */
[----:B------:R-:W-:Y:S01]  /*0ce0*/  VIADD R6, R6, UR8 ;  /* 0x0000000806067c36 */ /* 0x000fe20008000000 */
[----:B------:R-:W-:-:S02]  /*0cf0*/  SHF.L.U64.HI R15, R8, 0x2, R15 ;  /* 0x00000002080f7819 */ /* 0x000fc4000001020f */
[C---:B------:R-:W-:Y:S01]  /*0d00*/  LEA.HI.X R12, R27.reuse, UR14, R4, 0x2, P0 ;  /* 0x0000000e1b0c7c11 */ /* 0x040fe200080f1404 */
[----:B------:R-:W-:Y:S01]  /*0d10*/  IMAD R8, R27, 0x4, R6 ;  /* 0x000000041b087824 */ /* 0x000fe200078e0206 */
[-C--:B------:R-:W-:Y:S01]  /*0d20*/  IADD3 R20, P1, PT, R9, R10.reuse, RZ ;  /* 0x0000000a09147210 */ /* 0x080fe20007f3e0ff */
[C---:B------:R-:W-:Y:S01]  /*0d30*/  IMAD.WIDE.U32 R14, R5.reuse, 0xc, R14 ;  /* 0x0000000c050e7825 */ /* 0x040fe200078e000e */
[----:B------:R-:W-:-:S03]  /*0d40*/  LEA R13, P0, R5, R10, 0x3 ;  /* 0x0000000a050d7211 */ /* 0x000fc600078018ff */
[----:B------:R-:W-:Y:S01]  /*0d50*/  IMAD.X R26, R11, 0x1, R12, P1 ;  /* 0x000000010b1a7824 */ /* 0x000fe200008e060c */
[----:B------:R-:W-:Y:S01]  /*0d60*/  LEA.HI.X R24, R5, R12, RZ, 0x3, P0 ;  /* 0x0000000c05187211 */ /* 0x000fe200000f1cff */
[--C-:B------:R-:W-:Y:S01]  /*0d70*/  IMAD R22, R21, 0x4, R8.reuse ;  /* 0x0000000415167824 */ /* 0x100fe200078e0208 */
[----:B------:R-:W-:Y:S01]  /*0d80*/  IADD3 R28, PT, PT, R15, UR5, RZ ;  /* 0x000000050f1c7c10 */ /* 0x000fe2000fffe0ff */
[C-C-:B------:R-:W-:Y:S02]  /*0d90*/  IMAD R23, R21.reuse, 0x8, R8.reuse ;  /* 0x0000000815177824 */ /* 0x140fe400078e0208 */
[----:B------:R-:W-:-:S07]  /*0da0*/  IMAD R6, R21, 0xc, R8 ;  /* 0x0000000c15067824 */ /* 0x000fce00078e0208 */
.L_x_42:
[----:B------:R-:W-:-:S05]  /*0db0*/  IADD3 R18, P0, PT, R25, R10, RZ ;  /* 0x0000000a19127210 */ /* 0x000fca0007f1e0ff */
[----:B------:R-:W-:Y:S01]  /*0dc0*/  IMAD.X R19, R7, 0x1, R12, P0 ;  /* 0x0000000107137824 */ /* 0x000fe200000e060c */
[----:B------:R-:W-:-:S04]  /*0dd0*/  IADD3 R16, P0, PT, R25, R20, RZ ;  /* 0x0000001419107210 */ /* 0x000fc80007f1e0ff */
[----:B------:R-:W-:Y:S01]  /*0de0*/  @!PT LDS RZ, [RZ] ;  /* 0x00000000fffff984 */ /* 0x000fe20000000800 */
[----:B------:R-:W-:Y:S01]  /*0df0*/  @!PT LDS RZ, [RZ] ;  /* 0x00000000fffff984 */ /* 0x000fe20000000800 */
[----:B------:R-:W-:Y:S01]  /*0e00*/  @!PT LDS RZ, [RZ] ;  /* 0x00000000fffff984 */ /* 0x000fe20000000800 */
[----:B------:R1:W-:Y:S01]  /*0e10*/  LDGSTS.E [R8], desc[UR20][R18.64] ;  /* 0x0000000012087fae */ /* 0x0003e2000b9a1014 */
[----:B------:R-:W-:-:S05]  /*0e20*/  IMAD.X R17, R7, 0x1, R26, P0 ;  /* 0x0000000107117824 */ /* 0x000fca00000e061a */
[----:B------:R2:W-:Y:S01]  /*0e30*/  LDGSTS.E [R22], desc[UR20][R16.64] ;  /* 0x0000000010167fae */ /* 0x0005e2000b9a1014 */
[----:B-1----:R-:W-:Y:S02]  /*0e40*/  LEA R8, R21, R8, 0x4 ;  /* 0x0000000815087211 */ /* 0x002fe400078e20ff */
[----:B--2---:R-:W-:Y:S01]  /*0e50*/  IADD3 R16, P0, PT, R25, R13, RZ ;  /* 0x0000000d19107210 */ /* 0x004fe20007f1e0ff */
[----:B------:R-:W-:-:S04]  /*0e60*/  IMAD R22, R21, 0x10, R22 ;  /* 0x0000001015167824 */ /* 0x000fc800078e0216 */
[----:B------:R-:W-:Y:S01]  /*0e70*/  IMAD.X R17, R7, 0x1, R24, P0 ;  /* 0x0000000107117824 */ /* 0x000fe200000e0618 */
[----:B------:R-:W-:-:S04]  /*0e80*/  IADD3 R18, P0, PT, R25, R14, RZ ;  /* 0x0000000e19127210 */ /* 0x000fc80007f1e0ff */
[----:B------:R-:W-:Y:S01]  /*0e90*/  IADD3.X R19, PT, PT, R7, R28, RZ, P0, !PT ;  /* 0x0000001c07137210 */ /* 0x000fe200007fe4ff */
[----:B------:R1:W-:Y:S01]  /*0ea0*/  LDGSTS.E [R23], desc[UR20][R16.64] ;  /* 0x0000000010177fae */ /* 0x0003e2000b9a1014 */
[----:B------:R-:W-:-:S03]  /*0eb0*/  IADD3 R27, P0, PT, R9, R27, RZ ;  /* 0x0000001b091b7210 */ /* 0x000fc60007f1e0ff */
[----:B------:R2:W-:Y:S02]  /*0ec0*/  LDGSTS.E [R6], desc[UR20][R18.64] ;  /* 0x0000000012067fae */ /* 0x0005e4000b9a1014 */
[----:B------:R-:W-:Y:S01]  /*0ed0*/  IMAD.X R4, R11, 0x1, R4, P0 ;  /* 0x000000010b047824 */ /* 0x000fe200000e0604 */
[----:B------:R-:W-:-:S04]  /*0ee0*/  ISETP.GE.U32.AND P0, PT, R27, UR7, PT ;  /* 0x000000071b007c0c */ /* 0x000fc8000bf06070 */
[----:B------:R-:W-:Y:S01]  /*0ef0*/  ISETP.GE.U32.AND.EX P0, PT, R4, UR13, PT, P0 ;  /* 0x0000000d04007c0c */ /* 0x000fe2000bf06100 */
[----:B-1----:R-:W-:Y:S02]  /*0f00*/  IMAD.MOV.U32 R16, RZ, RZ, R25 ;  /* 0x000000ffff107224 */ /* 0x002fe400078e0019 */
[----:B------:R-:W-:Y:S02]  /*0f10*/  IMAD.MOV.U32 R17, RZ, RZ, R7 ;  /* 0x000000ffff117224 */ /* 0x000fe400078e0007 */
[----:B------:R-:W-:Y:S02]  /*0f20*/  IMAD R23, R21, 0x10, R23 ;  /* 0x0000001015177824 */ /* 0x000fe400078e0217 */
[----:B------:R-:W-:-:S04]  /*0f30*/  IMAD.WIDE.U32 R16, R5, 0x10, R16 ;  /* 0x0000001005107825 */ /* 0x000fc800078e0010 */
[----:B------:R-:W-:Y:S02]  /*0f40*/  IMAD.MOV.U32 R25, RZ, RZ, R16 ;  /* 0x000000ffff197224 */ /* 0x000fe400078e0010 */
[----:B------:R-:W-:Y:S02]  /*0f50*/  IMAD.MOV.U32 R7, RZ, RZ, R17 ;  /* 0x000000ffff077224 */ /* 0x000fe400078e0011 */
[----:B--2---:R-:W-:Y:S01]  /*0f60*/  IMAD R6, R21, 0x10, R6 ;  /* 0x0000001015067824 */ /* 0x004fe200078e0206 */
[----:B------:R-:W-:Y:S06]  /*0f70*/  @!P0 BRA `(.L_x_42) ;  /* 0xfffffffc008c8947 */ /* 0x000fec000383ffff */
.L_x_35:
[----:B------:R-:W-:Y:S05]  /*0f80*/  BSYNC.RECONVERGENT B0 ;  /* 0x0000000000007941 */ /* 0x000fea0003800200 */
.L_x_34:
[----:B------:R-:W-:Y:S01]  /*0f90*/  IMAD.U32 R4, RZ, RZ, UR13 ;  /* 0x0000000dff047e24 */ /* 0x000fe2000f8e00ff */
[----:B------:R-:W-:Y:S01]  /*0fa0*/  ISETP.LT.U32.AND P0, PT, R2, UR7, PT ;  /* 0x0000000702007c0c */ /* 0x000fe2000bf01070 */
[----:B------:R-:W0:Y:S01]  /*0fb0*/  LDGDEPBAR ;  /* 0x00000000000079af */ /* 0x000e220000000000 */
[----:B------:R-:W-:Y:S02]  /*0fc0*/  BSSY.RECONVERGENT B0, `(.L_x_43) ;  /* 0x000009f000007945 */ /* 0x000fe40003800200 */
[----:B------:R-:W-:-:S13]  /*0fd0*/  ISETP.GT.U32.AND.EX P0, PT, R4, R3, PT, P0 ;  /* 0x000000030400720c */ /* 0x000fda0003f04100 */
[----:B------:R-:W-:Y:S05]  /*0fe0*/  @!P0 BRA `(.L_x_44) ;  /* 0x0000000800708947 */ /* 0x000fea0003800000 */
[----:B------:R-:W-:Y:S01]  /*0ff0*/  IMAD.IADD R9, R5, 0x1, R2 ;  /* 0x0000000105097824 */ /* 0x000fe200078e0202 */
[----:B------:R-:W-:Y:S01]  /*1000*/  MOV R4, UR13 ;  /* 0x0000000d00047c02 */ /* 0x000fe20008000f00 */
[----:B------:R-:W-:Y:S01]  /*1010*/  IMAD.U32 R7, RZ, RZ, UR13 ;  /* 0x0000000dff077e24 */ /* 0x000fe2000f8e00ff */
[----:B------:R-:W-:Y:S01]  /*1020*/  BSSY.RECONVERGENT B1, `(.L_x_45) ;  /* 0x0000027000017945 */ /* 0x000fe20003800200 */
[----:B------:R-:W-:Y:S01]  /*1030*/  IMAD.U32 R6, RZ, RZ, UR7 ;  /* 0x00000007ff067e24 */ /* 0x000fe2000f8e00ff */
[C---:B------:R-:W-:Y:S01]  /*1040*/  ISETP.LT.U32.AND P0, PT, R9.reuse, UR7, PT ;  /* 0x0000000709007c0c */ /* 0x040fe2000bf01070 */
[----:B------:R-:W-:Y:S01]  /*1050*/  IMAD.U32 R10, RZ, RZ, UR13 ;  /* 0x0000000dff0a7e24 */ /* 0x000fe2000f8e00ff */
[----:B------:R-:W-:Y:S02]  /*1060*/  ISETP.LT.U32.AND P1, PT, R9, UR7, PT ;  /* 0x0000000709007c0c */ /* 0x000fe4000bf21070 */
[----:B------:R-:W-:Y:S02]  /*1070*/  ISETP.GT.U32.AND.EX P0, PT, R4, RZ, PT, P0 ;  /* 0x000000ff0400720c */ /* 0x000fe40003f04100 */
[----:B------:R-:W-:Y:S01]  /*1080*/  ISETP.GT.U32.AND.EX P1, PT, R7, RZ, PT, P1 ;  /* 0x000000ff0700720c */ /* 0x000fe20003f24110 */
[----:B------:R-:W-:Y:S01]  /*1090*/  IMAD.MOV.U32 R7, RZ, RZ, -0x1 ;  /* 0xffffffffff077424 */ /* 0x000fe200078e00ff */
        /* <DEDUP_REMOVED lines=8> */
[----:B------:R-:W-:Y:S01]  /*1120*/  IADD3 R11, PT, PT, RZ, -R5, RZ ;  /* 0x80000005ff0b7210 */ /* 0x000fe20007ffe0ff */
[----:B------:R-:W-:Y:S01]  /*1130*/  IMAD.MOV.U32 R6, RZ, RZ, RZ ;  /* 0x000000ffff067224 */ /* 0x000fe200078e00ff */
[----:B------:R-:W-:-:S05]  /*1140*/  ISETP.NE.U32.AND P2, PT, R5, RZ, PT ;  /* 0x000000ff0500720c */ /* 0x000fca0003f45070 */
[----:B-1----:R-:W1:Y:S02]  /*1150*/  MUFU.RCP R10, R10 ;  /* 0x0000000a000a7308 */ /* 0x002e640000001000 */
[----:B-1----:R-:W-:-:S06]  /*1160*/  VIADD R7, R10, 0xffffffe ;  /* 0x0ffffffe0a077836 */ /* 0x002fcc0000000000 */
[----:B------:R-:W1:Y:S02]  /*1170*/  F2I.FTZ.U32.TRUNC.NTZ R7, R7 ;  /* 0x0000000700077305 */ /* 0x000e64000021f000 */
[----:B-1----:R-:W-:-:S04]  /*1180*/  IMAD R11, R11, R7, RZ ;  /* 0x000000070b0b7224 */ /* 0x002fc800078e02ff */
[----:B------:R-:W-:-:S06]  /*1190*/  IMAD.HI.U32 R6, R7, R11, R6 ;  /* 0x0000000b07067227 */ /* 0x000fcc00078e0006 */
[----:B------:R-:W-:-:S04]  /*11a0*/  IMAD.HI.U32 R8, R6, R9, RZ ;  /* 0x0000000906087227 */ /* 0x000fc800078e00ff */
[----:B------:R-:W-:-:S04]  /*11b0*/  IMAD.MOV R6, RZ, RZ, -R8 ;  /* 0x000000ffff067224 */ /* 0x000fc800078e0a08 */
[----:B------:R-:W-:Y:S02]  /*11c0*/  IMAD R6, R5, R6, R9 ;  /* 0x0000000605067224 */ /* 0x000fe400078e0209 */
[----:B------:R-:W-:-:S03]  /*11d0*/  HFMA2 R9, -RZ, RZ, 0, 0 ;  /* 0x00000000ff097431 */ /* 0x000fc600000001ff */
[----:B------:R-:W-:-:S13]  /*11e0*/  ISETP.GE.U32.AND P0, PT, R6, R5, PT ;  /* 0x000000050600720c */ /* 0x000fda0003f06070 */
[----:B------:R-:W-:Y:S02]  /*11f0*/  @P0 IMAD.IADD R6, R6, 0x1, -R5 ;  /* 0x0000000106060824 */ /* 0x000fe400078e0a05 */
[----:B------:R-:W-:-:S03]  /*1200*/  @P0 VIADD R8, R8, 0x1 ;  /* 0x0000000108080836 */ /* 0x000fc60000000000 */
[----:B------:R-:W-:-:S13]  /*1210*/  ISETP.GE.U32.AND P1, PT, R6, R5, PT ;  /* 0x000000050600720c */ /* 0x000fda0003f26070 */
[----:B------:R-:W-:Y:S01]  /*1220*/  @P1 VIADD R8, R8, 0x1 ;  /* 0x0000000108081836 */ /* 0x000fe20000000000 */
[----:B------:R-:W-:Y:S01]  /*1230*/  @!P2 LOP3.LUT R8, RZ, R5, RZ, 0x33, !PT ;  /* 0x00000005ff08a212 */ /* 0x000fe200078e33ff */
[----:B------:R-:W-:Y:S06]  /*1240*/  BRA `(.L_x_47) ;  /* 0x0000000000107947 */ /* 0x000fec0003800000 */
.L_x_46:
[----:B------:R-:W-:-:S07]  /*1250*/  MOV R8, 0x1270 ;  /* 0x0000127000087802 */ /* 0x000fce0000000f00 */
[----:B------:R-:W-:Y:S05]  /*1260*/  CALL.REL.NOINC `($__internal_1_$__cuda_sm20_div_u64) ;  /* 0x0000000c00a87944 */ /* 0x000fea0003c00000 */
[----:B------:R-:W-:Y:S02]  /*1270*/  IMAD.MOV.U32 R8, RZ, RZ, R6 ;  /* 0x000000ffff087224 */ /* 0x000fe400078e0006 */
[----:B------:R-:W-:-:S07]  /*1280*/  IMAD.MOV.U32 R9, RZ, RZ, R7 ;  /* 0x000000ffff097224 */ /* 0x000fce00078e0007 */
.L_x_47:
[----:B------:R-:W-:Y:S05]  /*1290*/  BSYNC.RECONVERGENT B1 ;  /* 0x0000000000017941 */ /* 0x000fea0003800200 */
.L_x_45:
[----:B------:R-:W-:Y:S01]  /*12a0*/  IADD3 R4, P0, PT, R8, R4, RZ ;  /* 0x0000000408047210 */ /* 0x000fe20007f1e0ff */
[----:B------:R-:W1:Y:S01]  /*12b0*/  LDC R6, c[0x0][0x3b0] ;  /* 0x0000ec00ff067b82 */ /* 0x000e620000000800 */
[----:B------:R-:W-:Y:S02]  /*12c0*/  BSSY.RECONVERGENT B1, `(.L_x_48) ;  /* 0x0000031000017945 */ /* 0x000fe40003800200 */
[C---:B------:R-:W-:Y:S01]  /*12d0*/  LOP3.LUT R7, R4.reuse, 0x3, RZ, 0xc0, !PT ;  /* 0x0000000304077812 */ /* 0x040fe200078ec0ff */
[----:B------:R-:W-:Y:S01]  /*12e0*/  IMAD.X R8, RZ, RZ, R9, P0 ;  /* 0x000000ffff087224 */ /* 0x000fe200000e0609 */
[----:B------:R-:W-:Y:S02]  /*12f0*/  ISETP.GE.U32.AND P0, PT, R4, 0x3, PT ;  /* 0x000000030400780c */ /* 0x000fe40003f06070 */
[----:B------:R-:W-:Y:S02]  /*1300*/  ISETP.NE.U32.AND P1, PT, R7, 0x3, PT ;  /* 0x000000030700780c */ /* 0x000fe40003f25070 */
[----:B------:R-:W-:Y:S01]  /*1310*/  ISETP.GE.U32.AND.EX P0, PT, R8, RZ, PT, P0 ;  /* 0x000000ff0800720c */ /* 0x000fe20003f06100 */
[----:B------:R-:W-:Y:S01]  /*1320*/  IMAD.U32 R8, RZ, RZ, UR22 ;  /* 0x00000016ff087e24 */ /* 0x000fe2000f8e00ff */
[----:B------:R-:W-:-:S04]  /*1330*/  ISETP.NE.AND.EX P1, PT, RZ, RZ, PT, P1 ;  /* 0x000000ffff00720c */ /* 0x000fc80003f25310 */
[----:B------:R-:W-:Y:S02]  /*1340*/  SHF.R.S32.HI R8, RZ, 0x1f, R8 ;  /* 0x0000001fff087819 */ /* 0x000fe40000011408 */
[----:B-1----:R-:W-:-:S07]  /*1350*/  SHF.R.S32.HI R16, RZ, 0x1f, R6 ;  /* 0x0000001fff107819 */ /* 0x002fce0000011406 */
[----:B------:R-:W-:Y:S05]  /*1360*/  @!P1 BRA `(.L_x_49) ;  /* 0x0000000000989947 */ /* 0x000fea0003800000 */
[----:B------:R-:W1:Y:S01]  /*1370*/  S2UR UR8, SR_CgaCtaId ;  /* 0x00000000000879c3 */ /* 0x000e620000008800 */
[----:B------:R-:W2:Y:S01]  /*1380*/  LDCU.64 UR14, c[0x0][0x3a8] ;  /* 0x00007500ff0e77ac */ /* 0x000ea20008000a00 */
[----:B------:R-:W-:Y:S01]  /*1390*/  IMAD.U32 R7, RZ, RZ, UR22 ;  /* 0x00000016ff077e24 */ /* 0x000fe2000f8e00ff */
[----:B------:R-:W-:Y:S01]  /*13a0*/  IADD3 R9, PT, PT, R4, 0x1, RZ ;  /* 0x0000000104097810 */ /* 0x000fe20007ffe0ff */
[----:B------:R-:W-:Y:S01]  /*13b0*/  IMAD R10, R0, UR11, RZ ;  /* 0x0000000b000a7c24 */ /* 0x000fe2000f8e02ff */
[----:B------:R-:W-:Y:S01]  /*13c0*/  UMOV UR5, 0x400 ;  /* 0x0000040000057882 */ /* 0x000fe20000000000 */
[----:B------:R-:W-:Y:S01]  /*13d0*/  USHF.L.U32 UR9, UR22, 0x2, URZ ;  /* 0x0000000216097899 */ /* 0x000fe200080006ff */
[----:B------:R-:W-:Y:S01]  /*13e0*/  SHF.L.U64.HI R4, R7, 0x2, R8 ;  /* 0x0000000207047819 */ /* 0x000fe20000010208 */
[----:B------:R-:W3:Y:S01]  /*13f0*/  LDC R11, c[0x0][0x384] ;  /* 0x0000e100ff0b7b82 */ /* 0x000ee20000000800 */
[----:B------:R-:W-:Y:S01]  /*1400*/  UIADD3 UR5, UPT, UPT, UR5, 0x80, URZ ;  /* 0x0000008005057890 */ /* 0x000fe2000fffe0ff */
[----:B------:R-:W-:Y:S01]  /*1410*/  LOP3.LUT R9, R9, 0x3, RZ, 0xc0, !PT ;  /* 0x0000000309097812 */ /* 0x000fe200078ec0ff */
[----:B------:R-:W-:Y:S01]  /*1420*/  IMAD R14, R10, UR10, RZ ;  /* 0x0000000a0a0e7c24 */ /* 0x000fe2000f8e02ff */
[----:B------:R-:W-:-:S02]  /*1430*/  LEA R7, P1, R2, UR9, 0x2 ;  /* 0x0000000902077c11 */ /* 0x000fc4000f8210ff */
[----:B------:R-:W-:Y:S02]  /*1440*/  IADD3 R9, P3, PT, RZ, -R9, RZ ;  /* 0x80000009ff097210 */ /* 0x000fe40007f7e0ff */
[----:B------:R-:W-:Y:S02]  /*1450*/  LEA.HI.X R13, R2, R4, R3, 0x2, P1 ;  /* 0x00000004020d7211 */ /* 0x000fe400008f1403 */
[----:B--2---:R-:W-:-:S04]  /*1460*/  IADD3 R12, P1, P2, R7, UR14, R6 ;  /* 0x0000000e070c7c10 */ /* 0x004fc8000fa3e006 */
[----:B------:R-:W-:Y:S01]  /*1470*/  IADD3.X R13, PT, PT, R13, UR15, R16, P1, P2 ;  /* 0x0000000f0d0d7c10 */ /* 0x000fe20008fe4410 */
[----:B-1----:R-:W-:-:S06]  /*1480*/  ULEA UR5, UR8, UR5, 0x18 ;  /* 0x0000000508057291 */ /* 0x002fcc000f8ec0ff */
[----:B------:R-:W-:-:S04]  /*1490*/  VIADD R4, R6, UR5 ;  /* 0x0000000506047c36 */ /* 0x000fc80008000000 */
[----:B---3--:R-:W-:Y:S02]  /*14a0*/  IMAD R7, R11, 0x200, R4 ;  /* 0x000002000b077824 */ /* 0x008fe400078e0204 */
[----:B------:R-:W-:Y:S02]  /*14b0*/  IMAD.X R4, RZ, RZ, -0x1, P3 ;  /* 0xffffffffff047424 */ /* 0x000fe400018e06ff */
[----:B------:R-:W-:-:S07]  /*14c0*/  IMAD R7, R2, 0x4, R7 ;  /* 0x0000000402077824 */ /* 0x000fce00078e0207 */
.L_x_50:
[----:B------:R-:W-:Y:S01]  /*14d0*/  IADD3 R9, P1, PT, R9, 0x1, RZ ;  /* 0x0000000109097810 */ /* 0x000fe20007f3e0ff */
[----:B------:R-:W-:Y:S01]  /*14e0*/  IMAD.MOV.U32 R10, RZ, RZ, R12 ;  /* 0x000000ffff0a7224 */ /* 0x000fe200078e000c */
[----:B------:R-:W-:Y:S02]  /*14f0*/  MOV R11, R13 ;  /* 0x0000000d000b7202 */ /* 0x000fe40000000f00 */
[----:B------:R-:W-:Y:S01]  /*1500*/  IADD3 R2, P2, PT, R5, R2, RZ ;  /* 0x0000000205027210 */ /* 0x000fe20007f5e0ff */
[----:B------:R-:W-:Y:S01]  /*1510*/  IMAD.X R4, RZ, RZ, R4, P1 ;  /* 0x000000ffff047224 */ /* 0x000fe200008e0604 */
[----:B------:R-:W-:Y:S01]  /*1520*/  ISETP.NE.U32.AND P1, PT, R9, RZ, PT ;  /* 0x000000ff0900720c */ /* 0x000fe20003f25070 */
[----:B------:R-:W-:Y:S01]  /*1530*/  @!PT LDS RZ, [RZ] ;  /* 0x00000000fffff984 */ /* 0x000fe20000000800 */
[----:B------:R-:W-:Y:S01]  /*1540*/  @!PT LDS RZ, [RZ] ;  /* 0x00000000fffff984 */ /* 0x000fe20000000800 */
[----:B------:R-:W-:Y:S01]  /*1550*/  @!PT LDS RZ, [RZ] ;  /* 0x00000000fffff984 */ /* 0x000fe20000000800 */
[----:B------:R1:W-:Y:S01]  /*1560*/  LDGSTS.E [R7+0x80], desc[UR20][R10.64] ;  /* 0x000800000a077fae */ /* 0x0003e2000b9a1014 */
[----:B------:R-:W-:Y:S01]  /*1570*/  LEA R12, P3, R5, R12, 0x2 ;  /* 0x0000000c050c7211 */ /* 0x000fe200078610ff */
[----:B------:R-:W-:Y:S01]  /*1580*/  IMAD.X R3, RZ, RZ, R3, P2 ;  /* 0x000000ffff037224 */ /* 0x000fe200010e0603 */
[----:B------:R-:W-:-:S02]  /*1590*/  ISETP.NE.AND.EX P1, PT, R4, RZ, PT, P1 ;  /* 0x000000ff0400720c */ /* 0x000fc40003f25310 */
[----:B------:R-:W-:Y:S01]  /*15a0*/  LEA.HI.X R13, R5, R13, RZ, 0x2, P3 ;  /* 0x0000000d050d7211 */ /* 0x000fe200018f14ff */
[----:B-1----:R-:W-:-:S10]  /*15b0*/  IMAD R7, R14, 0x4, R7 ;  /* 0x000000040e077824 */ /* 0x002fd400078e0207 */
[----:B------:R-:W-:Y:S05]  /*15c0*/  @P1 BRA `(.L_x_50) ;  /* 0xfffffffc00c01947 */ /* 0x000fea000383ffff */
.L_x_49:
[----:B------:R-:W-:Y:S05]  /*15d0*/  BSYNC.RECONVERGENT B1 ;  /* 0x0000000000017941 */ /* 0x000fea0003800200 */
.L_x_48:
[----:B------:R-:W-:Y:S05]  /*15e0*/  @!P0 BRA `(.L_x_44) ;  /* 0x0000000000f08947 */ /* 0x000fea0003800000 */
[----:B------:R-:W1:Y:S01]  /*15f0*/  S2UR UR8, SR_CgaCtaId ;  /* 0x00000000000879c3 */ /* 0x000e620000008800 */
[----:B------:R-:W2:Y:S01]  /*1600*/  LDCU.64 UR14, c[0x0][0x3a8] ;  /* 0x00007500ff0e77ac */ /* 0x000ea20008000a00 */
[----:B------:R-:W-:Y:S01]  /*1610*/  IMAD.U32 R9, RZ, RZ, UR22 ;  /* 0x00000016ff097e24 */ /* 0x000fe2000f8e00ff */
[----:B------:R-:W-:Y:S01]  /*1620*/  SHF.R.U32.HI R20, RZ, 0x1e, R5 ;  /* 0x0000001eff147819 */ /* 0x000fe20000011605 */
[----:B------:R-:W-:Y:S01]  /*1630*/  IMAD R22, R0, UR11, RZ ;  /* 0x0000000b00167c24 */ /* 0x000fe2000f8e02ff */
[----:B------:R-:W-:Y:S01]  /*1640*/  UMOV UR5, 0x400 ;  /* 0x0000040000057882 */ /* 0x000fe20000000000 */
[----:B------:R-:W-:Y:S01]  /*1650*/  IMAD.SHL.U32 R17, R5, 0x4, RZ ;  /* 0x0000000405117824 */ /* 0x000fe200078e00ff */
[----:B------:R-:W-:Y:S01]  /*1660*/  UIADD3 UR5, UPT, UPT, UR5, 0x80, URZ ;  /* 0x0000008005057890 */ /* 0x000fe2000fffe0ff */
[----:B------:R-:W3:Y:S01]  /*1670*/  LDC R7, c[0x0][0x384] ;  /* 0x0000e100ff077b82 */ /* 0x000ee20000000800 */
[----:B------:R-:W-:Y:S01]  /*1680*/  SHF.L.U64.HI R18, R9, 0x2, R8 ;  /* 0x0000000209127819 */ /* 0x000fe20000010208 */
[----:B------:R-:W-:Y:S01]  /*1690*/  IMAD R22, R22, UR10, RZ ;  /* 0x0000000a16167c24 */ /* 0x000fe2000f8e02ff */
[----:B--2---:R-:W-:-:S04]  /*16a0*/  IADD3 R4, P0, PT, R6, UR14, RZ ;  /* 0x0000000e06047c10 */ /* 0x004fc8000ff1e0ff */
[----:B------:R-:W-:Y:S01]  /*16b0*/  IADD3.X R16, PT, PT, R16, UR15, RZ, P0, !PT ;  /* 0x0000000f10107c10 */ /* 0x000fe200087fe4ff */
[----:B-1----:R-:W-:Y:S02]  /*16c0*/  ULEA UR5, UR8, UR5, 0x18 ;  /* 0x0000000508057291 */ /* 0x002fe4000f8ec0ff */
[----:B------:R-:W-:-:S04]  /*16d0*/  USHF.L.U32 UR8, UR22, 0x2, URZ ;  /* 0x0000000216087899 */ /* 0x000fc800080006ff */
[----:B------:R-:W-:Y:S01]  /*16e0*/  VIADD R6, R6, UR5 ;  /* 0x0000000506067c36 */ /* 0x000fe20008000000 */
[----:B------:R-:W-:-:S04]  /*16f0*/  UMOV UR5, URZ ;  /* 0x000000ff00057c82 */ /* 0x000fc80008000000 */
[----:B---3--:R-:W-:Y:S02]  /*1700*/  LEA R23, R7, R6, 0x9 ;  /* 0x0000000607177211 */ /* 0x008fe400078e48ff */
[----:B------:R-:W-:-:S03]  /*1710*/  IADD3 R6, P0, PT, R2, UR22, RZ ;  /* 0x0000001602067c10 */ /* 0x000fc6000ff1e0ff */
[----:B------:R-:W-:Y:S02]  /*1720*/  IMAD R23, R2, 0x4, R23 ;  /* 0x0000000402177824 */ /* 0x000fe400078e0217 */
[----:B------:R-:W-:Y:S01]  /*1730*/  IMAD.X R7, R8, 0x1, R3, P0 ;  /* 0x0000000108077824 */ /* 0x000fe200000e0603 */
[----:B------:R-:W-:Y:S01]  /*1740*/  LEA R0, P0, R2, UR8, 0x2 ;  /* 0x0000000802007c11 */ /* 0x000fe2000f8010ff */
[C-C-:B------:R-:W-:Y:S02]  /*1750*/  IMAD R25, R22.reuse, 0x4, R23.reuse ;  /* 0x0000000416197824 */ /* 0x140fe400078e0217 */
[----:B------:R-:W-:Y:S01]  /*1760*/  IMAD R27, R22, 0x8, R23 ;  /* 0x00000008161b7824 */ /* 0x000fe200078e0217 */
[C---:B------:R-:W-:Y:S01]  /*1770*/  SHF.L.U64.HI R7, R6.reuse, 0x2, R7 ;  /* 0x0000000206077819 */ /* 0x040fe20000010207 */
[----:B------:R-:W-:Y:S01]  /*1780*/  IMAD.SHL.U32 R6, R6, 0x4, RZ ;  /* 0x0000000406067824 */ /* 0x000fe200078e00ff */
[----:B------:R-:W-:Y:S01]  /*1790*/  LEA.HI.X R18, R2, R18, R3, 0x2, P0 ;  /* 0x0000001202127211 */ /* 0x000fe200000f1403 */
[----:B------:R-:W-:Y:S01]  /*17a0*/  IMAD R29, R22, 0xc, R23 ;  /* 0x0000000c161d7824 */ /* 0x000fe200078e0217 */
[-C--:B------:R-:W-:Y:S01]  /*17b0*/  IADD3 R21, P0, PT, R17, R0.reuse, RZ ;  /* 0x0000000011157210 */ /* 0x080fe20007f1e0ff */
[C---:B------:R-:W-:Y:S01]  /*17c0*/  IMAD.WIDE.U32 R6, R5.reuse, 0xc, R6 ;  /* 0x0000000c05067825 */ /* 0x040fe200078e0006 */
[----:B------:R-:W-:-:S03]  /*17d0*/  LEA R19, P1, R5, R0, 0x3 ;  /* 0x0000000005137211 */ /* 0x000fc600078218ff */
[----:B------:R-:W-:Y:S01]  /*17e0*/  IMAD.X R24, R20, 0x1, R18, P0 ;  /* 0x0000000114187824 */ /* 0x000fe200000e0612 */
[----:B------:R-:W-:Y:S02]  /*17f0*/  LEA.HI.X R26, R5, R18, RZ, 0x3, P1 ;  /* 0x00000012051a7211 */ /* 0x000fe400008f1cff */
[----:B------:R-:W-:-:S07]  /*1800*/  IADD3 R28, PT, PT, R7, UR5, RZ ;  /* 0x00000005071c7c10 */ /* 0x000fce000fffe0ff */
.L_x_51:
[C---:B------:R-:W-:Y:S02]  /*1810*/  IADD3 R12, P0, PT, R4.reuse, R0, RZ ;  /* 0x00000000040c7210 */ /* 0x040fe40007f1e0ff */
[----:B------:R-:W-:-:S03]  /*1820*/  IADD3 R8, P1, PT, R4, R21, RZ ;  /* 0x0000001504087210 */ /* 0x000fc60007f3e0ff */
[----:B------:R-:W-:Y:S01]  /*1830*/  IMAD.X R13, R16, 0x1, R18, P0 ;  /* 0x00000001100d7824 */ /* 0x000fe200000e0612 */
[----:B------:R-:W-:Y:S01]  /*1840*/  IADD3 R10, P0, PT, R4, R19, RZ ;  /* 0x00000013040a7210 */ /* 0x000fe20007f1e0ff */
[----:B------:R-:W-:Y:S01]  /*1850*/  IMAD.X R9, R16, 0x1, R24, P1 ;  /* 0x0000000110097824 */ /* 0x000fe200008e0618 */
[----:B------:R-:W-:Y:S02]  /*1860*/  IADD3 R14, P1, PT, R4, R6, RZ ;  /* 0x00000006040e7210 */ /* 0x000fe40007f3e0ff */
[----:B------:R-:W-:Y:S01]  /*1870*/  @!PT LDS RZ, [RZ] ;  /* 0x00000000fffff984 */ /* 0x000fe20000000800 */
[----:B------:R-:W-:Y:S01]  /*1880*/  @!PT LDS RZ, [RZ] ;  /* 0x00000000fffff984 */ /* 0x000fe20000000800 */
[----:B------:R-:W-:Y:S01]  /*1890*/  @!PT LDS RZ, [RZ] ;  /* 0x00000000fffff984 */ /* 0x000fe20000000800 */
[----:B------:R1:W-:Y:S01]  /*18a0*/  LDGSTS.E [R23+0x80], desc[UR20][R12.64] ;  /* 0x000800000c177fae */ /* 0x0003e2000b9a1014 */
[C---:B------:R-:W-:Y:S01]  /*18b0*/  IMAD.X R11, R16.reuse, 0x1, R26, P0 ;  /* 0x00000001100b7824 */ /* 0x040fe200000e061a */
[----:B------:R-:W-:Y:S02]  /*18c0*/  IADD3 R2, P0, PT, R17, R2, RZ ;  /* 0x0000000211027210 */ /* 0x000fe40007f1e0ff */
[----:B------:R-:W-:Y:S01]  /*18d0*/  IADD3.X R15, PT, PT, R16, R28, RZ, P1, !PT ;  /* 0x0000001c100f7210 */ /* 0x000fe20000ffe4ff */
[----:B------:R2:W-:Y:S01]  /*18e0*/  LDGSTS.E [R25+0x80], desc[UR20][R8.64] ;  /* 0x0008000008197fae */ /* 0x0005e2000b9a1014 */
[C---:B------:R-:W-:Y:S01]  /*18f0*/  LEA R4, P1, R5.reuse, R4, 0x4 ;  /* 0x0000000405047211 */ /* 0x040fe200078220ff */
[----:B------:R-:W-:Y:S01]  /*1900*/  IMAD.X R3, R20, 0x1, R3, P0 ;  /* 0x0000000114037824 */ /* 0x000fe200000e0603 */
[----:B------:R-:W-:Y:S01]  /*1910*/  ISETP.GE.U32.AND P0, PT, R2, UR7, PT ;  /* 0x0000000702007c0c */ /* 0x000fe2000bf06070 */
[----:B------:R3:W-:Y:S01]  /*1920*/  LDGSTS.E [R27+0x80], desc[UR20][R10.64] ;  /* 0x000800000a1b7fae */ /* 0x0007e2000b9a1014 */
[----:B------:R-:W-:-:S02]  /*1930*/  LEA.HI.X R16, R5, R16, RZ, 0x4, P1 ;  /* 0x0000001005107211 */ /* 0x000fc400008f24ff */
[----:B------:R-:W-:Y:S01]  /*1940*/  ISETP.GE.U32.AND.EX P0, PT, R3, UR13, PT, P0 ;  /* 0x0000000d03007c0c */ /* 0x000fe2000bf06100 */
[----:B------:R4:W-:Y:S01]  /*1950*/  LDGSTS.E [R29+0x80], desc[UR20][R14.64] ;  /* 0x000800000e1d7fae */ /* 0x0009e2000b9a1014 */
[C---:B-1----:R-:W-:Y:S02]  /*1960*/  IMAD R23, R22.reuse, 0x10, R23 ;  /* 0x0000001016177824 */ /* 0x042fe400078e0217 */
[C---:B--2---:R-:W-:Y:S02]  /*1970*/  IMAD R25, R22.reuse, 0x10, R25 ;  /* 0x0000001016197824 */ /* 0x044fe400078e0219 */
[C---:B---3--:R-:W-:Y:S02]  /*1980*/  IMAD R27, R22.reuse, 0x10, R27 ;  /* 0x00000010161b7824 */ /* 0x048fe400078e021b */
[----:B----4-:R-:W-:-:S05]  /*1990*/  IMAD R29, R22, 0x10, R29 ;  /* 0x00000010161d7824 */ /* 0x010fca00078e021d */
[----:B------:R-:W-:Y:S05]  /*19a0*/  @!P0 BRA `(.L_x_51) ;  /* 0xfffffffc00988947 */ /* 0x000fea000383ffff */
.L_x_44:
[----:B------:R-:W-:Y:S05]  /*19b0*/  BSYNC.RECONVERGENT B0 ;  /* 0x0000000000007941 */ /* 0x000fea0003800200 */
.L_x_43:
[----:B------:R-:W0:Y:S01]  /*19c0*/  LDGDEPBAR ;  /* 0x00000000000079af */ /* 0x000e220000000000 */
[----:B------:R-:W-:-:S04]  /*19d0*/  DEPBAR.LE SB0, 0x0 ;  /* 0x000080000000791a */ /* 0x000fc80000000000 */
[----:B------:R-:W-:Y:S06]  /*19e0*/  BAR.SYNC.DEFER_BLOCKING 0x0 ;  /* 0x0000000000007b1d */ /* 0x000fec0000010000 */
.L_x_33:
[----:B------:R-:W-:-:S09]  /*19f0*/  UISETP.GT.AND UP0, UPT, UR24, UR6, UPT ;  /* 0x000000061800728c */ /* 0x000fd2000bf04270 */
[----:B------:R-:W-:Y:S05]  /*1a00*/  BRA.U UP0, `(.L_x_52) ;  /* 0x0000000100d87547 */ /* 0x000fea000b800000 */
        /* <DEDUP_REMOVED lines=8> */
[----:B------:R-:W4:Y:S02]  /*1a90*/  LDCU.64 UR4, c[0x0][0x390] ;  /* 0x00007200ff0477ac */ /* 0x000f240008000a00 */
[----:B------:R-:W-:Y:S01]  /*1aa0*/  IADD3 R2, PT, PT, R2, 0x80, RZ ;  /* 0x0000008002027810 */ /* 0x000fe20007ffe0ff */
[----:B----4-:R-:W-:Y:S01]  /*1ab0*/  UIMAD.WIDE UR4, UR22, 0x4, UR4 ;  /* 0x00000004160478a5 */ /* 0x010fe2000f8e0204 */
[----:B--2---:R-:W-:Y:S02]  /*1ac0*/  IMAD R3, R6, 0x200, R3 ;  /* 0x0000020006037824 */ /* 0x004fe400078e0203 */
[----:B------:R-:W-:Y:S01]  /*1ad0*/  IMAD.MOV R6, RZ, RZ, -R6 ;  /* 0x000000ffff067224 */ /* 0x000fe200078e0a06 */
[----:B-1----:R-:W-:-:S02]  /*1ae0*/  LEA R5, R5, R2, 0x18 ;  /* 0x0000000205057211 */ /* 0x002fc400078ec0ff */
[C---:B---3--:R-:W-:Y:S01]  /*1af0*/  LEA R2, R0.reuse, UR6, 0x2 ;  /* 0x0000000600027c11 */ /* 0x048fe2000f8e10ff */
[----:B------:R-:W-:-:S04]  /*1b00*/  IMAD R3, R0, 0x4, R3 ;  /* 0x0000000400037824 */ /* 0x000fc800078e0203 */
[----:B------:R-:W-:Y:S01]  /*1b10*/  IMAD.IADD R2, R5, 0x1, R2 ;  /* 0x0000000105027824 */ /* 0x000fe200078e0202 */
[----:B------:R-:W-:-:S07]  /*1b20*/  IADD3 R3, PT, PT, R3, 0x80, R5 ;  /* 0x0000008003037810 */ /* 0x000fce0007ffe005 */
.L_x_53:
        /* <DEDUP_REMOVED lines=9> */
[----:B-1----:R-:W-:Y:S02]  /*1bc0*/  VIADD R4, R8, 0xffffffe ;  /* 0x0ffffffe08047836 */ /* 0x002fe40000000000 */
[----:B------:R-:W-:-:S04]  /*1bd0*/  IMAD.MOV R8, RZ, RZ, -R11 ;  /* 0x000000ffff087224 */ /* 0x000fc800078e0a0b */
[----:B------:R1:W2:Y:S02]  /*1be0*/  F2I.FTZ.U32.TRUNC.NTZ R5, R4 ;  /* 0x0000000400057305 */ /* 0x0002a4000021f000 */
[----:B-1----:R-:W-:Y:S01]  /*1bf0*/  IMAD.MOV.U32 R4, RZ, RZ, RZ ;  /* 0x000000ffff047224 */ /* 0x002fe200078e00ff */
[----:B--2---:R-:W-:-:S05]  /*1c00*/  IADD3 R9, PT, PT, RZ, -R5, RZ ;  /* 0x80000005ff097210 */ /* 0x004fca0007ffe0ff */
[----:B------:R-:W-:-:S04]  /*1c10*/  IMAD R9, R9, R10, RZ ;  /* 0x0000000a09097224 */ /* 0x000fc800078e02ff */
[----:B------:R-:W-:Y:S01]  /*1c20*/  IMAD.HI.U32 R5, R5, R9, R4 ;  /* 0x0000000905057227 */ /* 0x000fe200078e0004 */
[----:B------:R-:W-:-:S05]  /*1c30*/  MOV R4, UR4 ;  /* 0x0000000400047c02 */ /* 0x000fca0008000f00 */
        /* <DEDUP_REMOVED lines=19> */
.L_x_52:
        /* <DEDUP_REMOVED lines=10> */
[----:B----4-:R-:W-:Y:S01]  /*1e10*/  UIMAD.WIDE UR4, UR22, 0x4, UR4 ;  /* 0x00000004160478a5 */ /* 0x010fe2000f8e0204 */
[----:B--2---:R-:W-:-:S02]  /*1e20*/  IMAD R3, R6, 0x200, R3 ;  /* 0x0000020006037824 */ /* 0x004fc400078e0203 */
[----:B------:R-:W-:Y:S01]  /*1e30*/  IMAD.MOV R6, RZ, RZ, -R6 ;  /* 0x000000ffff067224 */ /* 0x000fe200078e0a06 */
[----:B-1----:R-:W-:Y:S02]  /*1e40*/  LEA R4, R5, R2, 0x18 ;  /* 0x0000000205047211 */ /* 0x002fe400078ec0ff */
[C---:B---3--:R-:W-:Y:S01]  /*1e50*/  LEA R5, R0.reuse, UR6, 0x2 ;  /* 0x0000000600057c11 */ /* 0x048fe2000f8e10ff */
[----:B------:R-:W-:-:S04]  /*1e60*/  IMAD R3, R0, 0x4, R3 ;  /* 0x0000000400037824 */ /* 0x000fc800078e0203 */
[----:B------:R-:W-:Y:S01]  /*1e70*/  IMAD.IADD R2, R4, 0x1, R5 ;  /* 0x0000000104027824 */ /* 0x000fe200078e0205 */
[----:B------:R-:W-:-:S07]  /*1e80*/  IADD3 R3, PT, PT, R3, 0x80, R4 ;  /* 0x0000008003037810 */ /* 0x000fce0007ffe004 */
.L_x_56:
[----:B------:R-:W-:Y:S01]  /*1e90*/  ISETP.GE.AND P1, PT, R0, UR23, PT ;  /* 0x0000001700007c0c */ /* 0x000fe2000bf26270 */
[----:B------:R-:W-:Y:S01]  /*1ea0*/  BSSY.RECONVERGENT B0, `(.L_x_54) ;  /* 0x0000021000007945 */ /* 0x000fe20003800200 */
[----:B------:R-:W-:-:S04]  /*1eb0*/  IADD3 R6, PT, PT, R6, 0x1, RZ ;  /* 0x0000000106067810 */ /* 0x000fc80007ffe0ff */
        /* <DEDUP_REMOVED lines=10> */
[----:B-1----:R-:W-:Y:S02]  /*1f60*/  VIADD R4, R8, 0xffffffe ;  /* 0x0ffffffe08047836 */ /* 0x002fe40000000000 */
[----:B------:R-:W-:-:S04]  /*1f70*/  IMAD.MOV R8, RZ, RZ, -R11 ;  /* 0x000000ffff087224 */ /* 0x000fc800078e0a0b */
        /* <DEDUP_REMOVED lines=12> */
[----:B------:R-:W-:-:S05]  /*2040*/  @!P2 IADD3 R5, PT, PT, R5, -R10, RZ ;  /* 0x8000000a0505a210 */ /* 0x000fca0007ffe0ff */
[----:B------:R-:W-:Y:S02]  /*2050*/  IMAD.MOV.U32 R7, RZ, RZ, R5 ;  /* 0x000000ffff077224 */ /* 0x000fe400078e0005 */
[----:B------:R-:W-:Y:S02]  /*2060*/  IMAD.U32 R5, RZ, RZ, UR5 ;  /* 0x00000005ff057e24 */ /* 0x000fe4000f8e00ff */
[----:B------:R-:W-:Y:S01]  /*2070*/  @!P3 IMAD.MOV R7, RZ, RZ, -R7 ;  /* 0x000000ffff07b224 */ /* 0x000fe200078e0a07 */
[----:B------:R-:W-:Y:S01]  /*2080*/  @!P1 LOP3.LUT R7, RZ, R13, RZ, 0x33, !PT ;  /* 0x0000000dff079212 */ /* 0x000fe200078e33ff */
[----:B------:R-:W-:-:S05]  /*2090*/  IMAD.WIDE R4, R0, 0x4, R4 ;  /* 0x0000000400047825 */ /* 0x000fca00078e0204 */
[----:B------:R1:W-:Y:S02]  /*20a0*/  STG.E desc[UR20][R4.64], R7 ;  /* 0x0000000704007986 */ /* 0x0003e4000c101914 */
.L_x_55:
[----:B------:R-:W-:Y:S05]  /*20b0*/  BSYNC.RECONVERGENT B0 ;  /* 0x0000000000007941 */ /* 0x000fea0003800200 */
.L_x_54:
[----:B------:R-:W-:Y:S01]  /*20c0*/  VIADD R3, R3, 0x200 ;  /* 0x0000020003037836 */ /* 0x000fe20000000000 */
[----:B------:R-:W-:Y:S01]  /*20d0*/  IADD3 R2, PT, PT, R2, 0x200, RZ ;  /* 0x0000020002027810 */ /* 0x000fe20007ffe0ff */
[----:B------:R-:W-:Y:S01]  /*20e0*/  VIADD R0, R0, 0x80 ;  /* 0x0000008000007836 */ /* 0x000fe20000000000 */
[----:B------:R-:W-:Y:S06]  /*20f0*/  @P0 BRA `(.L_x_56) ;  /* 0xfffffffc00640947 */ /* 0x000fec000383ffff */
[----:B------:R-:W-:Y:S05]  /*2100*/  EXIT ;  /* 0x000000000000794d */ /* 0x000fea0003800000 */
        .weak           $__internal_1_$__cuda_sm20_div_u64
        .type           $__internal_1_$__cuda_sm20_div_u64,@function
        .size           $__internal_1_$__cuda_sm20_div_u64,(.L_x_254 - $__internal_1_$__cuda_sm20_div_u64)
$__internal_1_$__cuda_sm20_div_u64:
[----:B------:R-:W-:Y:S02]  /*2110*/  IMAD.U32 R15, RZ, RZ, UR4 ;  /* 0x00000004ff0f7e24 */ /* 0x000fe4000f8e00ff */
[----:B------:R-:W-:-:S04]  /*2120*/  IMAD.MOV.U32 R14, RZ, RZ, R5 ;  /* 0x000000ffff0e7224 */ /* 0x000fc800078e0005 */
        /* <DEDUP_REMOVED lines=9> */
[----:B------:R-:W-:Y:S01]  /*21c0*/  IMAD.X R19, RZ, RZ, ~R13, P0 ;  /* 0x000000ffff137224 */ /* 0x000fe200000e0e0d */
[----:B------:R-:W-:-:S03]  /*21d0*/  MOV R13, R6 ;  /* 0x00000006000d7202 */ /* 0x000fc60000000f00 */
[-C--:B------:R-:W-:Y:S02]  /*21e0*/  IMAD R15, R7, R19.reuse, RZ ;  /* 0x00000013070f7224 */ /* 0x080fe400078e02ff */
[----:B------:R-:W-:-:S04]  /*21f0*/  IMAD.WIDE.U32 R12, P0, R6, R19, R12 ;  /* 0x00000013060c7225 */ /* 0x000fc8000780000c */
[----:B------:R-:W-:-:S04]  /*2200*/  IMAD.HI.U32 R11, R7, R19, RZ ;  /* 0x00000013070b7227 */ /* 0x000fc800078e00ff */
[----:B------:R-:W-:-:S04]  /*2210*/  IMAD.HI.U32 R12, P1, R7, R17, R12 ;  /* 0x00000011070c7227 */ /* 0x000fc8000782000c */
[----:B------:R-:W-:Y:S01]  /*2220*/  IMAD.X R11, R11, 0x1, R7, P0 ;  /* 0x000000010b0b7824 */ /* 0x000fe200000e0607 */
[----:B------:R-:W-:-:S04]  /*2230*/  IADD3 R13, P2, PT, R15, R12, RZ ;  /* 0x0000000c0f0d7210 */ /* 0x000fc80007f5e0ff */
[----:B------:R-:W-:Y:S01]  /*2240*/  IADD3.X R11, PT, PT, RZ, RZ, R11, P2, P1 ;  /* 0x000000ffff0b7210 */ /* 0x000fe200017e240b */
[----:B------:R-:W-:-:S04]  /*2250*/  IMAD.WIDE.U32 R6, R13, R5, RZ ;  /* 0x000000050d067225 */ /* 0x000fc800078e00ff */
        /* <DEDUP_REMOVED lines=10> */
[----:B------:R-:W-:Y:S02]  /*2300*/  IMAD.X R11, R6, 0x1, R11, P0 ;  /* 0x00000001060b7824 */ /* 0x000fe400000e060b */
[----:B------:R-:W-:-:S03]  /*2310*/  IMAD.HI.U32 R6, R13, R9, RZ ;  /* 0x000000090d067227 */ /* 0x000fc600078e00ff */
[----:B------:R-:W-:Y:S01]  /*2320*/  IADD3.X R11, PT, PT, RZ, RZ, R11, P2, P1 ;  /* 0x000000ffff0b7210 */ /* 0x000fe200017e240b */
[----:B------:R-:W-:Y:S02]  /*2330*/  IMAD.MOV.U32 R7, RZ, RZ, RZ ;  /* 0x000000ffff077224 */ /* 0x000fe400078e00ff */
[----:B------:R-:W-:-:S04]  /*2340*/  IMAD.WIDE.U32 R6, R13, R10, R6 ;  /* 0x0000000a0d067225 */ /* 0x000fc800078e0006 */
[C---:B------:R-:W-:Y:S02]  /*2350*/  IMAD R13, R11.reuse, R10, RZ ;  /* 0x0000000a0b0d7224 */ /* 0x040fe400078e02ff */
[----:B------:R-:W-:-:S04]  /*2360*/  IMAD.HI.U32 R6, P0, R11, R9, R6 ;  /* 0x000000090b067227 */ /* 0x000fc80007800006 */
[----:B------:R-:W-:Y:S01]  /*2370*/  IMAD.HI.U32 R11, R11, R10, RZ ;  /* 0x0000000a0b0b7227 */ /* 0x000fe200078e00ff */
[----:B------:R-:W-:-:S03]  /*2380*/  IADD3 R12, P1, PT, R13, R6, RZ ;  /* 0x000000060d0c7210 */ /* 0x000fc60007f3e0ff */
[----:B------:R-:W-:Y:S02]  /*2390*/  IMAD.X R11, RZ, RZ, R11, P0 ;  /* 0x000000ffff0b7224 */ /* 0x000fe400000e060b */
[----:B------:R-:W-:-:S03]  /*23a0*/  IMAD.WIDE.U32 R6, R12, R5, RZ ;  /* 0x000000050c067225 */ /* 0x000fc600078e00ff */
[----:B------:R-:W-:Y:S01]  /*23b0*/  IADD3.X R14, PT, PT, RZ, R11, RZ, P1, !PT ;  /* 0x0000000bff0e7210 */ /* 0x000fe20000ffe4ff */
[----:B------:R-:W-:Y:S01]  /*23c0*/  IMAD R7, R12, UR4, R7 ;  /* 0x000000040c077c24 */ /* 0x000fe2000f8e0207 */
[----:B------:R-:W-:Y:S02]  /*23d0*/  IADD3 R16, P1, PT, -R6, R9, RZ ;  /* 0x0000000906107210 */ /* 0x000fe40007f3e1ff */
[----:B------:R-:W-:Y:S01]  /*23e0*/  IADD3 R9, P2, PT, R12, 0x1, RZ ;  /* 0x000000010c097810 */ /* 0x000fe20007f5e0ff */
[-C--:B------:R-:W-:Y:S01]  /*23f0*/  IMAD R7, R14, R5.reuse, R7 ;  /* 0x000000050e077224 */ /* 0x080fe200078e0207 */
[----:B------:R-:W-:-:S03]  /*2400*/  ISETP.GE.U32.AND P0, PT, R16, R5, PT ;  /* 0x000000051000720c */ /* 0x000fc60003f06070 */
[----:B------:R-:W-:Y:S01]  /*2410*/  IMAD.X R11, R10, 0x1, ~R7, P1 ;  /* 0x000000010a0b7824 */ /* 0x000fe200008e0e07 */
[----:B------:R-:W-:Y:S01]  /*2420*/  IADD3 R6, P1, PT, -R5, R16, RZ ;  /* 0x0000001005067210 */ /* 0x000fe20007f3e1ff */
[----:B------:R-:W-:-:S03]  /*2430*/  IMAD.X R7, RZ, RZ, R14, P2 ;  /* 0x000000ffff077224 */ /* 0x000fc600010e060e */
[C---:B------:R-:W-:Y:S02]  /*2440*/  ISETP.GE.U32.AND.EX P0, PT, R11.reuse, UR4, PT, P0 ;  /* 0x000000040b007c0c */ /* 0x040fe4000bf06100 */
[----:B------:R-:W-:Y:S02]  /*2450*/  IADD3.X R10, PT, PT, R11, ~UR4, RZ, P1, !PT ;  /* 0x800000040b0a7c10 */ /* 0x000fe40008ffe4ff */
[----:B------:R-:W-:Y:S02]  /*2460*/  SEL R6, R6, R16, P0 ;  /* 0x0000001006067207 */ /* 0x000fe40000000000 */
[----:B------:R-:W-:Y:S02]  /*2470*/  SEL R9, R9, R12, P0 ;  /* 0x0000000c09097207 */ /* 0x000fe40000000000 */
[----:B------:R-:W-:Y:S02]  /*2480*/  SEL R10, R10, R11, P0 ;  /* 0x0000000b0a0a7207 */ /* 0x000fe40000000000 */
[----:B------:R-:W-:-:S02]  /*2490*/  SEL R14, R7, R14, P0 ;  /* 0x0000000e070e7207 */ /* 0x000fc40000000000 */
[----:B------:R-:W-:Y:S02]  /*24a0*/  ISETP.GE.U32.AND P0, PT, R6, R5, PT ;  /* 0x000000050600720c */ /* 0x000fe40003f06070 */
[----:B------:R-:W-:Y:S02]  /*24b0*/  IADD3 R6, P2, PT, R9, 0x1, RZ ;  /* 0x0000000109067810 */ /* 0x000fe40007f5e0ff */
[----:B------:R-:W-:Y:S02]  /*24c0*/  ISETP.GE.U32.AND.EX P0, PT, R10, UR4, PT, P0 ;  /* 0x000000040a007c0c */ /* 0x000fe4000bf06100 */
[----:B------:R-:W-:Y:S01]  /*24d0*/  ISETP.NE.U32.AND P1, PT, R5, RZ, PT ;  /* 0x000000ff0500720c */ /* 0x000fe20003f25070 */
[----:B------:R-:W-:Y:S01]  /*24e0*/  IMAD.X R7, RZ, RZ, R14, P2 ;  /* 0x000000ffff077224 */ /* 0x000fe200010e060e */
[----:B------:R-:W-:Y:S01]  /*24f0*/  SEL R6, R6, R9, P0 ;  /* 0x0000000906067207 */ /* 0x000fe20000000000 */
[----:B------:R-:W-:Y:S01]  /*2500*/  IMAD.MOV.U32 R9, RZ, RZ, 0x0 ;  /* 0x00000000ff097424 */ /* 0x000fe200078e00ff */
[----:B------:R-:W-:-:S02]  /*2510*/  ISETP.NE.AND.EX P1, PT, RZ, UR4, PT, P1 ;  /* 0x00000004ff007c0c */ /* 0x000fc4000bf25310 */
[----:B------:R-:W-:Y:S02]  /*2520*/  SEL R7, R7, R14, P0 ;  /* 0x0000000e07077207 */ /* 0x000fe40000000000 */
[----:B------:R-:W-:Y:S02]  /*2530*/  SEL R6, R6, 0xffffffff, P1 ;  /* 0xffffffff06067807 */ /* 0x000fe40000800000 */
[----:B------:R-:W-:Y:S01]  /*2540*/  SEL R7, R7, 0xffffffff, P1 ;  /* 0xffffffff07077807 */ /* 0x000fe20000800000 */
[----:B------:R-:W-:Y:S06]  /*2550*/  RET.REL.NODEC R8 `(_ZN3cub18CUB_300001_SM_10006detail9transform16transform_kernelINS2_10policy_hubILb0EN4cuda3std3__45tupleIJN6thrust24THRUST_300001_SM_1000_NS6detail15normal_iteratorINSA_10device_ptrIiEEEESF_EEEE10policy1000EiNS7_7modulusIiEESF_JPiSL_EEEvT0_iT1_T2_DpNS2_10kernel_argIT3_EE) ;  /* 0xffffffd808a87950 */ /* 0x000fec0003c3ffff */
.L_x_57:
        /* <DEDUP_REMOVED lines=10> */
.L_x_254:


//--------------------- .text._ZN3cub18CUB_300001_SM_10006detail9transform16transform_kernelINS2_10policy_hubILb0EN4cuda3std3__45tupleIJN6thrust24THRUST_300001_SM_1000_NS6detail15normal_iteratorINSA_10device_ptrIiEEEEEEEE10policy1000ElNS7_6negateIiEESF_JPiEEEvT0_iT1_T2_DpNS2_10kernel_argIT3_EE --------------------------
	.section	.text._ZN3cub18CUB_300001_SM_10006detail9transform16transform_kernelINS2_10policy_hubILb0EN4cuda3std3__45tupleIJN6thrust24THRUST_300001_SM_1000_NS6detail15normal_iteratorINSA_10device_ptrIiEEEEEEEE10policy1000ElNS7_6negateIiEESF_JPiEEEvT0_iT1_T2_DpNS2_10kernel_argIT3_EE,"ax",@progbits
	.align	128
        .global         _ZN3cub18CUB_300001_SM_10006detail9transform16transform_kernelINS2_10policy_hubILb0EN4cuda3std3__45tupleIJN6thrust24THRUST_300001_SM_1000_NS6detail15normal_iteratorINSA_10device_ptrIiEEEEEEEE10policy1000ElNS7_6negateIiEESF_JPiEEEvT0_iT1_T2_DpNS2_10kernel_argIT3_EE
        .type           _ZN3cub18CUB_300001_SM_10006detail9transform16transform_kernelINS2_10policy_hubILb0EN4cuda3std3__45tupleIJN6thrust24THRUST_300001_SM_1000_NS6detail15normal_iteratorINSA_10device_ptrIiEEEEEEEE10policy1000ElNS7_6negateIiEESF_JPiEEEvT0_iT1_T2_DpNS2_10kernel_argIT3_EE,@function
        .size           _ZN3cub18CUB_300001_SM_10006detail9transform16transform_kernelINS2_10policy_hubILb0EN4cuda3std3__45tupleIJN6thrust24THRUST_300001_SM_1000_NS6detail15normal_iteratorINSA_10device_ptrIiEEEEEEEE10policy1000ElNS7_6negateIiEESF_JPiEEEvT0_iT1_T2_DpNS2_10kernel_argIT3_EE,(.L_x_255 - _ZN3cub18CUB_300001_SM_10006detail9transform16transform_kernelINS2_10policy_hubILb0EN4cuda3std3__45tupleIJN6thrust24THRUST_300001_SM_1000_NS6detail15normal_iteratorINSA_10device_ptrIiEEEEEEEE10policy1000ElNS7_6negateIiEESF_JPiEEEvT0_iT1_T2_DpNS2_10kernel_argIT3_EE)
        .other          _ZN3cub18CUB_300001_SM_10006detail9transform16transform_kernelINS2_10policy_hubILb0EN4cuda3std3__45tupleIJN6thrust24THRUST_300001_SM_1000_NS6detail15normal_iteratorINSA_10device_ptrIiEEEEEEEE10policy1000ElNS7_6negateIiEESF_JPiEEEvT0_iT1_T2_DpNS2_10kernel_argIT3_EE,@"STO_CUDA_ENTRY STV_DEFAULT"
_ZN3cub18CUB_300001_SM_10006detail9transform16transform_kernelINS2_10policy_hubILb0EN4cuda3std3__45tupleIJN6thrust24THRUST_300001_SM_1000_NS6detail15normal_iteratorINSA_10device_ptrIiEEEEEEEE10policy1000ElNS7_6negateIiEESF_JPiEEEvT0_iT1_T2_DpNS2_10kernel_argIT3_EE:
.text._ZN3cub18CUB_300001_SM_10006detail9transform16transform_kernelINS2_10policy_hubILb0EN4cuda3std3__45tupleIJN6thrust24THRUST_300001_SM_1000_NS6detail15normal_iteratorINSA_10device_ptrIiEEEEEEEE10policy1000ElNS7_6negateIiEESF_JPiEEEvT0_iT1_T2_DpNS2_10kernel_argIT3_EE:
        /* <DEDUP_REMOVED lines=27> */
[----:B------:R-:W-:Y:S01]  /*01b0*/  UMOV UR8, 0x400 ;  /* 0x0000040000087882 */ /* 0x000fe20000000000 */
[----:B------:R-:W-:Y:S01]  /*01c0*/  UMOV UR4, 0x1 ;  /* 0x0000000100047882 */ /* 0x000fe20000000000 */
[----:B------:R-:W3:Y:S01]  /*01d0*/  LDCU.64 UR6, c[0x0][0x398] ;  /* 0x00007300ff0677ac */ /* 0x000ee20008000a00 */
[----:B------:R-:W-:-:S04]  /*01e0*/  UIADD3 UR4, UPT, UPT, -UR4, 0x100000, URZ ;  /* 0x0010000004047890 */ /* 0x000fc8000fffe1ff */
[----:B------:R-:W-:Y:S02]  /*01f0*/  USHF.L.U32 UR5, UR4, 0xb, URZ ;  /* 0x0000000b04057899 */ /* 0x000fe400080006ff */
[----:B------:R-:W-:Y:S02]  /*0200*/  USHF.L.U32 UR4, UR4, 0x1, URZ ;  /* 0x0000000104047899 */ /* 0x000fe400080006ff */
[----:B--2---:R-:W-:-:S04]  /*0210*/  ULEA UR9, UR18, UR9, 0x9 ;  /* 0x0000000912097291 */ /* 0x004fc8000f8e48ff */
[----:B------:R-:W-:Y:S02]  /*0220*/  UIADD3 UR9, UPT, UPT, UR9, 0xf, URZ ;  /* 0x0000000f09097890 */ /* 0x000fe4000fffe0ff */
[----:B-1----:R-:W-:Y:S02]  /*0230*/  ULEA UR11, UR10, UR8, 0x18 ;  /* 0x000000080a0b7291 */ /* 0x002fe4000f8ec0ff */
[----:B------:R-:W-:Y:S02]  /*0240*/  UIADD3 UR8, UPT, UPT, UR8, 0x80, URZ ;  /* 0x0000008008087890 */ /* 0x000fe4000fffe0ff */
[----:B------:R-:W-:Y:S02]  /*0250*/  ULOP3.LUT UR9, UR9, 0xfffffff0, URZ, 0xc0, !UPT ;  /* 0xfffffff009097892 */ /* 0x000fe4000f8ec0ff */
[----:B------:R-:W-:Y:S02]  /*0260*/  ULEA UR10, UR10, UR8, 0x18 ;  /* 0x000000080a0a7291 */ /* 0x000fe4000f8ec0ff */
[----:B---3--:R-:W-:-:S02]  /*0270*/  ULEA UR6, UP0, UR14, UR6, 0x2 ;  /* 0x000000060e067291 */ /* 0x008fc4000f8010ff */
[----:B------:R-:W-:Y:S02]  /*0280*/  USHF.R.U32.HI UR8, URZ, 0x4, UR9 ;  /* 0x00000004ff087899 */ /* 0x000fe40008011609 */
[----:B------:R-:W-:Y:S01]  /*0290*/  IMAD.U32 R2, RZ, RZ, UR9 ;  /* 0x00000009ff027e24 */ /* 0x000fe2000f8e00ff */
[----:B------:R-:W1:Y:S02]  /*02a0*/  FENCE.VIEW.ASYNC.S ;  /* 0x00000000000073c6 */ /* 0x000e640000000000 */
[----:B-1----:R1:W2:Y:S02]  /*02b0*/  SYNCS.EXCH.64 URZ, [UR11], UR4 ;  /* 0x000000040bff75b2 */ /* 0x0022a40008000100 */
[----:B------:R-:W-:Y:S01]  /*02c0*/  @!PT LDS RZ, [RZ] ;  /* 0x00000000fffff984 */ /* 0x000fe20000000800 */
[----:B------:R-:W-:Y:S01]  /*02d0*/  @!PT LDS RZ, [RZ] ;  /* 0x00000000fffff984 */ /* 0x000fe20000000800 */
[----:B------:R-:W-:Y:S01]  /*02e0*/  @!PT LDS RZ, [RZ] ;  /* 0x00000000fffff984 */ /* 0x000fe20000000800 */
[----:B------:R-:W-:Y:S01]  /*02f0*/  @!PT LDS RZ, [RZ] ;  /* 0x00000000fffff984 */ /* 0x000fe20000000800 */
[----:B--2---:R2:W-:Y:S06]  /*0300*/  MEMBAR.ALL.CTA ;  /* 0x0000000000007992 */ /* 0x0045ec0000008000 */
[----:B--2---:R-:W2:Y:S01]  /*0310*/  FENCE.VIEW.ASYNC.S ;  /* 0x00000000000073c6 */ /* 0x004ea20000000000 */
[----:B------:R-:W-:-:S02]  /*0320*/  ULEA.HI.X UR7, UR14, UR7, UR12, 0x2, UP0 ;  /* 0x000000070e077291 */ /* 0x000fc400080f140c */
[----:B------:R-:W-:-:S09]  /*0330*/  UPRMT UR8, UR8, 0x5410, URZ ;  /* 0x0000541008087896 */ /* 0x000fd200080000ff */
[----:B--2---:R1:W-:Y:S01]  /*0340*/  UBLKCP.S.G [UR10], [UR6], UR8 ;  /* 0x0000000a060073ba */ /* 0x0043e20008000208 */
[----:B------:R1:W-:Y:S01]  /*0350*/  SYNCS.ARRIVE.TRANS64 RZ, [UR11], R2 ;  /* 0x00000002ffff79a7 */ /* 0x0003e2000800000b */
[----:B------:R-:W-:Y:S01]  /*0360*/  NOP ;  /* 0x0000000000007918 */ /* 0x000fe20000000000 */
.L_x_60:
[----:B-1----:R-:W-:Y:S05]  /*0370*/  BSYNC.RECONVERGENT B0 ;  /* 0x0000000000007941 */ /* 0x002fea0003800200 */
.L_x_59:
[----:B------:R-:W1:Y:S08]  /*0380*/  S2UR UR5, SR_CgaCtaId ;  /* 0x00000000000579c3 */ /* 0x000e700000008800 */
[----:B------:R-:W-:Y:S01]  /*0390*/  BAR.SYNC.DEFER_BLOCKING 0x0 ;  /* 0x0000000000007b1d */ /* 0x000fe20000010000 */
[----:B------:R-:W-:-:S05]  /*03a0*/  SHF.L.U32 R2, RZ, 0x1f, RZ ;  /* 0x0000001fff027819 */ /* 0x000fca00000006ff */
[----:B------:R-:W-:Y:S02]  /*03b0*/  UMOV UR4, 0x400 ;  /* 0x0000040000047882 */ /* 0x000fe40000000000 */
[----:B-1----:R-:W-:-:S12]  /*03c0*/  ULEA UR4, UR5, UR4, 0x18 ;  /* 0x0000000405047291 */ /* 0x002fd8000f8ec0ff */
.L_x_61:
[----:B------:R-:W1:Y:S02]  /*03d0*/  SYNCS.PHASECHK.TRANS64.TRYWAIT P0, [UR4], R2 ;  /* 0x00000002ff0075a7 */ /* 0x000e640008001104 */
[----:B-1----:R-:W-:Y:S05]  /*03e0*/  @!P0 BRA `(.L_x_61) ;  /* 0xfffffffc00f88947 */ /* 0x002fea000383ffff */
[----:B------:R-:W-:Y:S05]  /*03f0*/  BRA `(.L_x_62) ;  /* 0x0000000800b87947 */ /* 0x000fea0003800000 */
.L_x_58:
[----:B------:R-:W1:Y:S01]  /*0400*/  S2R R3, SR_TID.Y ;  /* 0x0000000000037919 */ /* 0x000e620000002200 */
[----:B------:R-:W2:Y:S01]  /*0410*/  LDCU UR10, c[0x0][0x360] ;  /* 0x00006c00ff0a77ac */ /* 0x000ea20008000800 */
[----:B------:R-:W-:Y:S01]  /*0420*/  IMAD.SHL.U32 R2, R0, 0x4, RZ ;  /* 0x0000000400027824 */ /* 0x000fe200078e00ff */
[----:B------:R-:W-:Y:S01]  /*0430*/  BSSY.RECONVERGENT B0, `(.L_x_63) ;  /* 0x00000a7000007945 */ /* 0x000fe20003800200 */
[----:B------:R-:W1:Y:S01]  /*0440*/  S2R R4, SR_TID.Z ;  /* 0x0000000000047919 */ /* 0x000e620000002300 */
[----:B------:R-:W1:Y:S01]  /*0450*/  LDCU UR11, c[0x0][0x364] ;  /* 0x00006c80ff0b77ac */ /* 0x000e620008000800 */
[----:B------:R-:W3:Y:S01]  /*0460*/  LDC R5, c[0x0][0x368] ;  /* 0x0000da00ff057b82 */ /* 0x000ee20000000800 */
[----:B------:R-:W-:Y:S01]  /*0470*/  SHF.R.S32.HI R7, RZ, 0x1f, R2 ;  /* 0x0000001fff077819 */ /* 0x000fe20000011402 */
[----:B------:R-:W2:Y:S03]  /*0480*/  S2R R6, SR_TID.X ;  /* 0x0000000000067919 */ /* 0x000ea60000002100 */
[----:B------:R-:W-:Y:S01]  /*0490*/  SHF.R.U64 R2, R2, 0x2, R7 ;  /* 0x0000000202027819 */ /* 0x000fe20000001207 */
[----:B-1----:R-:W-:-:S04]  /*04a0*/  IMAD R3, R4, UR11, R3 ;  /* 0x0000000b04037c24 */ /* 0x002fc8000f8e0203 */
[----:B--2---:R-:W-:Y:S01]  /*04b0*/  IMAD R27, R3, UR10, R6 ;  /* 0x0000000a031b7c24 */ /* 0x004fe2000f8e0206 */
[----:B------:R-:W-:-:S04]  /*04c0*/  SHF.R.U32.HI R3, RZ, 0x2, R7 ;  /* 0x00000002ff037819 */ /* 0x000fc80000011607 */
[----:B------:R-:W-:-:S04]  /*04d0*/  ISETP.GT.U32.AND P0, PT, R2, R27, PT ;  /* 0x0000001b0200720c */ /* 0x000fc80003f04070 */
[----:B------:R-:W-:-:S13]  /*04e0*/  ISETP.GT.U32.AND.EX P0, PT, R3, RZ, PT, P0 ;  /* 0x000000ff0300720c */ /* 0x000fda0003f04100 */
[----:B---3--:R-:W-:Y:S05]  /*04f0*/  @!P0 BRA `(.L_x_64) ;  /* 0x0000000800688947 */ /* 0x008fea0003800000 */
[----:B------:R-:W-:Y:S01]  /*0500*/  UIMAD UR4, UR10, UR11, URZ ;  /* 0x0000000b0a0472a4 */ /* 0x000fe2000f8e02ff */
[----:B------:R-:W-:Y:S01]  /*0510*/  IMAD.MOV.U32 R8, RZ, RZ, -0x1 ;  /* 0xffffffffff087424 */ /* 0x000fe200078e00ff */
[----:B------:R-:W-:Y:S04]  /*0520*/  BSSY.RECONVERGENT B1, `(.L_x_65) ;  /* 0x0000025000017945 */ /* 0x000fe80003800200 */
[----:B------:R-:W-:-:S04]  /*0530*/  IMAD R4, R5, UR4, RZ ;  /* 0x0000000405047c24 */ /* 0x000fc8000f8e02ff */
[----:B------:R-:W-:-:S05]  /*0540*/  IMAD.IADD R13, R4, 0x1, R27 ;  /* 0x00000001040d7824 */ /* 0x000fca00078e021b */
[CC--:B------:R-:W-:Y:S02]  /*0550*/  ISETP.GT.U32.AND P1, PT, R2.reuse, R13.reuse, PT ;  /* 0x0000000d0200720c */ /* 0x0c0fe40003f24070 */
[CC--:B------:R-:W-:Y:S02]  /*0560*/  ISETP.GT.U32.AND P0, PT, R2.reuse, R13.reuse, PT ;  /* 0x0000000d0200720c */ /* 0x0c0fe40003f04070 */
[C---:B------:R-:W-:Y:S02]  /*0570*/  ISETP.GT.U32.AND.EX P1, PT, R3.reuse, RZ, PT, P1 ;  /* 0x000000ff0300720c */ /* 0x040fe40003f24110 */
[----:B------:R-:W-:Y:S02]  /*0580*/  ISETP.GT.U32.AND.EX P0, PT, R3, RZ, PT, P0 ;  /* 0x000000ff0300720c */ /* 0x000fe40003f04100 */
[----:B------:R-:W-:Y:S02]  /*0590*/  SEL R6, R2, R13, P1 ;  /* 0x0000000d02067207 */ /* 0x000fe40000800000 */
[----:B------:R-:W-:-:S02]  /*05a0*/  SEL R7, RZ, 0x1, !P0 ;  /* 0x00000001ff077807 */ /* 0x000fc40004000000 */
[----:B------:R-:W-:Y:S02]  /*05b0*/  SEL R11, R3, RZ, P1 ;  /* 0x000000ff030b7207 */ /* 0x000fe40000800000 */
[----:B------:R-:W-:Y:S01]  /*05c0*/  IADD3 R13, P0, P1, R6, -R7, -R13 ;  /* 0x80000007060d7210 */ /* 0x000fe2000791e80d */
[----:B------:R-:W-:-:S03]  /*05d0*/  IMAD.MOV.U32 R6, RZ, RZ, RZ ;  /* 0x000000ffff067224 */ /* 0x000fc600078e00ff */
        /* <DEDUP_REMOVED lines=14> */
[----:B------:R-:W-:Y:S02]  /*06c0*/  IMAD R13, R4, R9, R13 ;  /* 0x00000009040d7224 */ /* 0x000fe400078e020d */
[----:B------:R-:W-:-:S03]  /*06d0*/  IMAD.MOV.U32 R9, RZ, RZ, RZ ;  /* 0x000000ffff097224 */ /* 0x000fc600078e00ff */
[----:B------:R-:W-:-:S13]  /*06e0*/  ISETP.GE.U32.AND P0, PT, R13, R4, PT ;  /* 0x000000040d00720c */ /* 0x000fda0003f06070 */
[----:B------:R-:W-:Y:S02]  /*06f0*/  @P0 IMAD.IADD R13, R13, 0x1, -R4 ;  /* 0x000000010d0d0824 */ /* 0x000fe400078e0a04 */
[----:B------:R-:W-:-:S03]  /*0700*/  @P0 VIADD R8, R8, 0x1 ;  /* 0x0000000108080836 */ /* 0x000fc60000000000 */
[----:B------:R-:W-:-:S13]  /*0710*/  ISETP.GE.U32.AND P1, PT, R13, R4, PT ;  /* 0x000000040d00720c */ /* 0x000fda0003f26070 */
[----:B------:R-:W-:Y:S02]  /*0720*/  @P1 IADD3 R8, PT, PT, R8, 0x1, RZ ;  /* 0x0000000108081810 */ /* 0x000fe40007ffe0ff */
[----:B------:R-:W-:Y:S01]  /*0730*/  @!P2 LOP3.LUT R8, RZ, R4, RZ, 0x33, !PT ;  /* 0x00000004ff08a212 */ /* 0x000fe200078e33ff */
[----:B------:R-:W-:Y:S06]  /*0740*/  BRA `(.L_x_67) ;  /* 0x0000000000087947 */ /* 0x000fec0003800000 */
.L_x_66:
[----:B------:R-:W-:-:S07]  /*0750*/  MOV R10, 0x770 ;  /* 0x00000770000a7802 */ /* 0x000fce0000000f00 */
[----:B------:R-:W-:Y:S05]  /*0760*/  CALL.REL.NOINC `($__internal_2_$__cuda_sm20_div_u64) ;  /* 0x0000000800c07944 */ /* 0x000fea0003c00000 */
.L_x_67:
[----:B------:R-:W-:Y:S05]  /*0770*/  BSYNC.RECONVERGENT B1 ;  /* 0x0000000000017941 */ /* 0x000fea0003800200 */
.L_x_65:
[----:B------:R-:W-:Y:S01]  /*0780*/  IADD3 R12, P0, PT, R8, R7, RZ ;  /* 0x00000007080c7210 */ /* 0x000fe20007f1e0ff */
[----:B------:R-:W-:Y:S03]  /*0790*/  BSSY.RECONVERGENT B1, `(.L_x_68) ;  /* 0x0000030000017945 */ /* 0x000fe60003800200 */
[C---:B------:R-:W-:Y:S01]  /*07a0*/  LOP3.LUT R7, R12.reuse, 0x3, RZ, 0xc0, !PT ;  /* 0x000000030c077812 */ /* 0x040fe200078ec0ff */
[----:B------:R-:W-:Y:S01]  /*07b0*/  IMAD.X R8, RZ, RZ, R9, P0 ;  /* 0x000000ffff087224 */ /* 0x000fe200000e0609 */
[----:B------:R-:W-:Y:S02]  /*07c0*/  ISETP.GE.U32.AND P0, PT, R12, 0x3, PT ;  /* 0x000000030c00780c */ /* 0x000fe40003f06070 */
[----:B------:R-:W-:Y:S02]  /*07d0*/  ISETP.NE.U32.AND P1, PT, R7, 0x3, PT ;  /* 0x000000030700780c */ /* 0x000fe40003f25070 */
[----:B------:R-:W-:-:S02]  /*07e0*/  ISETP.GE.U32.AND.EX P0, PT, R8, RZ, PT, P0 ;  /* 0x000000ff0800720c */ /* 0x000fc40003f06100 */
[----:B------:R-:W-:-:S13]  /*07f0*/  ISETP.NE.AND.EX P1, PT, RZ, RZ, PT, P1 ;  /* 0x000000ffff00720c */ /* 0x000fda0003f25310 */
[----:B------:R-:W-:Y:S05]  /*0800*/  @!P1 BRA `(.L_x_69) ;  /* 0x0000000000a09947 */ /* 0x000fea0003800000 */
[----:B------:R-:W1:Y:S01]  /*0810*/  S2UR UR6, SR_CgaCtaId ;  /* 0x00000000000679c3 */ /* 0x000e620000008800 */
[----:B------:R-:W2:Y:S01]  /*0820*/  LDCU UR4, c[0x0][0x3a0] ;  /* 0x00007400ff0477ac */ /* 0x000ea20008000800 */
[C---:B------:R-:W-:Y:S01]  /*0830*/  IMAD.SHL.U32 R13, R27.reuse, 0x4, RZ ;  /* 0x000000041b0d7824 */ /* 0x040fe200078e00ff */
[----:B------:R-:W-:Y:S01]  /*0840*/  SHF.L.U64.HI R7, R27, 0x2, R6 ;  /* 0x000000021b077819 */ /* 0x000fe20000010206 */
[----:B------:R-:W-:Y:S01]  /*0850*/  IMAD.U32 R10, RZ, RZ, UR14 ;  /* 0x0000000eff0a7e24 */ /* 0x000fe2000f8e00ff */
[----:B------:R-:W-:Y:S01]  /*0860*/  UMOV UR5, 0x400 ;  /* 0x0000040000057882 */ /* 0x000fe20000000000 */
[----:B------:R-:W-:Y:S01]  /*0870*/  IMAD.U32 R11, RZ, RZ, UR15 ;  /* 0x0000000fff0b7e24 */ /* 0x000fe2000f8e00ff */
[----:B------:R-:W-:Y:S01]  /*0880*/  UIADD3 UR5, UPT, UPT, UR5, 0x80, URZ ;  /* 0x0000008005057890 */ /* 0x000fe2000fffe0ff */
[----:B------:R-:W3:Y:S01]  /*0890*/  LDC.64 R8, c[0x0][0x398] ;  /* 0x0000e600ff087b82 */ /* 0x000ee20000000a00 */
[----:B------:R-:W-:Y:S01]  /*08a0*/  VIADD R11, R12, 0x1 ;  /* 0x000000010c0b7836 */ /* 0x000fe20000000000 */
[----:B------:R-:W-:Y:S01]  /*08b0*/  LEA R13, P1, R10, R13, 0x2 ;  /* 0x0000000d0a0d7211 */ /* 0x000fe200078210ff */
[----:B------:R-:W-:-:S03]  /*08c0*/  IMAD.U32 R14, RZ, RZ, UR12 ;  /* 0x0000000cff0e7e24 */ /* 0x000fc6000f8e00ff */
[----:B------:R-:W-:Y:S02]  /*08d0*/  LOP3.LUT R11, R11, 0x3, RZ, 0xc0, !PT ;  /* 0x000000030b0b7812 */ /* 0x000fe400078ec0ff */
[----:B------:R-:W-:Y:S01]  /*08e0*/  LEA.HI.X R10, R10, R7, R14, 0x2, P1 ;  /* 0x000000070a0a7211 */ /* 0x000fe200008f140e */
[----:B------:R-:W-:Y:S01]  /*08f0*/  IMAD R7, R5, UR11, RZ ;  /* 0x0000000b05077c24 */ /* 0x000fe2000f8e02ff */
[----:B------:R-:W-:-:S03]  /*0900*/  IADD3 R11, P3, PT, RZ, -R11, RZ ;  /* 0x8000000bff0b7210 */ /* 0x000fc60007f7e0ff */
[----:B------:R-:W-:Y:S02]  /*0910*/  IMAD R7, R7, UR10, RZ ;  /* 0x0000000a07077c24 */ /* 0x000fe4000f8e02ff */
[----:B------:R-:W-:Y:S01]  /*0920*/  IMAD.X R12, RZ, RZ, -0x1, P3 ;  /* 0xffffffffff0c7424 */ /* 0x000fe200018e06ff */
[----:B-1----:R-:W-:Y:S02]  /*0930*/  ULEA UR5, UR6, UR5, 0x18 ;  /* 0x0000000506057291 */ /* 0x002fe4000f8ec0ff */
[----:B--2---:R-:W-:Y:S02]  /*0940*/  USHF.R.S32.HI UR6, URZ, 0x1f, UR4 ;  /* 0x0000001fff067899 */ /* 0x004fe40008011404 */
[----:B---3--:R-:W-:Y:S01]  /*0950*/  IADD3 R13, P1, P2, R13, UR4, R8 ;  /* 0x000000040d0d7c10 */ /* 0x008fe2000fa3e008 */
[----:B------:R-:W-:-:S03]  /*0960*/  UIADD3 UR4, UPT, UPT, UR5, UR4, URZ ;  /* 0x0000000405047290 */ /* 0x000fc6000fffe0ff */
[----:B------:R-:W-:-:S03]  /*0970*/  IADD3.X R14, PT, PT, R10, UR6, R9, P1, P2 ;  /* 0x000000060a0e7c10 */ /* 0x000fc60008fe4409 */
[----:B------:R-:W-:-:S07]  /*0980*/  LEA R10, R27, UR4, 0x2 ;  /* 0x000000041b0a7c11 */ /* 0x000fce000f8e10ff */
.L_x_70:
[----:B------:R-:W-:Y:S01]  /*0990*/  IADD3 R11, P1, PT, R11, 0x1, RZ ;  /* 0x000000010b0b7810 */ /* 0x000fe20007f3e0ff */
[----:B------:R-:W-:Y:S01]  /*09a0*/  IMAD.MOV.U32 R8, RZ, RZ, R13 ;  /* 0x000000ffff087224 */ /* 0x000fe200078e000d */
[----:B------:R-:W-:Y:S02]  /*09b0*/  MOV R9, R14 ;  /* 0x0000000e00097202 */ /* 0x000fe40000000f00 */
[C---:B------:R-:W-:Y:S01]  /*09c0*/  IADD3 R27, P2, PT, R4.reuse, R27, RZ ;  /* 0x0000001b041b7210 */ /* 0x040fe20007f5e0ff */
[----:B------:R-:W-:Y:S01]  /*09d0*/  IMAD.X R12, RZ, RZ, R12, P1 ;  /* 0x000000ffff0c7224 */ /* 0x000fe200008e060c */
[----:B------:R-:W-:Y:S01]  /*09e0*/  ISETP.NE.U32.AND P1, PT, R11, RZ, PT ;  /* 0x000000ff0b00720c */ /* 0x000fe20003f25070 */
[----:B------:R-:W-:Y:S01]  /*09f0*/  @!PT LDS RZ, [RZ] ;  /* 0x00000000fffff984 */ /* 0x000fe20000000800 */
[----:B------:R-:W-:Y:S01]  /*0a00*/  @!PT LDS RZ, [RZ] ;  /* 0x00000000fffff984 */ /* 0x000fe20000000800 */
[----:B------:R-:W-:Y:S01]  /*0a10*/  @!PT LDS RZ, [RZ] ;  /* 0x00000000fffff984 */ /* 0x000fe20000000800 */
[----:B------:R1:W-:Y:S01]  /*0a20*/  LDGSTS.E [R10], desc[UR16][R8.64] ;  /* 0x00000000080a7fae */ /* 0x0003e2000b9a1010 */
[----:B------:R-:W-:Y:S01]  /*0a30*/  LEA R13, P3, R4, R13, 0x2 ;  /* 0x0000000d040d7211 */ /* 0x000fe200078610ff */
[----:B------:R-:W-:Y:S01]  /*0a40*/  IMAD.X R6, RZ, RZ, R6, P2 ;  /* 0x000000ffff067224 */ /* 0x000fe200010e0606 */
[----:B------:R-:W-:-:S02]  /*0a50*/  ISETP.NE.AND.EX P1, PT, R12, RZ, PT, P1 ;  /* 0x000000ff0c00720c */ /* 0x000fc40003f25310 */
[----:B------:R-:W-:Y:S01]  /*0a60*/  LEA.HI.X R14, R4, R14, RZ, 0x2, P3 ;  /* 0x0000000e040e7211 */ /* 0x000fe200018f14ff */
[----:B-1----:R-:W-:-:S10]  /*0a70*/  IMAD R10, R7, 0x4, R10 ;  /* 0x00000004070a7824 */ /* 0x002fd400078e020a */
[----:B------:R-:W-:Y:S05]  /*0a80*/  @P1 BRA `(.L_x_70) ;  /* 0xfffffffc00c01947 */ /* 0x000fea000383ffff */
.L_x_69:
[----:B------:R-:W-:Y:S05]  /*0a90*/  BSYNC.RECONVERGENT B1 ;  /* 0x0000000000017941 */ /* 0x000fea0003800200 */
.L_x_68:
[----:B------:R-:W-:Y:S05]  /*0aa0*/  @!P0 BRA `(.L_x_64) ;  /* 0x0000000000fc8947 */ /* 0x000fea0003800000 */
[----:B------:R-:W1:Y:S01]  /*0ab0*/  LDCU UR9, c[0x0][0x3a0] ;  /* 0x00007400ff0977ac */ /* 0x000e620008000800 */
[----:B------:R-:W2:Y:S01]  /*0ac0*/  S2UR UR8, SR_CgaCtaId ;  /* 0x00000000000879c3 */ /* 0x000ea20000008800 */
[C---:B------:R-:W-:Y:S01]  /*0ad0*/  IMAD.SHL.U32 R7, R27.reuse, 0x4, RZ ;  /* 0x000000041b077824 */ /* 0x040fe200078e00ff */
[----:B------:R-:W1:Y:S01]  /*0ae0*/  LDCU.64 UR6, c[0x0][0x398] ;  /* 0x00007300ff0677ac */ /* 0x000e620008000a00 */
[----:B------:R-:W-:Y:S02]  /*0af0*/  IMAD.U32 R8, RZ, RZ, UR14 ;  /* 0x0000000eff087e24 */ /* 0x000fe4000f8e00ff */
[----:B------:R-:W-:Y:S01]  /*0b00*/  IMAD.U32 R9, RZ, RZ, UR15 ;  /* 0x0000000fff097e24 */ /* 0x000fe2000f8e00ff */
[----:B------:R-:W-:Y:S01]  /*0b10*/  SHF.L.U64.HI R9, R27, 0x2, R6 ;  /* 0x000000021b097819 */ /* 0x000fe20000010206 */
[----:B------:R-:W-:Y:S01]  /*0b20*/  IMAD.U32 R10, RZ, RZ, UR12 ;  /* 0x0000000cff0a7e24 */ /* 0x000fe2000f8e00ff */
[----:B------:R-:W-:Y:S01]  /*0b30*/  LEA R7, P0, R8, R7, 0x2 ;  /* 0x0000000708077211 */ /* 0x000fe200078010ff */
[----:B------:R-:W-:Y:S01]  /*0b40*/  IMAD R11, R5, UR11, RZ ;  /* 0x0000000b050b7c24 */ /* 0x000fe2000f8e02ff */
[----:B------:R-:W-:-:S02]  /*0b50*/  UMOV UR4, URZ ;  /* 0x000000ff00047c82 */ /* 0x000fc40008000000 */
[----:B------:R-:W-:Y:S01]  /*0b60*/  LEA.HI.X R9, R8, R9, R10, 0x2, P0 ;  /* 0x0000000908097211 */ /* 0x000fe200000f140a */
[----:B------:R-:W-:Y:S01]  /*0b70*/  IMAD.SHL.U32 R8, R4, 0x4, RZ ;  /* 0x0000000404087824 */ /* 0x000fe200078e00ff */
[----:B------:R-:W-:Y:S01]  /*0b80*/  IADD3 R12, P0, PT, R27, UR14, RZ ;  /* 0x0000000e1b0c7c10 */ /* 0x000fe2000ff1e0ff */
[----:B------:R-:W-:Y:S01]  /*0b90*/  IMAD R11, R11, UR10, RZ ;  /* 0x0000000a0b0b7c24 */ /* 0x000fe2000f8e02ff */
[----:B------:R-:W-:Y:S02]  /*0ba0*/  SHF.R.U32.HI R10, RZ, 0x1e, R4 ;  /* 0x0000001eff0a7819 */ /* 0x000fe40000011604 */
[----:B------:R-:W-:Y:S01]  /*0bb0*/  IADD3.X R15, PT, PT, R6, UR12, RZ, P0, !PT ;  /* 0x0000000c060f7c10 */ /* 0x000fe200087fe4ff */
[----:B------:R-:W-:Y:S01]  /*0bc0*/  IMAD.SHL.U32 R14, R12, 0x4, RZ ;  /* 0x000000040c0e7824 */ /* 0x000fe200078e00ff */
[----:B-1----:R-:W-:Y:S01]  /*0bd0*/  UIADD3 UR5, UP0, UPT, UR9, UR6, URZ ;  /* 0x0000000609057290 */ /* 0x002fe2000ff1e0ff */
[-C--:B------:R-:W-:Y:S02]  /*0be0*/  IADD3 R20, P1, PT, R8, R7.reuse, RZ ;  /* 0x0000000708147210 */ /* 0x080fe40007f3e0ff */
[----:B------:R-:W-:Y:S01]  /*0bf0*/  SHF.L.U64.HI R15, R12, 0x2, R15 ;  /* 0x000000020c0f7819 */ /* 0x000fe2000001020f */
[----:B------:R-:W-:Y:S01]  /*0c00*/  ULEA.HI.X.SX32 UR6, UR9, UR7, 0x1, UP0 ;  /* 0x0000000709067291 */ /* 0x000fe200080f0eff */
[----:B------:R-:W-:Y:S01]  /*0c10*/  LEA R12, P0, R4, R7, 0x3 ;  /* 0x00000007040c7211 */ /* 0x000fe200078018ff */
[----:B------:R-:W-:Y:S01]  /*0c20*/  IMAD.X R28, R10, 0x1, R9, P1 ;  /* 0x000000010a1c7824 */ /* 0x000fe200008e0609 */
[----:B------:R-:W-:Y:S01]  /*0c30*/  UMOV UR7, 0x400 ;  /* 0x0000040000077882 */ /* 0x000fe20000000000 */
[----:B------:R-:W-:Y:S01]  /*0c40*/  IMAD.WIDE.U32 R14, R4, 0xc, R14 ;  /* 0x0000000c040e7825 */ /* 0x000fe200078e000e */
[----:B------:R-:W-:Y:S01]  /*0c50*/  UIADD3 UR7, UPT, UPT, UR7, 0x80, URZ ;  /* 0x0000008007077890 */ /* 0x000fe2000fffe0ff */
[----:B------:R-:W-:-:S02]  /*0c60*/  MOV R5, UR5 ;  /* 0x0000000500057c02 */ /* 0x000fc40008000f00 */
[----:B------:R-:W-:Y:S01]  /*0c70*/  LEA.HI.X R22, R4, R9, RZ, 0x3, P0 ;  /* 0x0000000904167211 */ /* 0x000fe200000f1cff */
[----:B--2---:R-:W-:Y:S01]  /*0c80*/  ULEA UR7, UR8, UR7, 0x18 ;  /* 0x0000000708077291 */ /* 0x004fe2000f8ec0ff */
[----:B------:R-:W-:Y:S02]  /*0c90*/  IMAD.U32 R13, RZ, RZ, UR6 ;  /* 0x00000006ff0d7e24 */ /* 0x000fe4000f8e00ff */
[----:B------:R-:W-:Y:S01]  /*0ca0*/  VIADD R21, R15, UR4 ;  /* 0x000000040f157c36 */ /* 0x000fe20008000000 */
[----:B------:R-:W-:-:S06]  /*0cb0*/  UIADD3 UR7, UPT, UPT, UR7, UR9, URZ ;  /* 0x0000000907077290 */ /* 0x000fcc000fffe0ff */
[----:B------:R-:W-:-:S05]  /*0cc0*/  LEA R26, R27, UR7, 0x2 ;  /* 0x000000071b1a7c11 */ /* 0x000fca000f8e10ff */
[C-C-:B------:R-:W-:Y:S02]  /*0cd0*/  IMAD R24, R11.reuse, 0x4, R26.reuse ;  /* 0x000000040b187824 */ /* 0x140fe400078e021a */
[C-C-:B------:R-:W-:Y:S02]  /*0ce0*/  IMAD R23, R11.reuse, 0x8, R26.reuse ;  /* 0x000000080b177824 */ /* 0x140fe400078e021a */
[----:B------:R-:W-:-:S07]  /*0cf0*/  IMAD R25, R11, 0xc, R26 ;  /* 0x0000000c0b197824 */ /* 0x000fce00078e021a */
.L_x_71:
        /* <DEDUP_REMOVED lines=9> */
[----:B-1----:R-:W-:Y:S01]  /*0d90*/  IMAD R26, R11, 0x10, R26 ;  /* 0x000000100b1a7824 */ /* 0x002fe200078e021a */
[----:B--2---:R-:W-:Y:S01]  /*0da0*/  IADD3 R16, P0, PT, R5, R12, RZ ;  /* 0x0000000c05107210 */ /* 0x004fe20007f1e0ff */
[----:B------:R-:W-:-:S04]  /*0db0*/  IMAD R24, R11, 0x10, R24 ;  /* 0x000000100b187824 */ /* 0x000fc800078e0218 */
[----:B------:R-:W-:Y:S01]  /*0dc0*/  IMAD.X R17, R13, 0x1, R22, P0 ;  /* 0x000000010d117824 */ /* 0x000fe200000e0616 */
[----:B------:R-:W-:Y:S02]  /*0dd0*/  IADD3 R18, P0, PT, R5, R14, RZ ;  /* 0x0000000e05127210 */ /* 0x000fe40007f1e0ff */
[----:B------:R-:W-:Y:S02]  /*0de0*/  LEA R5, P1, R4, R5, 0x4 ;  /* 0x0000000504057211 */ /* 0x000fe400078220ff */
[----:B------:R1:W-:Y:S01]  /*0df0*/  LDGSTS.E [R23], desc[UR16][R16.64] ;  /* 0x0000000010177fae */ /* 0x0003e2000b9a1010 */
[----:B------:R-:W-:Y:S01]  /*0e00*/  IMAD.X R19, R13, 0x1, R21, P0 ;  /* 0x000000010d137824 */ /* 0x000fe200000e0615 */
[----:B------:R-:W-:Y:S02]  /*0e10*/  IADD3 R27, P0, PT, R8, R27, RZ ;  /* 0x0000001b081b7210 */ /* 0x000fe40007f1e0ff */
[----:B------:R-:W-:Y:S02]  /*0e20*/  LEA.HI.X R13, R4, R13, RZ, 0x4, P1 ;  /* 0x0000000d040d7211 */ /* 0x000fe400008f24ff */
[----:B------:R-:W-:Y:S01]  /*0e30*/  IADD3.X R6, PT, PT, R10, R6, RZ, P0, !PT ;  /* 0x000000060a067210 */ /* 0x000fe200007fe4ff */
[----:B------:R2:W-:Y:S01]  /*0e40*/  LDGSTS.E [R25], desc[UR16][R18.64] ;  /* 0x0000000012197fae */ /* 0x0005e2000b9a1010 */
[----:B------:R-:W-:-:S04]  /*0e50*/  ISETP.GE.U32.AND P0, PT, R27, R2, PT ;  /* 0x000000021b00720c */ /* 0x000fc80003f06070 */
[----:B------:R-:W-:Y:S01]  /*0e60*/  ISETP.GE.U32.AND.EX P0, PT, R6, R3, PT, P0 ;  /* 0x000000030600720c */ /* 0x000fe20003f06100 */
[C---:B-1----:R-:W-:Y:S02]  /*0e70*/  IMAD R23, R11.reuse, 0x10, R23 ;  /* 0x000000100b177824 */ /* 0x042fe400078e0217 */
[----:B--2---:R-:W-:-:S10]  /*0e80*/  IMAD R25, R11, 0x10, R25 ;  /* 0x000000100b197824 */ /* 0x004fd400078e0219 */
[----:B------:R-:W-:Y:S05]  /*0e90*/  @!P0 BRA `(.L_x_71) ;  /* 0xfffffffc00988947 */ /* 0x000fea000383ffff */
.L_x_64:
[----:B------:R-:W-:Y:S05]  /*0ea0*/  BSYNC.RECONVERGENT B0 ;  /* 0x0000000000007941 */ /* 0x000fea0003800200 */
.L_x_63:
[----:B------:R-:W0:Y:S01]  /*0eb0*/  LDGDEPBAR ;  /* 0x00000000000079af */ /* 0x000e220000000000 */
[----:B------:R-:W-:-:S04]  /*0ec0*/  DEPBAR.LE SB0, 0x0 ;  /* 0x000080000000791a */ /* 0x000fc80000000000 */
[----:B------:R-:W-:Y:S06]  /*0ed0*/  BAR.SYNC.DEFER_BLOCKING 0x0 ;  /* 0x0000000000007b1d */ /* 0x000fec0000010000 */
.L_x_62:
[----:B------:R-:W-:-:S13]  /*0ee0*/  ISETP.NE.AND P0, PT, R0, UR13, PT ;  /* 0x0000000d00007c0c */ /* 0x000fda000bf05270 */
[----:B------:R-:W-:Y:S05]  /*0ef0*/  @!P0 BRA `(.L_x_72) ;  /* 0x0000000000708947 */ /* 0x000fea0003800000 */
[----:B------:R-:W1:Y:S02]  /*0f00*/  LDC R4, c[0x0][0x388] ;  /* 0x0000e200ff047b82 */ /* 0x000e640000000800 */
[----:B-1----:R-:W-:-:S13]  /*0f10*/  ISETP.GE.AND P0, PT, R4, 0x1, PT ;  /* 0x000000010400780c */ /* 0x002fda0003f06270 */
[----:B------:R-:W-:Y:S05]  /*0f20*/  @!P0 EXIT ;  /* 0x000000000000894d */ /* 0x000fea0003800000 */
[----:B------:R-:W1:Y:S01]  /*0f30*/  S2R R5, SR_TID.X ;  /* 0x0000000000057919 */ /* 0x000e620000002100 */
[----:B------:R-:W2:Y:S01]  /*0f40*/  S2UR UR7, SR_CgaCtaId ;  /* 0x00000000000779c3 */ /* 0x000ea20000008800 */
[----:B------:R-:W1:Y:S01]  /*0f50*/  LDCU UR8, c[0x0][0x3a0] ;  /* 0x00007400ff0877ac */ /* 0x000e620008000800 */
[----:B------:R-:W-:Y:S01]  /*0f60*/  IMAD.MOV R4, RZ, RZ, -R4 ;  /* 0x000000ffff047224 */ /* 0x000fe200078e0a04 */
[----:B------:R-:W3:Y:S01]  /*0f70*/  LDCU.64 UR4, c[0x0][0x390] ;  /* 0x00007200ff0477ac */ /* 0x000ee20008000a00 */
[----:B------:R-:W-:Y:S02]  /*0f80*/  UMOV UR6, 0x400 ;  /* 0x0000040000067882 */ /* 0x000fe40000000000 */
[----:B------:R-:W-:Y:S02]  /*0f90*/  UIADD3 UR6, UPT, UPT, UR6, 0x80, URZ ;  /* 0x0000008006067890 */ /* 0x000fe4000fffe0ff */
[----:B---3--:R-:W-:Y:S02]  /*0fa0*/  ULEA UR4, UP0, UR14, UR4, 0x2 ;  /* 0x000000040e047291 */ /* 0x008fe4000f8010ff */
[----:B--2---:R-:W-:-:S02]  /*0fb0*/  ULEA UR6, UR7, UR6, 0x18 ;  /* 0x0000000607067291 */ /* 0x004fc4000f8ec0ff */
[----:B------:R-:W-:Y:S01]  /*0fc0*/  ULEA.HI.X UR5, UR14, UR5, UR12, 0x2, UP0 ;  /* 0x000000050e057291 */ /* 0x000fe200080f140c */
[----:B-1----:R-:W-:-:S05]  /*0fd0*/  LEA R2, R5, UR8, 0x2 ;  /* 0x0000000805027c11 */ /* 0x002fca000f8e10ff */
[----:B------:R-:W-:-:S07]  /*0fe0*/  VIADD R6, R2, UR6 ;  /* 0x0000000602067c36 */ /* 0x000fce0008000000 */
.L_x_73:
[----:B------:R-:W-:Y:S01]  /*0ff0*/  ISETP.GE.AND P0, PT, R5, R0, PT ;  /* 0x000000000500720c */ /* 0x000fe20003f06270 */
[----:B------:R-:W-:Y:S01]  /*1000*/  IMAD.U32 R2, RZ, RZ, UR4 ;  /* 0x00000004ff027e24 */ /* 0x000fe2000f8e00ff */
[----:B------:R-:W-:Y:S01]  /*1010*/  IADD3 R4, PT, PT, R4, 0x1, RZ ;  /* 0x0000000104047810 */ /* 0x000fe20007ffe0ff */
[----:B------:R-:W-:-:S10]  /*1020*/  IMAD.U32 R3, RZ, RZ, UR5 ;  /* 0x00000005ff037e24 */ /* 0x000fd4000f8e00ff */
[----:B------:R1:W2:Y:S01]  /*1030*/  @!P0 LDS R7, [R6] ;  /* 0x0000000006078984 */ /* 0x0002a20000000800 */
[----:B------:R-:W-:-:S04]  /*1040*/  @!P0 IMAD.WIDE R2, R5, 0x4, R2 ;  /* 0x0000000405028825 */ /* 0x000fc800078e0202 */
[----:B------:R-:W-:Y:S02]  /*1050*/  VIADD R5, R5, 0x80 ;  /* 0x0000008005057836 */ /* 0x000fe40000000000 */
[----:B-1----:R-:W-:Y:S02]  /*1060*/  VIADD R6, R6, 0x200 ;  /* 0x0000020006067836 */ /* 0x002fe40000000000 */
[----:B--2---:R-:W-:-:S05]  /*1070*/  @!P0 IMAD.MOV R7, RZ, RZ, -R7 ;  /* 0x000000ffff078224 */ /* 0x004fca00078e0a07 */
[----:B------:R1:W-:Y:S01]  /*1080*/  @!P0 STG.E desc[UR16][R2.64], R7 ;  /* 0x0000000702008986 */ /* 0x0003e2000c101910 */
[----:B------:R-:W-:-:S13]  /*1090*/  ISETP.NE.AND P0, PT, R4, RZ, PT ;  /* 0x000000ff0400720c */ /* 0x000fda0003f05270 */
[----:B-1----:R-:W-:Y:S05]  /*10a0*/  @P0 BRA `(.L_x_73) ;  /* 0xfffffffc00d00947 */ /* 0x002fea000383ffff */
[----:B------:R-:W-:Y:S05]  /*10b0*/  EXIT ;  /* 0x000000000000794d */ /* 0x000fea0003800000 */
.L_x_72:
        /* <DEDUP_REMOVED lines=15> */
.L_x_74:
[----:B-1----:R-:W1:Y:S01]  /*11b0*/  LDS R6, [R4] ;  /* 0x0000000004067984 */ /* 0x002e620000000800 */
[----:B------:R-:W-:Y:S02]  /*11c0*/  VIADD R0, R0, 0x1 ;  /* 0x0000000100007836 */ /* 0x000fe40000000000 */
[----:B------:R-:W-:Y:S02]  /*11d0*/  IMAD.U32 R2, RZ, RZ, UR6 ;  /* 0x00000006ff027e24 */ /* 0x000fe4000f8e00ff */
[----:B------:R-:W-:Y:S01]  /*11e0*/  IMAD.U32 R3, RZ, RZ, UR7 ;  /* 0x00000007ff037e24 */ /* 0x000fe2000f8e00ff */
[----:B------:R-:W-:Y:S01]  /*11f0*/  ISETP.NE.AND P0, PT, R0, RZ, PT ;  /* 0x000000ff0000720c */ /* 0x000fe20003f05270 */
[----:B------:R-:W-:-:S04]  /*1200*/  IMAD.WIDE R2, R5, 0x4, R2 ;  /* 0x0000000405027825 */ /* 0x000fc800078e0202 */
[----:B-1----:R-:W-:-:S05]  /*1210*/  IMAD.MOV R7, RZ, RZ, -R6 ;  /* 0x000000ffff077224 */ /* 0x002fca00078e0a06 */
[----:B------:R1:W-:Y:S03]  /*1220*/  STG.E desc[UR16][R2.64], R7 ;  /* 0x0000000702007986 */ /* 0x0003e6000c101910 */
[----:B------:R-:W-:Y:S05]  /*1230*/  @!P0 EXIT ;  /* 0x000000000000894d */ /* 0x000fea0003800000 */
[----:B------:R-:W-:Y:S01]  /*1240*/  IADD3 R4, PT, PT, R4, 0x200, RZ ;  /* 0x0000020004047810 */ /* 0x000fe20007ffe0ff */
[----:B------:R-:W-:Y:S01]  /*1250*/  VIADD R5, R5, 0x80 ;  /* 0x0000008005057836 */ /* 0x000fe20000000000 */
[----:B------:R-:W-:Y:S06]  /*1260*/  BRA `(.L_x_74) ;  /* 0xfffffffc00d07947 */ /* 0x000fec000383ffff */
        .weak           $__internal_2_$__cuda_sm20_div_u64
        .type           $__internal_2_$__cuda_sm20_div_u64,@function
        .size           $__internal_2_$__cuda_sm20_div_u64,(.L_x_255 - $__internal_2_$__cuda_sm20_div_u64)
$__internal_2_$__cuda_sm20_div_u64:
[----:B------:R-:W-:Y:S02]  /*1270*/  IMAD.MOV.U32 R16, RZ, RZ, R4 ;  /* 0x000000ffff107224 */ /* 0x000fe400078e0004 */
[----:B------:R-:W-:-:S04]  /*1280*/  IMAD.MOV.U32 R17, RZ, RZ, RZ ;  /* 0x000000ffff117224 */ /* 0x000fc800078e00ff */
[----:B------:R-:W1:Y:S08]  /*1290*/  I2F.U64.RP R12, R16 ;  /* 0x00000010000c7312 */ /* 0x000e700000309000 */
[----:B-1----:R-:W1:Y:S02]  /*12a0*/  MUFU.RCP R12, R12 ;  /* 0x0000000c000c7308 */ /* 0x002e640000001000 */
[----:B-1----:R-:W-:-:S06]  /*12b0*/  VIADD R8, R12, 0x1ffffffe ;  /* 0x1ffffffe0c087836 */ /* 0x002fcc0000000000 */
[----:B------:R-:W1:Y:S02]  /*12c0*/  F2I.U64.TRUNC R8, R8 ;  /* 0x0000000800087311 */ /* 0x000e64000020d800 */
[----:B-1----:R-:W-:-:S04]  /*12d0*/  IMAD.WIDE.U32 R14, R8, R4, RZ ;  /* 0x00000004080e7225 */ /* 0x002fc800078e00ff */
[----:B------:R-:W-:Y:S01]  /*12e0*/  IMAD R15, R9, R4, R15 ;  /* 0x00000004090f7224 */ /* 0x000fe200078e020f */
[----:B------:R-:W-:-:S05]  /*12f0*/  IADD3 R19, P0, PT, RZ, -R14, RZ ;  /* 0x8000000eff137210 */ /* 0x000fca0007f1e0ff */
[----:B------:R-:W-:-:S04]  /*1300*/  IMAD.HI.U32 R14, R8, R19, RZ ;  /* 0x00000013080e7227 */ /* 0x000fc800078e00ff */
[----:B------:R-:W-:Y:S02]  /*1310*/  IMAD.X R21, RZ, RZ, ~R15, P0 ;  /* 0x000000ffff157224 */ /* 0x000fe400000e0e0f */
[----:B------:R-:W-:Y:S02]  /*1320*/  IMAD.MOV.U32 R15, RZ, RZ, R8 ;  /* 0x000000ffff0f7224 */ /* 0x000fe400078e0008 */
[-C--:B------:R-:W-:Y:S02]  /*1330*/  IMAD R17, R9, R21.reuse, RZ ;  /* 0x0000001509117224 */ /* 0x080fe400078e02ff */
[----:B------:R-:W-:-:S04]  /*1340*/  IMAD.WIDE.U32 R14, P0, R8, R21, R14 ;  /* 0x00000015080e7225 */ /* 0x000fc8000780000e */
[----:B------:R-:W-:-:S04]  /*1350*/  IMAD.HI.U32 R21, R9, R21, RZ ;  /* 0x0000001509157227 */ /* 0x000fc800078e00ff */
[----:B------:R-:W-:-:S04]  /*1360*/  IMAD.HI.U32 R14, P1, R9, R19, R14 ;  /* 0x00000013090e7227 */ /* 0x000fc8000782000e */
[----:B------:R-:W-:Y:S01]  /*1370*/  IMAD.X R12, R21, 0x1, R9, P0 ;  /* 0x00000001150c7824 */ /* 0x000fe200000e0609 */
[----:B------:R-:W-:-:S04]  /*1380*/  IADD3 R15, P2, PT, R17, R14, RZ ;  /* 0x0000000e110f7210 */ /* 0x000fc80007f5e0ff */
[----:B------:R-:W-:Y:S01]  /*1390*/  IADD3.X R17, PT, PT, RZ, RZ, R12, P2, P1 ;  /* 0x000000ffff117210 */ /* 0x000fe200017e240c */
[----:B------:R-:W-:-:S03]  /*13a0*/  IMAD.WIDE.U32 R8, R15, R4, RZ ;  /* 0x000000040f087225 */ /* 0x000fc600078e00ff */
[----:B------:R-:W-:Y:S01]  /*13b0*/  IADD3 R19, P0, PT, RZ, -R8, RZ ;  /* 0x80000008ff137210 */ /* 0x000fe20007f1e0ff */
[----:B------:R-:W-:-:S04]  /*13c0*/  IMAD R8, R17, R4, R9 ;  /* 0x0000000411087224 */ /* 0x000fc800078e0209 */
        /* <DEDUP_REMOVED lines=16> */
[----:B------:R-:W-:-:S04]  /*14d0*/  IMAD.X R8, RZ, RZ, R14, P0 ;  /* 0x000000ffff087224 */ /* 0x000fc800000e060e */
[----:B------:R-:W-:Y:S02]  /*14e0*/  IMAD.X R17, RZ, RZ, R8, P1 ;  /* 0x000000ffff117224 */ /* 0x000fe400008e0608 */
[----:B------:R-:W-:-:S04]  /*14f0*/  IMAD.WIDE.U32 R8, R15, R4, RZ ;  /* 0x000000040f087225 */ /* 0x000fc800078e00ff */
[-C--:B------:R-:W-:Y:S01]  /*1500*/  IMAD R12, R17, R4.reuse, R9 ;  /* 0x00000004110c7224 */ /* 0x080fe200078e0209 */
[----:B------:R-:W-:Y:S02]  /*1510*/  IADD3 R13, P0, PT, -R8, R13, RZ ;  /* 0x0000000d080d7210 */ /* 0x000fe40007f1e1ff */
[----:B------:R-:W-:Y:S02]  /*1520*/  IADD3 R8, P2, PT, R15, 0x1, RZ ;  /* 0x000000010f087810 */ /* 0x000fe40007f5e0ff */
[----:B------:R-:W-:Y:S01]  /*1530*/  IADD3 R9, P1, PT, -R4, R13, RZ ;  /* 0x0000000d04097210 */ /* 0x000fe20007f3e1ff */
[----:B------:R-:W-:Y:S01]  /*1540*/  IMAD.X R14, R11, 0x1, ~R12, P0 ;  /* 0x000000010b0e7824 */ /* 0x000fe200000e0e0c */
[----:B------:R-:W-:Y:S01]  /*1550*/  ISETP.GE.U32.AND P0, PT, R13, R4, PT ;  /* 0x000000040d00720c */ /* 0x000fe20003f06070 */
[----:B------:R-:W-:-:S03]  /*1560*/  IMAD.X R12, RZ, RZ, R17, P2 ;  /* 0x000000ffff0c7224 */ /* 0x000fc600010e0611 */
[C---:B------:R-:W-:Y:S02]  /*1570*/  ISETP.GE.U32.AND.EX P0, PT, R14.reuse, RZ, PT, P0 ;  /* 0x000000ff0e00720c */ /* 0x040fe40003f06100 */
[----:B------:R-:W-:Y:S02]  /*1580*/  IADD3.X R11, PT, PT, R14, -0x1, RZ, P1, !PT ;  /* 0xffffffff0e0b7810 */ /* 0x000fe40000ffe4ff */
[----:B------:R-:W-:Y:S02]  /*1590*/  SEL R15, R8, R15, P0 ;  /* 0x0000000f080f7207 */ /* 0x000fe40000000000 */
[----:B------:R-:W-:Y:S02]  /*15a0*/  SEL R9, R9, R13, P0 ;  /* 0x0000000d09097207 */ /* 0x000fe40000000000 */
[----:B------:R-:W-:Y:S02]  /*15b0*/  SEL R12, R12, R17, P0 ;  /* 0x000000110c0c7207 */ /* 0x000fe40000000000 */
[----:B------:R-:W-:-:S02]  /*15c0*/  IADD3 R8, P2, PT, R15, 0x1, RZ ;  /* 0x000000010f087810 */ /* 0x000fc40007f5e0ff */
[----:B------:R-:W-:Y:S02]  /*15d0*/  SEL R11, R11, R14, P0 ;  /* 0x0000000e0b0b7207 */ /* 0x000fe40000000000 */
[----:B------:R-:W-:Y:S01]  /*15e0*/  ISETP.GE.U32.AND P0, PT, R9, R4, PT ;  /* 0x000000040900720c */ /* 0x000fe20003f06070 */
[----:B------:R-:W-:Y:S01]  /*15f0*/  IMAD.X R9, RZ, RZ, R12, P2 ;  /* 0x000000ffff097224 */ /* 0x000fe200010e060c */
[----:B------:R-:W-:Y:S02]  /*1600*/  ISETP.NE.U32.AND P1, PT, R4, RZ, PT ;  /* 0x000000ff0400720c */ /* 0x000fe40003f25070 */
[----:B------:R-:W-:Y:S01]  /*1610*/  ISETP.GE.U32.AND.EX P0, PT, R11, RZ, PT, P0 ;  /* 0x000000ff0b00720c */ /* 0x000fe20003f06100 */
[----:B------:R-:W-:Y:S01]  /*1620*/  IMAD.MOV.U32 R11, RZ, RZ, 0x0 ;  /* 0x00000000ff0b7424 */ /* 0x000fe200078e00ff */
[----:B------:R-:W-:Y:S02]  /*1630*/  ISETP.NE.AND.EX P1, PT, RZ, RZ, PT, P1 ;  /* 0x000000ffff00720c */ /* 0x000fe40003f25310 */
[----:B------:R-:W-:-:S02]  /*1640*/  SEL R8, R8, R15, P0 ;  /* 0x0000000f08087207 */ /* 0x000fc40000000000 */
[----:B------:R-:W-:Y:S02]  /*1650*/  SEL R9, R9, R12, P0 ;  /* 0x0000000c09097207 */ /* 0x000fe40000000000 */
[----:B------:R-:W-:Y:S02]  /*1660*/  SEL R8, R8, 0xffffffff, P1 ;  /* 0xffffffff08087807 */ /* 0x000fe40000800000 */
[----:B------:R-:W-:Y:S01]  /*1670*/  SEL R9, R9, 0xffffffff, P1 ;  /* 0xffffffff09097807 */ /* 0x000fe20000800000 */
[----:B------:R-:W-:Y:S06]  /*1680*/  RET.REL.NODEC R10 `(_ZN3cub18CUB_300001_SM_10006detail9transform16transform_kernelINS2_10policy_hubILb0EN4cuda3std3__45tupleIJN6thrust24THRUST_300001_SM_1000_NS6detail15normal_iteratorINSA_10device_ptrIiEEEEEEEE10policy1000ElNS7_6negateIiEESF_JPiEEEvT0_iT1_T2_DpNS2_10kernel_argIT3_EE) ;  /* 0xffffffe80a5c7950 */ /* 0x000fec0003c3ffff */
.L_x_75:
        /* <DEDUP_REMOVED lines=15> */
.L_x_255:


//--------------------- .text._ZN3cub18CUB_300001_SM_10006detail9transform16transform_kernelINS2_10policy_hubILb0EN4cuda3std3__45tupleIJN6thrust24THRUST_300001_SM_1000_NS6detail15normal_iteratorINSA_10device_ptrIiEEEEEEEE10policy1000EiNS7_6negateIiEESF_JPiEEEvT0_iT1_T2_DpNS2_10kernel_argIT3_EE --------------------------
	.section	.text._ZN3cub18CUB_300001_SM_10006detail9transform16transform_kernelINS2_10policy_hubILb0EN4cuda3std3__45tupleIJN6thrust24THRUST_300001_SM_1000_NS6detail15normal_iteratorINSA_10device_ptrIiEEEEEEEE10policy1000EiNS7_6negateIiEESF_JPiEEEvT0_iT1_T2_DpNS2_10kernel_argIT3_EE,"ax",@progbits
	.align	128
        .global         _ZN3cub18CUB_300001_SM_10006detail9transform16transform_kernelINS2_10policy_hubILb0EN4cuda3std3__45tupleIJN6thrust24THRUST_300001_SM_1000_NS6detail15normal_iteratorINSA_10device_ptrIiEEEEEEEE10policy1000EiNS7_6negateIiEESF_JPiEEEvT0_iT1_T2_DpNS2_10kernel_argIT3_EE
        .type           _ZN3cub18CUB_300001_SM_10006detail9transform16transform_kernelINS2_10policy_hubILb0EN4cuda3std3__45tupleIJN6thrust24THRUST_300001_SM_1000_NS6detail15normal_iteratorINSA_10device_ptrIiEEEEEEEE10policy1000EiNS7_6negateIiEESF_JPiEEEvT0_iT1_T2_DpNS2_10kernel_argIT3_EE,@function
        .size           _ZN3cub18CUB_300001_SM_10006detail9transform16transform_kernelINS2_10policy_hubILb0EN4cuda3std3__45tupleIJN6thrust24THRUST_300001_SM_1000_NS6detail15normal_iteratorINSA_10device_ptrIiEEEEEEEE10policy1000EiNS7_6negateIiEESF_JPiEEEvT0_iT1_T2_DpNS2_10kernel_argIT3_EE,(.L_x_256 - _ZN3cub18CUB_300001_SM_10006detail9transform16transform_kernelINS2_10policy_hubILb0EN4cuda3std3__45tupleIJN6thrust24THRUST_300001_SM_1000_NS6detail15normal_iteratorINSA_10device_ptrIiEEEEEEEE10policy1000EiNS7_6negateIiEESF_JPiEEEvT0_iT1_T2_DpNS2_10kernel_argIT3_EE)
        .other          _ZN3cub18CUB_300001_SM_10006detail9transform16transform_kernelINS2_10policy_hubILb0EN4cuda3std3__45tupleIJN6thrust24THRUST_300001_SM_1000_NS6detail15normal_iteratorINSA_10device_ptrIiEEEEEEEE10policy1000EiNS7_6negateIiEESF_JPiEEEvT0_iT1_T2_DpNS2_10kernel_argIT3_EE,@"STO_CUDA_ENTRY STV_DEFAULT"
_ZN3cub18CUB_300001_SM_10006detail9transform16transform_kernelINS2_10policy_hubILb0EN4cuda3std3__45tupleIJN6thrust24THRUST_300001_SM_1000_NS6detail15normal_iteratorINSA_10device_ptrIiEEEEEEEE10policy1000EiNS7_6negateIiEESF_JPiEEEvT0_iT1_T2_DpNS2_10kernel_argIT3_EE:
.text._ZN3cub18CUB_300001_SM_10006detail9transform16transform_kernelINS2_10policy_hubILb0EN4cuda3std3__45tupleIJN6thrust24THRUST_300001_SM_1000_NS6detail15normal_iteratorINSA_10device_ptrIiEEEEEEEE10policy1000EiNS7_6negateIiEESF_JPiEEEvT0_iT1_T2_DpNS2_10kernel_argIT3_EE:
        /* <DEDUP_REMOVED lines=33> */
[----:B------:R-:W-:-:S02]  /*0210*/  USHF.R.U32.HI UR9, URZ, 0x4, UR10 ;  /* 0x00000004ff097899 */ /* 0x000fc4000801160a */
[----:B---3--:R-:W-:Y:S01]  /*0220*/  UIMAD.WIDE UR4, UR16, 0x4, UR4 ;  /* 0x00000004100478a5 */ /* 0x008fe2000f8e0204 */
        /* <DEDUP_REMOVED lines=9> */
[----:B------:R-:W-:-:S09]  /*02c0*/  UPRMT UR9, UR9, 0x5410, URZ ;  /* 0x0000541009097896 */ /* 0x000fd200080000ff */
[----:B--2---:R1:W-:Y:S01]  /*02d0*/  UBLKCP.S.G [UR12], [UR4], UR9 ;  /* 0x0000000c040073ba */ /* 0x0043e20008000209 */
[----:B------:R1:W-:Y:S01]  /*02e0*/  SYNCS.ARRIVE.TRANS64 RZ, [UR13], R0 ;  /* 0x00000000ffff79a7 */ /* 0x0003e2000800000d */
[----:B------:R-:W-:Y:S01]  /*02f0*/  NOP ;  /* 0x0000000000007918 */ /* 0x000fe20000000000 */
.L_x_78:
[----:B-1----:R-:W-:Y:S05]  /*0300*/  BSYNC.RECONVERGENT B0 ;  /* 0x0000000000007941 */ /* 0x002fea0003800200 */
.L_x_77:
[----:B------:R-:W1:Y:S08]  /*0310*/  S2UR UR5, SR_CgaCtaId ;  /* 0x00000000000579c3 */ /* 0x000e700000008800 */
[----:B------:R-:W-:Y:S01]  /*0320*/  BAR.SYNC.DEFER_BLOCKING 0x0 ;  /* 0x0000000000007b1d */ /* 0x000fe20000010000 */
[----:B------:R-:W-:-:S05]  /*0330*/  SHF.L.U32 R0, RZ, 0x1f, RZ ;  /* 0x0000001fff007819 */ /* 0x000fca00000006ff */
[----:B------:R-:W-:Y:S02]  /*0340*/  UMOV UR4, 0x400 ;  /* 0x0000040000047882 */ /* 0x000fe40000000000 */
[----:B-1----:R-:W-:-:S12]  /*0350*/  ULEA UR4, UR5, UR4, 0x18 ;  /* 0x0000000405047291 */ /* 0x002fd8000f8ec0ff */
.L_x_79:
[----:B------:R-:W1:Y:S02]  /*0360*/  SYNCS.PHASECHK.TRANS64.TRYWAIT P0, [UR4], R0 ;  /* 0x00000000ff0075a7 */ /* 0x000e640008001104 */
[----:B-1----:R-:W-:Y:S05]  /*0370*/  @!P0 BRA `(.L_x_79) ;  /* 0xfffffffc00f88947 */ /* 0x002fea000383ffff */
[----:B------:R-:W-:Y:S05]  /*0380*/  BRA `(.L_x_80) ;  /* 0x0000000800b47947 */ /* 0x000fea0003800000 */
.L_x_76:
[----:B------:R-:W1:Y:S01]  /*0390*/  S2R R0, SR_TID.Y ;  /* 0x0000000000007919 */ /* 0x000e620000002200 */
[----:B------:R-:W2:Y:S01]  /*03a0*/  LDCU UR19, c[0x0][0x360] ;  /* 0x00006c00ff1377ac */ /* 0x000ea20008000800 */
[----:B------:R-:W-:Y:S01]  /*03b0*/  BSSY.RECONVERGENT B0, `(.L_x_81) ;  /* 0x00000a7000007945 */ /* 0x000fe20003800200 */
[----:B------:R-:W1:Y:S01]  /*03c0*/  S2R R3, SR_TID.Z ;  /* 0x0000000000037919 */ /* 0x000e620000002300 */
[----:B------:R-:W1:Y:S01]  /*03d0*/  LDCU UR20, c[0x0][0x364] ;  /* 0x00006c80ff1477ac */ /* 0x000e620008000800 */
[----:B------:R-:W3:Y:S01]  /*03e0*/  LDC R6, c[0x0][0x368] ;  /* 0x0000da00ff067b82 */ /* 0x000ee20000000800 */
[----:B------:R-:W2:Y:S01]  /*03f0*/  S2R R5, SR_TID.X ;  /* 0x0000000000057919 */ /* 0x000ea20000002100 */
[----:B------:R-:W-:-:S04]  /*0400*/  USHF.L.U32 UR4, UR18, 0x2, URZ ;  /* 0x0000000212047899 */ /* 0x000fc800080006ff */
[----:B------:R-:W-:-:S04]  /*0410*/  USHF.R.S32.HI UR5, URZ, 0x1f, UR4 ;  /* 0x0000001fff057899 */ /* 0x000fc80008011404 */
[----:B------:R-:W-:Y:S02]  /*0420*/  USHF.R.U32.HI UR21, URZ, 0x2, UR5 ;  /* 0x00000002ff157899 */ /* 0x000fe40008011605 */
[----:B------:R-:W-:Y:S01]  /*0430*/  USHF.R.U64 UR7, UR4, 0x2, UR5 ;  /* 0x0000000204077899 */ /* 0x000fe20008001205 */
[----:B-1----:R-:W-:-:S04]  /*0440*/  IMAD R0, R3, UR20, R0 ;  /* 0x0000001403007c24 */ /* 0x002fc8000f8e0200 */
[----:B--2---:R-:W-:Y:S02]  /*0450*/  IMAD R5, R0, UR19, R5 ;  /* 0x0000001300057c24 */ /* 0x004fe4000f8e0205 */
[----:B------:R-:W-:-:S03]  /*0460*/  IMAD.U32 R0, RZ, RZ, UR21 ;  /* 0x00000015ff007e24 */ /* 0x000fc6000f8e00ff */
[----:B------:R-:W-:-:S04]  /*0470*/  ISETP.LT.U32.AND P0, PT, R5, UR7, PT ;  /* 0x0000000705007c0c */ /* 0x000fc8000bf01070 */
[----:B------:R-:W-:-:S13]  /*0480*/  ISETP.GT.U32.AND.EX P0, PT, R0, RZ, PT, P0 ;  /* 0x000000ff0000720c */ /* 0x000fda0003f04100 */
[----:B---3--:R-:W-:Y:S05]  /*0490*/  @!P0 BRA `(.L_x_82) ;  /* 0x0000000800608947 */ /* 0x008fea0003800000 */
[----:B------:R-:W-:Y:S01]  /*04a0*/  UIMAD UR4, UR19, UR20, URZ ;  /* 0x00000014130472a4 */ /* 0x000fe2000f8e02ff */
[----:B------:R-:W-:Y:S01]  /*04b0*/  IMAD.U32 R0, RZ, RZ, UR21 ;  /* 0x00000015ff007e24 */ /* 0x000fe2000f8e00ff */
[----:B------:R-:W-:Y:S01]  /*04c0*/  MOV R8, 0xffffffff ;  /* 0xffffffff00087802 */ /* 0x000fe20000000f00 */
[----:B------:R-:W-:Y:S01]  /*04d0*/  IMAD.U32 R2, RZ, RZ, UR21 ;  /* 0x00000015ff027e24 */ /* 0x000fe2000f8e00ff */
[----:B------:R-:W-:Y:S02]  /*04e0*/  BSSY.RECONVERGENT B1, `(.L_x_83) ;  /* 0x0000027000017945 */ /* 0x000fe40003800200 */
[----:B------:R-:W-:-:S04]  /*04f0*/  IMAD R4, R6, UR4, RZ ;  /* 0x0000000406047c24 */ /* 0x000fc8000f8e02ff */
[----:B------:R-:W-:-:S05]  /*0500*/  IMAD.IADD R3, R4, 0x1, R5 ;  /* 0x0000000104037824 */ /* 0x000fca00078e0205 */
[C---:B------:R-:W-:Y:S02]  /*0510*/  ISETP.LT.U32.AND P1, PT, R3.reuse, UR7, PT ;  /* 0x0000000703007c0c */ /* 0x040fe4000bf21070 */
[C---:B------:R-:W-:Y:S02]  /*0520*/  ISETP.LT.U32.AND P0, PT, R3.reuse, UR7, PT ;  /* 0x0000000703007c0c */ /* 0x040fe4000bf01070 */
[----:B------:R-:W-:Y:S02]  /*0530*/  ISETP.GT.U32.AND.EX P1, PT, R0, RZ, PT, P1 ;  /* 0x000000ff0000720c */ /* 0x000fe40003f24110 */
[----:B------:R-:W-:Y:S02]  /*0540*/  ISETP.GT.U32.AND.EX P0, PT, R2, RZ, PT, P0 ;  /* 0x000000ff0200720c */ /* 0x000fe40003f04100 */
[----:B------:R-:W-:Y:S02]  /*0550*/  SEL R0, R3, UR7, !P1 ;  /* 0x0000000703007c07 */ /* 0x000fe4000c800000 */
[----:B------:R-:W-:-:S02]  /*0560*/  SEL R2, RZ, 0x1, !P0 ;  /* 0x00000001ff027807 */ /* 0x000fc40004000000 */
[----:B------:R-:W-:Y:S02]  /*0570*/  SEL R7, RZ, UR21, !P1 ;  /* 0x00000015ff077c07 */ /* 0x000fe4000c800000 */
        /* <DEDUP_REMOVED lines=19> */
[----:B------:R-:W-:Y:S01]  /*06b0*/  @P0 IADD3 R3, PT, PT, -R4, R3, RZ ;  /* 0x0000000304030210 */ /* 0x000fe20007ffe1ff */
[----:B------:R-:W-:-:S03]  /*06c0*/  @P0 VIADD R8, R8, 0x1 ;  /* 0x0000000108080836 */ /* 0x000fc60000000000 */
[----:B------:R-:W-:-:S13]  /*06d0*/  ISETP.GE.U32.AND P1, PT, R3, R4, PT ;  /* 0x000000040300720c */ /* 0x000fda0003f26070 */
[----:B------:R-:W-:Y:S01]  /*06e0*/  @P1 VIADD R8, R8, 0x1 ;  /* 0x0000000108081836 */ /* 0x000fe20000000000 */
[----:B------:R-:W-:Y:S01]  /*06f0*/  @!P2 LOP3.LUT R8, RZ, R4, RZ, 0x33, !PT ;  /* 0x00000004ff08a212 */ /* 0x000fe200078e33ff */
[----:B------:R-:W-:Y:S06]  /*0700*/  BRA `(.L_x_85) ;  /* 0x0000000000107947 */ /* 0x000fec0003800000 */
.L_x_84:
[----:B------:R-:W-:-:S07]  /*0710*/  MOV R8, 0x730 ;  /* 0x0000073000087802 */ /* 0x000fce0000000f00 */
[----:B------:R-:W-:Y:S05]  /*0720*/  CALL.REL.NOINC `($__internal_3_$__cuda_sm20_div_u64) ;  /* 0x0000000800a87944 */ /* 0x000fea0003c00000 */
[----:B------:R-:W-:Y:S02]  /*0730*/  IMAD.MOV.U32 R8, RZ, RZ, R3 ;  /* 0x000000ffff087224 */ /* 0x000fe400078e0003 */
[----:B------:R-:W-:-:S07]  /*0740*/  IMAD.MOV.U32 R9, RZ, RZ, R10 ;  /* 0x000000ffff097224 */ /* 0x000fce00078e000a */
.L_x_85:
[----:B------:R-:W-:Y:S05]  /*0750*/  BSYNC.RECONVERGENT B1 ;  /* 0x0000000000017941 */ /* 0x000fea0003800200 */
.L_x_83:
[----:B------:R-:W-:Y:S01]  /*0760*/  IADD3 R7, P0, PT, R8, R2, RZ ;  /* 0x0000000208077210 */ /* 0x000fe20007f1e0ff */
[----:B------:R-:W-:Y:S03]  /*0770*/  BSSY.RECONVERGENT B1, `(.L_x_86) ;  /* 0x000002d000017945 */ /* 0x000fe60003800200 */
[C---:B------:R-:W-:Y:S02]  /*0780*/  LOP3.LUT R2, R7.reuse, 0x3, RZ, 0xc0, !PT ;  /* 0x0000000307027812 */ /* 0x040fe400078ec0ff */
[----:B------:R-:W-:Y:S02]  /*0790*/  IADD3.X R8, PT, PT, RZ, R9, RZ, P0, !PT ;  /* 0x00000009ff087210 */ /* 0x000fe400007fe4ff */
[----:B------:R-:W-:Y:S02]  /*07a0*/  ISETP.NE.U32.AND P1, PT, R2, 0x3, PT ;  /* 0x000000030200780c */ /* 0x000fe40003f25070 */
[----:B------:R-:W-:-:S02]  /*07b0*/  ISETP.GE.U32.AND P0, PT, R7, 0x3, PT ;  /* 0x000000030700780c */ /* 0x000fc40003f06070 */
[----:B------:R-:W-:Y:S02]  /*07c0*/  ISETP.NE.AND.EX P1, PT, RZ, RZ, PT, P1 ;  /* 0x000000ffff00720c */ /* 0x000fe40003f25310 */
[----:B------:R-:W-:-:S11]  /*07d0*/  ISETP.GE.U32.AND.EX P0, PT, R8, RZ, PT, P0 ;  /* 0x000000ff0800720c */ /* 0x000fd60003f06100 */
[----:B------:R-:W-:Y:S05]  /*07e0*/  @!P1 BRA `(.L_x_87) ;  /* 0x0000000000949947 */ /* 0x000fea0003800000 */
[----:B------:R-:W1:Y:S01]  /*07f0*/  S2UR UR6, SR_CgaCtaId ;  /* 0x00000000000679c3 */ /* 0x000e620000008800 */
[----:B------:R-:W2:Y:S01]  /*0800*/  LDCU UR4, c[0x0][0x3a0] ;  /* 0x00007400ff0477ac */ /* 0x000ea20008000800 */
[C---:B------:R-:W-:Y:S01]  /*0810*/  SHF.L.U64.HI R3, R5.reuse, 0x2, R0 ;  /* 0x0000000205037819 */ /* 0x040fe20000010200 */
[----:B------:R-:W-:Y:S02]  /*0820*/  IMAD.SHL.U32 R2, R5, 0x4, RZ ;  /* 0x0000000405027824 */ /* 0x000fe400078e00ff */
[----:B------:R-:W-:Y:S01]  /*0830*/  IMAD.U32 R11, RZ, RZ, UR16 ;  /* 0x00000010ff0b7e24 */ /* 0x000fe2000f8e00ff */
[----:B------:R-:W-:Y:S01]  /*0840*/  UMOV UR5, 0x400 ;  /* 0x0000040000057882 */ /* 0x000fe20000000000 */
[----:B------:R-:W-:Y:S01]  /*0850*/  VIADD R9, R7, 0x1 ;  /* 0x0000000107097836 */ /* 0x000fe20000000000 */
[----:B------:R-:W3:Y:S01]  /*0860*/  LDC.64 R12, c[0x0][0x398] ;  /* 0x0000e600ff0c7b82 */ /* 0x000ee20000000a00 */
[----:B------:R-:W-:Y:S01]  /*0870*/  UIADD3 UR5, UPT, UPT, UR5, 0x80, URZ ;  /* 0x0000008005057890 */ /* 0x000fe2000fffe0ff */
[----:B------:R-:W-:-:S02]  /*0880*/  IMAD.WIDE R2, R11, 0x4, R2 ;  /* 0x000000040b027825 */ /* 0x000fc400078e0202 */
[----:B------:R-:W-:Y:S02]  /*0890*/  LOP3.LUT R9, R9, 0x3, RZ, 0xc0, !PT ;  /* 0x0000000309097812 */ /* 0x000fe400078ec0ff */
[----:B------:R-:W-:Y:S02]  /*08a0*/  IMAD R7, R6, UR20, RZ ;  /* 0x0000001406077c24 */ /* 0x000fe4000f8e02ff */
[----:B------:R-:W-:Y:S02]  /*08b0*/  IADD3 R9, P3, PT, RZ, -R9, RZ ;  /* 0x80000009ff097210 */ /* 0x000fe40007f7e0ff */
[----:B------:R-:W-:-:S03]  /*08c0*/  IMAD R7, R7, UR19, RZ ;  /* 0x0000001307077c24 */ /* 0x000fc6000f8e02ff */
[----:B------:R-:W-:Y:S01]  /*08d0*/  IMAD.X R10, RZ, RZ, -0x1, P3 ;  /* 0xffffffffff0a7424 */ /* 0x000fe200018e06ff */
[----:B-1----:R-:W-:Y:S02]  /*08e0*/  ULEA UR5, UR6, UR5, 0x18 ;  /* 0x0000000506057291 */ /* 0x002fe4000f8ec0ff */
[----:B--2---:R-:W-:Y:S02]  /*08f0*/  USHF.R.S32.HI UR6, URZ, 0x1f, UR4 ;  /* 0x0000001fff067899 */ /* 0x004fe40008011404 */
[----:B---3--:R-:W-:Y:S01]  /*0900*/  IADD3 R11, P1, P2, R2, UR4, R12 ;  /* 0x00000004020b7c10 */ /* 0x008fe2000fa3e00c */
[----:B------:R-:W-:-:S03]  /*0910*/  UIADD3 UR4, UPT, UPT, UR5, UR4, URZ ;  /* 0x0000000405047290 */ /* 0x000fc6000fffe0ff */
[----:B------:R-:W-:-:S03]  /*0920*/  IADD3.X R12, PT, PT, R3, UR6, R13, P1, P2 ;  /* 0x00000006030c7c10 */ /* 0x000fc60008fe440d */
[----:B------:R-:W-:-:S07]  /*0930*/  LEA R8, R5, UR4, 0x2 ;  /* 0x0000000405087c11 */ /* 0x000fce000f8e10ff */
.L_x_88:
        /* <DEDUP_REMOVED lines=16> */
.L_x_87:
[----:B------:R-:W-:Y:S05]  /*0a40*/  BSYNC.RECONVERGENT B1 ;  /* 0x0000000000017941 */ /* 0x000fea0003800200 */
.L_x_86:
[----:B------:R-:W-:Y:S05]  /*0a50*/  @!P0 BRA `(.L_x_82) ;  /* 0x0000000000f08947 */ /* 0x000fea0003800000 */
[----:B------:R-:W1:Y:S01]  /*0a60*/  S2UR UR10, SR_CgaCtaId ;  /* 0x00000000000a79c3 */ /* 0x000e620000008800 */
[----:B------:R-:W2:Y:S01]  /*0a70*/  LDCU UR11, c[0x0][0x3a0] ;  /* 0x00007400ff0b77ac */ /* 0x000ea20008000800 */
[C---:B------:R-:W-:Y:S01]  /*0a80*/  SHF.L.U64.HI R3, R5.reuse, 0x2, R0 ;  /* 0x0000000205037819 */ /* 0x040fe20000010200 */
[C---:B------:R-:W-:Y:S01]  /*0a90*/  IMAD.SHL.U32 R2, R5.reuse, 0x4, RZ ;  /* 0x0000000405027824 */ /* 0x040fe200078e00ff */
[----:B------:R-:W-:Y:S01]  /*0aa0*/  MOV R7, UR16 ;  /* 0x0000001000077c02 */ /* 0x000fe20008000f00 */
[----:B------:R-:W2:Y:S01]  /*0ab0*/  LDCU.64 UR12, c[0x0][0x398] ;  /* 0x00007300ff0c77ac */ /* 0x000ea20008000a00 */
[----:B------:R-:W-:Y:S01]  /*0ac0*/  IADD3 R8, P0, PT, R5, UR16, RZ ;  /* 0x0000001005087c10 */ /* 0x000fe2000ff1e0ff */
[----:B------:R-:W-:Y:S01]  /*0ad0*/  IMAD R20, R6, UR20, RZ ;  /* 0x0000001406147c24 */ /* 0x000fe2000f8e02ff */
[----:B------:R-:W-:Y:S01]  /*0ae0*/  SHF.R.U32.HI R21, RZ, 0x1e, R4 ;  /* 0x0000001eff157819 */ /* 0x000fe20000011604 */
[----:B------:R-:W-:Y:S01]  /*0af0*/  UMOV UR9, 0x400 ;  /* 0x0000040000097882 */ /* 0x000fe20000000000 */
[C---:B------:R-:W-:Y:S01]  /*0b00*/  IMAD.WIDE R2, R7.reuse, 0x4, R2 ;  /* 0x0000000407027825 */ /* 0x040fe200078e0202 */
[----:B------:R-:W-:Y:S01]  /*0b10*/  UIADD3 UR9, UPT, UPT, UR9, 0x80, URZ ;  /* 0x0000008009097890 */ /* 0x000fe2000fffe0ff */
[----:B------:R-:W-:Y:S01]  /*0b20*/  LEA.HI.X.SX32 R7, R7, R0, 0x1, P0 ;  /* 0x0000000007077211 */ /* 0x000fe200000f0eff */
[----:B------:R-:W-:Y:S01]  /*0b30*/  UMOV UR4, URZ ;  /* 0x000000ff00047c82 */ /* 0x000fe20008000000 */
[C---:B------:R-:W-:Y:S01]  /*0b40*/  IMAD.SHL.U32 R16, R4.reuse, 0x4, RZ ;  /* 0x0000000404107824 */ /* 0x040fe200078e00ff */
[----:B------:R-:W-:Y:S01]  /*0b50*/  LEA R18, P0, R4, R2, 0x3 ;  /* 0x0000000204127211 */ /* 0x000fe200078018ff */
[C---:B------:R-:W-:Y:S01]  /*0b60*/  IMAD.SHL.U32 R6, R8.reuse, 0x4, RZ ;  /* 0x0000000408067824 */ /* 0x040fe200078e00ff */
[----:B------:R-:W-:Y:S01]  /*0b70*/  SHF.L.U64.HI R7, R8, 0x2, R7 ;  /* 0x0000000208077819 */ /* 0x000fe20000010207 */
[----:B------:R-:W-:Y:S01]  /*0b80*/  IMAD R20, R20, UR19, RZ ;  /* 0x0000001314147c24 */ /* 0x000fe2000f8e02ff */
[----:B------:R-:W-:-:S02]  /*0b90*/  IADD3 R17, P1, PT, R2, R16, RZ ;  /* 0x0000001002117210 */ /* 0x000fc40007f3e0ff */
[C---:B------:R-:W-:Y:S01]  /*0ba0*/  LEA.HI.X R24, R4.reuse, R3, RZ, 0x3, P0 ;  /* 0x0000000304187211 */ /* 0x040fe200000f1cff */
[----:B------:R-:W-:Y:S01]  /*0bb0*/  IMAD.WIDE.U32 R6, R4, 0xc, R6 ;  /* 0x0000000c04067825 */ /* 0x000fe200078e0006 */
[----:B--2---:R-:W-:Y:S01]  /*0bc0*/  UIADD3 UR5, UP0, UPT, UR11, UR12, URZ ;  /* 0x0000000c0b057290 */ /* 0x004fe2000ff1e0ff */
[----:B------:R-:W-:Y:S01]  /*0bd0*/  IADD3.X R28, PT, PT, R3, R21, RZ, P1, !PT ;  /* 0x00000015031c7210 */ /* 0x000fe20000ffe4ff */
[----:B-1----:R-:W-:Y:S01]  /*0be0*/  ULEA UR9, UR10, UR9, 0x18 ;  /* 0x000000090a097291 */ /* 0x002fe2000f8ec0ff */
[----:B------:R-:W-:Y:S01]  /*0bf0*/  VIADD R26, R7, UR4 ;  /* 0x00000004071a7c36 */ /* 0x000fe20008000000 */
[----:B------:R-:W-:Y:S02]  /*0c00*/  ULEA.HI.X.SX32 UR6, UR11, UR13, 0x1, UP0 ;  /* 0x0000000d0b067291 */ /* 0x000fe400080f0eff */
[----:B------:R-:W-:Y:S01]  /*0c10*/  UIADD3 UR9, UPT, UPT, UR9, UR11, URZ ;  /* 0x0000000b09097290 */ /* 0x000fe2000fffe0ff */
[----:B------:R-:W-:-:S03]  /*0c20*/  IMAD.U32 R19, RZ, RZ, UR5 ;  /* 0x00000005ff137e24 */ /* 0x000fc6000f8e00ff */
[----:B------:R-:W-:Y:S02]  /*0c30*/  IMAD.U32 R22, RZ, RZ, UR6 ;  /* 0x00000006ff167e24 */ /* 0x000fe4000f8e00ff */
[----:B------:R-:W-:-:S05]  /*0c40*/  LEA R23, R5, UR9, 0x2 ;  /* 0x0000000905177c11 */ /* 0x000fca000f8e10ff */
[C-C-:B------:R-:W-:Y:S02]  /*0c50*/  IMAD R25, R20.reuse, 0x4, R23.reuse ;  /* 0x0000000414197824 */ /* 0x140fe400078e0217 */
[C-C-:B------:R-:W-:Y:S02]  /*0c60*/  IMAD R27, R20.reuse, 0x8, R23.reuse ;  /* 0x00000008141b7824 */ /* 0x140fe400078e0217 */
[----:B------:R-:W-:-:S07]  /*0c70*/  IMAD R29, R20, 0xc, R23 ;  /* 0x0000000c141d7824 */ /* 0x000fce00078e0217 */
.L_x_89:
[----:B------:R-:W-:Y:S02]  /*0c80*/  IADD3 R12, P0, PT, R2, R19, RZ ;  /* 0x00000013020c7210 */ /* 0x000fe40007f1e0ff */
[----:B------:R-:W-:-:S03]  /*0c90*/  IADD3 R8, P1, PT, R19, R17, RZ ;  /* 0x0000001113087210 */ /* 0x000fc60007f3e0ff */
[----:B------:R-:W-:Y:S01]  /*0ca0*/  IMAD.X R13, R3, 0x1, R22, P0 ;  /* 0x00000001030d7824 */ /* 0x000fe200000e0616 */
[C---:B------:R-:W-:Y:S02]  /*0cb0*/  IADD3 R10, P0, PT, R19.reuse, R18, RZ ;  /* 0x00000012130a7210 */ /* 0x040fe40007f1e0ff */
[C---:B------:R-:W-:Y:S02]  /*0cc0*/  IADD3.X R9, PT, PT, R22.reuse, R28, RZ, P1, !PT ;  /* 0x0000001c16097210 */ /* 0x040fe40000ffe4ff */
[----:B------:R-:W-:Y:S01]  /*0cd0*/  IADD3 R14, P1, PT, R19, R6, RZ ;  /* 0x00000006130e7210 */ /* 0x000fe20007f3e0ff */
[----:B------:R-:W-:Y:S01]  /*0ce0*/  IMAD.X R11, R22, 0x1, R24, P0 ;  /* 0x00000001160b7824 */ /* 0x000fe200000e0618 */
[----:B------:R-:W-:Y:S01]  /*0cf0*/  IADD3 R5, P0, PT, R16, R5, RZ ;  /* 0x0000000510057210 */ /* 0x000fe20007f1e0ff */
[----:B------:R-:W-:Y:S01]  /*0d00*/  @!PT LDS RZ, [RZ] ;  /* 0x00000000fffff984 */ /* 0x000fe20000000800 */
[----:B------:R-:W-:Y:S01]  /*0d10*/  @!PT LDS RZ, [RZ] ;  /* 0x00000000fffff984 */ /* 0x000fe20000000800 */
[----:B------:R-:W-:Y:S01]  /*0d20*/  @!PT LDS RZ, [RZ] ;  /* 0x00000000fffff984 */ /* 0x000fe20000000800 */
[----:B------:R1:W-:Y:S02]  /*0d30*/  LDGSTS.E [R23], desc[UR14][R12.64] ;  /* 0x000000000c177fae */ /* 0x0003e4000b9a100e */
[----:B------:R-:W-:Y:S01]  /*0d40*/  IMAD.X R15, R22, 0x1, R26, P1 ;  /* 0x00000001160f7824 */ /* 0x000fe200008e061a */
[C---:B------:R-:W-:Y:S01]  /*0d50*/  LEA R19, P1, R4.reuse, R19, 0x4 ;  /* 0x0000001304137211 */ /* 0x040fe200078220ff */
[----:B------:R-:W-:Y:S01]  /*0d60*/  IMAD.X R0, R21, 0x1, R0, P0 ;  /* 0x0000000115007824 */ /* 0x000fe200000e0600 */
[----:B------:R-:W-:Y:S01]  /*0d70*/  ISETP.GE.U32.AND P0, PT, R5, UR7, PT ;  /* 0x0000000705007c0c */ /* 0x000fe2000bf06070 */
[----:B------:R2:W-:Y:S01]  /*0d80*/  LDGSTS.E [R25], desc[UR14][R8.64] ;  /* 0x0000000008197fae */ /* 0x0005e2000b9a100e */
[----:B------:R-:W-:-:S02]  /*0d90*/  LEA.HI.X R22, R4, R22, RZ, 0x4, P1 ;  /* 0x0000001604167211 */ /* 0x000fc400008f24ff */
[----:B------:R-:W-:Y:S01]  /*0da0*/  ISETP.GE.U32.AND.EX P0, PT, R0, UR21, PT, P0 ;  /* 0x0000001500007c0c */ /* 0x000fe2000bf06100 */
[----:B------:R3:W-:Y:S01]  /*0db0*/  LDGSTS.E [R27], desc[UR14][R10.64] ;  /* 0x000000000a1b7fae */ /* 0x0007e2000b9a100e */
[----:B-1----:R-:W-:-:S03]  /*0dc0*/  IMAD R23, R20, 0x10, R23 ;  /* 0x0000001014177824 */ /* 0x002fc600078e0217 */
[----:B------:R1:W-:Y:S01]  /*0dd0*/  LDGSTS.E [R29], desc[UR14][R14.64] ;  /* 0x000000000e1d7fae */ /* 0x0003e2000b9a100e */
[C---:B--2---:R-:W-:Y:S01]  /*0de0*/  LEA R25, R20.reuse, R25, 0x4 ;  /* 0x0000001914197211 */ /* 0x044fe200078e20ff */
[C---:B---3--:R-:W-:Y:S02]  /*0df0*/  IMAD R27, R20.reuse, 0x10, R27 ;  /* 0x00000010141b7824 */ /* 0x048fe400078e021b */
[----:B-1----:R-:W-:-:S04]  /*0e00*/  IMAD R29, R20, 0x10, R29 ;  /* 0x00000010141d7824 */ /* 0x002fc800078e021d */
[----:B------:R-:W-:Y:S05]  /*0e10*/  @!P0 BRA `(.L_x_89) ;  /* 0xfffffffc00988947 */ /* 0x000fea000383ffff */
.L_x_82:
[----:B------:R-:W-:Y:S05]  /*0e20*/  BSYNC.RECONVERGENT B0 ;  /* 0x0000000000007941 */ /* 0x000fea0003800200 */
.L_x_81:
[----:B------:R-:W0:Y:S01]  /*0e30*/  LDGDEPBAR ;  /* 0x00000000000079af */ /* 0x000e220000000000 */
[----:B------:R-:W-:-:S04]  /*0e40*/  DEPBAR.LE SB0, 0x0 ;  /* 0x000080000000791a */ /* 0x000fc80000000000 */
[----:B------:R-:W-:Y:S06]  /*0e50*/  BAR.SYNC.DEFER_BLOCKING 0x0 ;  /* 0x0000000000007b1d */ /* 0x000fec0000010000 */
.L_x_80:
[----:B------:R-:W-:-:S09]  /*0e60*/  UISETP.GT.AND UP0, UPT, UR17, UR8, UPT ;  /* 0x000000081100728c */ /* 0x000fd2000bf04270 */
[----:B------:R-:W-:Y:S05]  /*0e70*/  BRA.U UP0, `(.L_x_90) ;  /* 0x0000000100687547 */ /* 0x000fea000b800000 */
        /* <DEDUP_REMOVED lines=10> */
[----:B---3--:R-:W-:Y:S02]  /*0f20*/  UIMAD.WIDE UR4, UR16, 0x4, UR4 ;  /* 0x00000004100478a5 */ /* 0x008fe4000f8e0204 */
[----:B--2---:R-:W-:Y:S01]  /*0f30*/  ULEA UR6, UR7, UR6, 0x18 ;  /* 0x0000000607067291 */ /* 0x004fe2000f8ec0ff */
[----:B-1----:R-:W-:-:S05]  /*0f40*/  LEA R0, R5, UR8, 0x2 ;  /* 0x0000000805007c11 */ /* 0x002fca000f8e10ff */
[----:B------:R-:W-:-:S07]  /*0f50*/  VIADD R0, R0, UR6 ;  /* 0x0000000600007c36 */ /* 0x000fce0008000000 */
.L_x_91:
[----:B-1----:R-:W1:Y:S01]  /*0f60*/  LDS R6, [R0] ;  /* 0x0000000000067984 */ /* 0x002e620000000800 */
[----:B------:R-:W-:Y:S01]  /*0f70*/  VIADD R4, R4, 0x1 ;  /* 0x0000000104047836 */ /* 0x000fe20000000000 */
[----:B------:R-:W-:Y:S01]  /*0f80*/  MOV R2, UR4 ;  /* 0x0000000400027c02 */ /* 0x000fe20008000f00 */
[----:B------:R-:W-:-:S03]  /*0f90*/  IMAD.U32 R3, RZ, RZ, UR5 ;  /* 0x00000005ff037e24 */ /* 0x000fc6000f8e00ff */
[----:B------:R-:W-:Y:S01]  /*0fa0*/  ISETP.NE.AND P0, PT, R4, RZ, PT ;  /* 0x000000ff0400720c */ /* 0x000fe20003f05270 */
[----:B------:R-:W-:-:S04]  /*0fb0*/  IMAD.WIDE R2, R5, 0x4, R2 ;  /* 0x0000000405027825 */ /* 0x000fc800078e0202 */
[----:B-1----:R-:W-:-:S05]  /*0fc0*/  IMAD.MOV R7, RZ, RZ, -R6 ;  /* 0x000000ffff077224 */ /* 0x002fca00078e0a06 */
[----:B------:R1:W-:Y:S03]  /*0fd0*/  STG.E desc[UR14][R2.64], R7 ;  /* 0x0000000702007986 */ /* 0x0003e6000c10190e */
[----:B------:R-:W-:Y:S05]  /*0fe0*/  @!P0 EXIT ;  /* 0x000000000000894d */ /* 0x000fea0003800000 */
[----:B------:R-:W-:Y:S01]  /*0ff0*/  VIADD R0, R0, 0x200 ;  /* 0x0000020000007836 */ /* 0x000fe20000000000 */
[----:B------:R-:W-:Y:S01]  /*1000*/  IADD3 R5, PT, PT, R5, 0x80, RZ ;  /* 0x0000008005057810 */ /* 0x000fe20007ffe0ff */
[----:B------:R-:W-:Y:S06]  /*1010*/  BRA `(.L_x_91) ;  /* 0xfffffffc00d07947 */ /* 0x000fec000383ffff */
.L_x_90:
        /* <DEDUP_REMOVED lines=14> */
.L_x_92:
[----:B------:R-:W-:Y:S01]  /*1100*/  ISETP.GE.AND P0, PT, R5, UR18, PT ;  /* 0x0000001205007c0c */ /* 0x000fe2000bf06270 */
[----:B------:R-:W-:Y:S02]  /*1110*/  IMAD.U32 R2, RZ, RZ, UR4 ;  /* 0x00000004ff027e24 */ /* 0x000fe4000f8e00ff */
[----:B------:R-:W-:Y:S02]  /*1120*/  IMAD.U32 R3, RZ, RZ, UR5 ;  /* 0x00000005ff037e24 */ /* 0x000fe4000f8e00ff */
[----:B------:R-:W-:-:S08]  /*1130*/  VIADD R0, R0, 0x1 ;  /* 0x0000000100007836 */ /* 0x000fd00000000000 */
[----:B------:R1:W2:Y:S01]  /*1140*/  @!P0 LDS R6, [R4] ;  /* 0x0000000004068984 */ /* 0x0002a20000000800 */
[----:B------:R-:W-:-:S04]  /*1150*/  @!P0 IMAD.WIDE R2, R5, 0x4, R2 ;  /* 0x0000000405028825 */ /* 0x000fc800078e0202 */
[----:B------:R-:W-:Y:S02]  /*1160*/  VIADD R5, R5, 0x80 ;  /* 0x0000008005057836 */ /* 0x000fe40000000000 */
[----:B-1----:R-:W-:Y:S01]  /*1170*/  VIADD R4, R4, 0x200 ;  /* 0x0000020004047836 */ /* 0x002fe20000000000 */
[----:B--2---:R-:W-:-:S05]  /*1180*/  @!P0 IADD3 R7, PT, PT, -R6, RZ, RZ ;  /* 0x000000ff06078210 */ /* 0x004fca0007ffe1ff */
[----:B------:R1:W-:Y:S01]  /*1190*/  @!P0 STG.E desc[UR14][R2.64], R7 ;  /* 0x0000000702008986 */ /* 0x0003e2000c10190e */
[----:B------:R-:W-:-:S13]  /*11a0*/  ISETP.NE.AND P0, PT, R0, RZ, PT ;  /* 0x000000ff0000720c */ /* 0x000fda0003f05270 */
[----:B-1----:R-:W-:Y:S05]  /*11b0*/  @P0 BRA `(.L_x_92) ;  /* 0xfffffffc00d00947 */ /* 0x002fea000383ffff */
[----:B------:R-:W-:Y:S05]  /*11c0*/  EXIT ;  /* 0x000000000000794d */ /* 0x000fea0003800000 */
        .weak           $__internal_3_$__cuda_sm20_div_u64
        .type           $__internal_3_$__cuda_sm20_div_u64,@function
        .size           $__internal_3_$__cuda_sm20_div_u64,(.L_x_256 - $__internal_3_$__cuda_sm20_div_u64)
$__internal_3_$__cuda_sm20_div_u64:
[----:B------:R-:W-:Y:S02]  /*11d0*/  HFMA2 R15, -RZ, RZ, 0, 0 ;  /* 0x00000000ff0f7431 */ /* 0x000fe400000001ff */
[----:B------:R-:W-:-:S04]  /*11e0*/  IMAD.MOV.U32 R14, RZ, RZ, R4 ;  /* 0x000000ffff0e7224 */ /* 0x000fc800078e0004 */
        /* <DEDUP_REMOVED lines=20> */
[----:B------:R-:W-:Y:S01]  /*1330*/  IMAD.HI.U32 R12, R13, R15, RZ ;  /* 0x0000000f0d0c7227 */ /* 0x000fe200078e00ff */
[----:B------:R-:W-:-:S05]  /*1340*/  IADD3.X R10, PT, PT, RZ, ~R10, RZ, P0, !PT ;  /* 0x8000000aff0a7210 */ /* 0x000fca00007fe4ff */
        /* <DEDUP_REMOVED lines=15> */
[----:B------:R-:W-:-:S04]  /*1440*/  IMAD.WIDE.U32 R10, R13, R4, RZ ;  /* 0x000000040d0a7225 */ /* 0x000fc800078e00ff */
[----:B------:R-:W-:-:S04]  /*1450*/  IMAD.X R9, RZ, RZ, R9, P1 ;  /* 0x000000ffff097224 */ /* 0x000fc800008e0609 */
[----:B------:R-:W-:Y:S01]  /*1460*/  IMAD R12, R9, R4, R11 ;  /* 0x00000004090c7224 */ /* 0x000fe200078e020b */
[----:B------:R-:W-:-:S04]  /*1470*/  IADD3 R11, P0, PT, -R10, R3, RZ ;  /* 0x000000030a0b7210 */ /* 0x000fc80007f1e1ff */
[----:B------:R-:W-:Y:S02]  /*1480*/  IADD3.X R14, PT, PT, ~R12, R7, RZ, P0, !PT ;  /* 0x000000070c0e7210 */ /* 0x000fe400007fe5ff */
[----:B------:R-:W-:Y:S02]  /*1490*/  ISETP.GE.U32.AND P0, PT, R11, R4, PT ;  /* 0x000000040b00720c */ /* 0x000fe40003f06070 */
[----:B------:R-:W-:Y:S02]  /*14a0*/  IADD3 R12, P2, PT, R13, 0x1, RZ ;  /* 0x000000010d0c7810 */ /* 0x000fe40007f5e0ff */
[----:B------:R-:W-:Y:S02]  /*14b0*/  IADD3 R3, P1, PT, -R4, R11, RZ ;  /* 0x0000000b04037210 */ /* 0x000fe40007f3e1ff */
[C---:B------:R-:W-:Y:S01]  /*14c0*/  ISETP.GE.U32.AND.EX P0, PT, R14.reuse, RZ, PT, P0 ;  /* 0x000000ff0e00720c */ /* 0x040fe20003f06100 */
[----:B------:R-:W-:Y:S01]  /*14d0*/  IMAD.X R10, RZ, RZ, R9, P2 ;  /* 0x000000ffff0a7224 */ /* 0x000fe200010e0609 */
[----:B------:R-:W-:-:S02]  /*14e0*/  IADD3.X R7, PT, PT, R14, -0x1, RZ, P1, !PT ;  /* 0xffffffff0e077810 */ /* 0x000fc40000ffe4ff */
[----:B------:R-:W-:Y:S02]  /*14f0*/  SEL R3, R3, R11, P0 ;  /* 0x0000000b03037207 */ /* 0x000fe40000000000 */
[----:B------:R-:W-:Y:S02]  /*1500*/  SEL R12, R12, R13, P0 ;  /* 0x0000000d0c0c7207 */ /* 0x000fe40000000000 */
[----:B------:R-:W-:Y:S02]  /*1510*/  SEL R7, R7, R14, P0 ;  /* 0x0000000e07077207 */ /* 0x000fe40000000000 */
[----:B------:R-:W-:Y:S02]  /*1520*/  SEL R9, R10, R9, P0 ;  /* 0x000000090a097207 */ /* 0x000fe40000000000 */
[----:B------:R-:W-:Y:S02]  /*1530*/  ISETP.GE.U32.AND P0, PT, R3, R4, PT ;  /* 0x000000040300720c */ /* 0x000fe40003f06070 */
[----:B------:R-:W-:-:S02]  /*1540*/  IADD3 R3, P2, PT, R12, 0x1, RZ ;  /* 0x000000010c037810 */ /* 0x000fc40007f5e0ff */
[----:B------:R-:W-:Y:S02]  /*1550*/  ISETP.GE.U32.AND.EX P0, PT, R7, RZ, PT, P0 ;  /* 0x000000ff0700720c */ /* 0x000fe40003f06100 */
[----:B------:R-:W-:Y:S01]  /*1560*/  ISETP.NE.U32.AND P1, PT, R4, RZ, PT ;  /* 0x000000ff0400720c */ /* 0x000fe20003f25070 */
[----:B------:R-:W-:Y:S01]  /*1570*/  IMAD.X R10, RZ, RZ, R9, P2 ;  /* 0x000000ffff0a7224 */ /* 0x000fe200010e0609 */
[----:B------:R-:W-:Y:S02]  /*1580*/  SEL R3, R3, R12, P0 ;  /* 0x0000000c03037207 */ /* 0x000fe40000000000 */
[----:B------:R-:W-:Y:S02]  /*1590*/  ISETP.NE.AND.EX P1, PT, RZ, RZ, PT, P1 ;  /* 0x000000ffff00720c */ /* 0x000fe40003f25310 */
[----:B------:R-:W-:Y:S01]  /*15a0*/  SEL R10, R10, R9, P0 ;  /* 0x000000090a0a7207 */ /* 0x000fe20000000000 */
[----:B------:R-:W-:Y:S01]  /*15b0*/  IMAD.MOV.U32 R9, RZ, RZ, 0x0 ;  /* 0x00000000ff097424 */ /* 0x000fe200078e00ff */
[----:B------:R-:W-:-:S02]  /*15c0*/  SEL R3, R3, 0xffffffff, P1 ;  /* 0xffffffff03037807 */ /* 0x000fc40000800000 */
[----:B------:R-:W-:Y:S01]  /*15d0*/  SEL R10, R10, 0xffffffff, P1 ;  /* 0xffffffff0a0a7807 */ /* 0x000fe20000800000 */
[----:B------:R-:W-:Y:S06]  /*15e0*/  RET.REL.NODEC R8 `(_ZN3cub18CUB_300001_SM_10006detail9transform16transform_kernelINS2_10policy_hubILb0EN4cuda3std3__45tupleIJN6thrust24THRUST_300001_SM_1000_NS6detail15normal_iteratorINSA_10device_ptrIiEEEEEEEE10policy1000EiNS7_6negateIiEESF_JPiEEEvT0_iT1_T2_DpNS2_10kernel_argIT3_EE) ;  /* 0xffffffe808847950 */ /* 0x000fec0003c3ffff */
.L_x_93:
        /* <DEDUP_REMOVED lines=9> */
.L_x_256:


//--------------------- .text._ZN3cub18CUB_300001_SM_10006detail9transform16transform_kernelINS2_10policy_hubILb0EN4cuda3std3__45tupleIJN6thrust24THRUST_300001_SM_1000_NS6detail15normal_iteratorINSA_10device_ptrIiEEEESF_EEEE10policy1000ElNS7_4plusIiEESF_JPiSL_EEEvT0_iT1_T2_DpNS2_10kernel_argIT3_EE --------------------------
	.section	.text._ZN3cub18CUB_300001_SM_10006detail9transform16transform_kernelINS2_10policy_hubILb0EN4cuda3std3__45tupleIJN6thrust24THRUST_300001_SM_1000_NS6detail15normal_iteratorINSA_10device_ptrIiEEEESF_EEEE10policy1000ElNS7_4plusIiEESF_JPiSL_EEEvT0_iT1_T2_DpNS2_10kernel_argIT3_EE,"ax",@progbits
	.align	128
        .global         _ZN3cub18CUB_300001_SM_10006detail9transform16transform_kernelINS2_10policy_hubILb0EN4cuda3std3__45tupleIJN6thrust24THRUST_300001_SM_1000_NS6detail15normal_iteratorINSA_10device_ptrIiEEEESF_EEEE10policy1000ElNS7_4plusIiEESF_JPiSL_EEEvT0_iT1_T2_DpNS2_10kernel_argIT3_EE
        .type           _ZN3cub18CUB_300001_SM_10006detail9transform16transform_kernelINS2_10policy_hubILb0EN4cuda3std3__45tupleIJN6thrust24THRUST_300001_SM_1000_NS6detail15normal_iteratorINSA_10device_ptrIiEEEESF_EEEE10policy1000ElNS7_4plusIiEESF_JPiSL_EEEvT0_iT1_T2_DpNS2_10kernel_argIT3_EE,@function
        .size           _ZN3cub18CUB_300001_SM_10006detail9transform16transform_kernelINS2_10policy_hubILb0EN4cuda3std3__45tupleIJN6thrust24THRUST_300001_SM_1000_NS6detail15normal_iteratorINSA_10device_ptrIiEEEESF_EEEE10policy1000ElNS7_4plusIiEESF_JPiSL_EEEvT0_iT1_T2_DpNS2_10kernel_argIT3_EE,(.L_x_257 - _ZN3cub18CUB_300001_SM_10006detail9transform16transform_kernelINS2_10policy_hubILb0EN4cuda3std3__45tupleIJN6thrust24THRUST_300001_SM_1000_NS6detail15normal_iteratorINSA_10device_ptrIiEEEESF_EEEE10policy1000ElNS7_4plusIiEESF_JPiSL_EEEvT0_iT1_T2_DpNS2_10kernel_argIT3_EE)
        .other          _ZN3cub18CUB_300001_SM_10006detail9transform16transform_kernelINS2_10policy_hubILb0EN4cuda3std3__45tupleIJN6thrust24THRUST_300001_SM_1000_NS6detail15normal_iteratorINSA_10device_ptrIiEEEESF_EEEE10policy1000ElNS7_4plusIiEESF_JPiSL_EEEvT0_iT1_T2_DpNS2_10kernel_argIT3_EE,@"STO_CUDA_ENTRY STV_DEFAULT"
_ZN3cub18CUB_300001_SM_10006detail9transform16transform_kernelINS2_10policy_hubILb0EN4cuda3std3__45tupleIJN6thrust24THRUST_300001_SM_1000_NS6detail15normal_iteratorINSA_10device_ptrIiEEEESF_EEEE10policy1000ElNS7_4plusIiEESF_JPiSL_EEEvT0_iT1_T2_DpNS2_10kernel_argIT3_EE:
.text._ZN3cub18CUB_300001_SM_10006detail9transform16transform_kernelINS2_10policy_hubILb0EN4cuda3std3__45tupleIJN6thrust24THRUST_300001_SM_1000_NS6detail15normal_iteratorINSA_10device_ptrIiEEEESF_EEEE10policy1000ElNS7_4plusIiEESF_JPiSL_EEEvT0_iT1_T2_DpNS2_10kernel_argIT3_EE:
        /* <DEDUP_REMOVED lines=68> */
.L_x_96:
[----:B-1----:R-:W-:Y:S05]  /*0440*/  BSYNC.RECONVERGENT B0 ;  /* 0x0000000000007941 */ /* 0x002fea0003800200 */
.L_x_95:
[----:B------:R-:W1:Y:S08]  /*0450*/  S2UR UR5, SR_CgaCtaId ;  /* 0x00000000000579c3 */ /* 0x000e700000008800 */
[----:B------:R-:W-:Y:S01]  /*0460*/  BAR.SYNC.DEFER_BLOCKING 0x0 ;  /* 0x0000000000007b1d */ /* 0x000fe20000010000 */
[----:B------:R-:W-:-:S05]  /*0470*/  SHF.L.U32 R2, RZ, 0x1f, RZ ;  /* 0x0000001fff027819 */ /* 0x000fca00000006ff */
[----:B------:R-:W-:Y:S02]  /*0480*/  UMOV UR4, 0x400 ;  /* 0x0000040000047882 */ /* 0x000fe40000000000 */
[----:B-1----:R-:W-:-:S12]  /*0490*/  ULEA UR4, UR5, UR4, 0x18 ;  /* 0x0000000405047291 */ /* 0x002fd8000f8ec0ff */
.L_x_97:
[----:B------:R-:W1:Y:S02]  /*04a0*/  SYNCS.PHASECHK.TRANS64.TRYWAIT P0, [UR4], R2 ;  /* 0x00000002ff0075a7 */ /* 0x000e640008001104 */
[----:B-1----:R-:W-:Y:S05]  /*04b0*/  @!P0 BRA `(.L_x_97) ;  /* 0xfffffffc00f88947 */ /* 0x002fea000383ffff */
[----:B------:R-:W-:Y:S05]  /*04c0*/  BRA `(.L_x_98) ;  /* 0x0000001400407947 */ /* 0x000fea0003800000 */
.L_x_94:
        /* <DEDUP_REMOVED lines=47> */
[----:B------:R-:W-:Y:S02]  /*07c0*/  @P0 IMAD.IADD R11, R11, 0x1, -R8 ;  /* 0x000000010b0b0824 */ /* 0x000fe400078e0a08 */
[----:B------:R-:W-:-:S03]  /*07d0*/  @P0 VIADD R10, R10, 0x1 ;  /* 0x000000010a0a0836 */ /* 0x000fc60000000000 */
[----:B------:R-:W-:Y:S01]  /*07e0*/  ISETP.GE.U32.AND P1, PT, R11, R8, PT ;  /* 0x000000080b00720c */ /* 0x000fe20003f26070 */
[----:B------:R-:W-:-:S12]  /*07f0*/  IMAD.MOV.U32 R11, RZ, RZ, RZ ;  /* 0x000000ffff0b7224 */ /* 0x000fd800078e00ff */
[----:B------:R-:W-:Y:S02]  /*0800*/  @P1 IADD3 R10, PT, PT, R10, 0x1, RZ ;  /* 0x000000010a0a1810 */ /* 0x000fe40007ffe0ff */
[----:B------:R-:W-:Y:S01]  /*0810*/  @!P2 LOP3.LUT R10, RZ, R8, RZ, 0x33, !PT ;  /* 0x00000008ff0aa212 */ /* 0x000fe200078e33ff */
[----:B------:R-:W-:Y:S06]  /*0820*/  BRA `(.L_x_103) ;  /* 0x00000000000c7947 */ /* 0x000fec0003800000 */
.L_x_102:
[----:B------:R-:W-:Y:S01]  /*0830*/  IMAD.MOV.U32 R9, RZ, RZ, R14 ;  /* 0x000000ffff097224 */ /* 0x000fe200078e000e */
[----:B------:R-:W-:-:S07]  /*0840*/  MOV R14, 0x860 ;  /* 0x00000860000e7802 */ /* 0x000fce0000000f00 */
[----:B------:R-:W-:Y:S05]  /*0850*/  CALL.REL.NOINC `($__internal_4_$__cuda_sm20_div_u64) ;  /* 0x0000001400707944 */ /* 0x000fea0003c00000 */
.L_x_103:
[----:B------:R-:W-:Y:S05]  /*0860*/  BSYNC.RECONVERGENT B1 ;  /* 0x0000000000017941 */ /* 0x000fea0003800200 */
.L_x_101:
        /* <DEDUP_REMOVED lines=16> */
[----:B------:R-:W-:Y:S01]  /*0970*/  MOV R29, R3 ;  /* 0x00000003001d7202 */ /* 0x000fe20000000f00 */
[----:B------:R-:W-:Y:S01]  /*0980*/  IMAD.U32 R14, RZ, RZ, UR20 ;  /* 0x00000014ff0e7e24 */ /* 0x000fe2000f8e00ff */
[----:B------:R-:W-:Y:S01]  /*0990*/  UMOV UR5, 0x400 ;  /* 0x0000040000057882 */ /* 0x000fe20000000000 */
[----:B------:R-:W-:Y:S01]  /*09a0*/  IMAD.U32 R15, RZ, RZ, UR21 ;  /* 0x00000015ff0f7e24 */ /* 0x000fe2000f8e00ff */
[----:B------:R-:W-:Y:S01]  /*09b0*/  SHF.L.U64.HI R15, R3, 0x2, R6 ;  /* 0x00000002030f7819 */ /* 0x000fe20000010206 */
[----:B------:R-:W-:Y:S01]  /*09c0*/  IMAD.U32 R12, RZ, RZ, UR6 ;  /* 0x00000006ff0c7e24 */ /* 0x000fe2000f8e00ff */
[----:B------:R-:W-:Y:S01]  /*09d0*/  LEA R10, P1, R14, R7, 0x2 ;  /* 0x000000070e0a7211 */ /* 0x000fe200078210ff */
[----:B------:R-:W-:Y:S01]  /*09e0*/  VIADD R9, R9, 0x1 ;  /* 0x0000000109097836 */ /* 0x000fe20000000000 */
[----:B------:R-:W-:Y:S01]  /*09f0*/  UIADD3 UR5, UPT, UPT, UR5, 0x80, URZ ;  /* 0x0000008005057890 */ /* 0x000fe2000fffe0ff */
[----:B------:R-:W-:Y:S01]  /*0a00*/  IMAD R7, R2, UR10, RZ ;  /* 0x0000000a02077c24 */ /* 0x000fe2000f8e02ff */
[----:B------:R-:W-:-:S02]  /*0a10*/  LEA.HI.X R14, R14, R15, R12, 0x2, P1 ;  /* 0x0000000f0e0e7211 */ /* 0x000fc400008f140c */
        /* <DEDUP_REMOVED lines=10> */
.L_x_106:
        /* <DEDUP_REMOVED lines=13> */
[----:B------:R-:W-:Y:S01]  /*0b90*/  ISETP.NE.AND.EX P1, PT, R16, RZ, PT, P1 ;  /* 0x000000ff1000720c */ /* 0x000fe20003f25310 */
[----:B-1----:R-:W-:-:S12]  /*0ba0*/  IMAD R12, R7, 0x4, R12 ;  /* 0x00000004070c7824 */ /* 0x002fd800078e020c */
[----:B------:R-:W-:Y:S05]  /*0bb0*/  @P1 BRA `(.L_x_106) ;  /* 0xfffffffc00c01947 */ /* 0x000fea000383ffff */
.L_x_105:
[----:B------:R-:W-:Y:S05]  /*0bc0*/  BSYNC.RECONVERGENT B1 ;  /* 0x0000000000017941 */ /* 0x000fea0003800200 */
.L_x_104:
[----:B------:R-:W-:Y:S05]  /*0bd0*/  @!P0 BRA `(.L_x_100) ;  /* 0x0000000000f08947 */ /* 0x000fea0003800000 */
[----:B------:R-:W1:Y:S01]  /*0be0*/  S2UR UR8, SR_CgaCtaId ;  /* 0x00000000000879c3 */ /* 0x000e620000008800 */
[----:B------:R-:W2:Y:S01]  /*0bf0*/  LDCU.64 UR12, c[0x0][0x398] ;  /* 0x00007300ff0c77ac */ /* 0x000ea20008000a00 */
[C---:B------:R-:W-:Y:S01]  /*0c00*/  IMAD.SHL.U32 R9, R29.reuse, 0x4, RZ ;  /* 0x000000041d097824 */ /* 0x040fe200078e00ff */
[----:B------:R-:W-:Y:S01]  /*0c10*/  MOV R14, UR20 ;  /* 0x00000014000e7c02 */ /* 0x000fe20008000f00 */
[----:B------:R-:W-:Y:S01]  /*0c20*/  IMAD.U32 R15, RZ, RZ, UR21 ;  /* 0x00000015ff0f7e24 */ /* 0x000fe2000f8e00ff */
[C---:B------:R-:W-:Y:S01]  /*0c30*/  SHF.L.U64.HI R15, R29.reuse, 0x2, R10 ;  /* 0x000000021d0f7819 */ /* 0x040fe2000001020a */
[----:B------:R-:W-:Y:S01]  /*0c40*/  IMAD.U32 R12, RZ, RZ, UR6 ;  /* 0x00000006ff0c7e24 */ /* 0x000fe2000f8e00ff */
[----:B------:R-:W-:Y:S01]  /*0c50*/  LEA R9, P0, R14, R9, 0x2 ;  /* 0x000000090e097211 */ /* 0x000fe200078010ff */
[----:B------:R-:W-:Y:S01]  /*0c60*/  UMOV UR7, 0x400 ;  /* 0x0000040000077882 */ /* 0x000fe20000000000 */
[----:B------:R-:W-:Y:S01]  /*0c70*/  IMAD.SHL.U32 R18, R8, 0x4, RZ ;  /* 0x0000000408127824 */ /* 0x000fe200078e00ff */
[----:B------:R-:W-:Y:S01]  /*0c80*/  UIADD3 UR7, UPT, UPT, UR7, 0x80, URZ ;  /* 0x0000008007077890 */ /* 0x000fe2000fffe0ff */
[----:B------:R-:W-:Y:S01]  /*0c90*/  LEA.HI.X R12, R14, R15, R12, 0x2, P0 ;  /* 0x0000000f0e0c7211 */ /* 0x000fe200000f140c */
[----:B------:R-:W-:Y:S01]  /*0ca0*/  IMAD R24, R2, UR10, RZ ;  /* 0x0000000a02187c24 */ /* 0x000fe2000f8e02ff */
[----:B------:R-:W-:Y:S01]  /*0cb0*/  IADD3 R14, P0, PT, R29, UR20, RZ ;  /* 0x000000141d0e7c10 */ /* 0x000fe2000ff1e0ff */
[----:B------:R-:W-:Y:S01]  /*0cc0*/  UMOV UR5, URZ ;  /* 0x000000ff00057c82 */ /* 0x000fe20008000000 */
[----:B------:R-:W-:Y:S01]  /*0cd0*/  SHF.R.U32.HI R19, RZ, 0x1e, R8 ;  /* 0x0000001eff137819 */ /* 0x000fe20000011608 */
[----:B------:R-:W-:Y:S01]  /*0ce0*/  IMAD R24, R24, UR9, RZ ;  /* 0x0000000918187c24 */ /* 0x000fe2000f8e02ff */
[----:B------:R-:W-:-:S02]  /*0cf0*/  IADD3.X R15, PT, PT, R10, UR6, RZ, P0, !PT ;  /* 0x000000060a0f7c10 */ /* 0x000fc400087fe4ff */
[----:B--2---:R-:W-:Y:S02]  /*0d00*/  IADD3 R7, P1, PT, R13, UR12, RZ ;  /* 0x0000000c0d077c10 */ /* 0x004fe4000ff3e0ff */
[C---:B------:R-:W-:Y:S01]  /*0d10*/  SHF.L.U64.HI R15, R14.reuse, 0x2, R15 ;  /* 0x000000020e0f7819 */ /* 0x040fe2000001020f */
[----:B------:R-:W-:Y:S01]  /*0d20*/  IMAD.SHL.U32 R14, R14, 0x4, RZ ;  /* 0x000000040e0e7824 */ /* 0x000fe200078e00ff */
[----:B------:R-:W-:Y:S01]  /*0d30*/  IADD3.X R11, PT, PT, R11, UR13, RZ, P1, !PT ;  /* 0x0000000d0b0b7c10 */ /* 0x000fe20008ffe4ff */
[----:B-1----:R-:W-:Y:S01]  /*0d40*/  ULEA UR7, UR8, UR7, 0x18 ;  /* 0x0000000708077291 */ /* 0x002fe2000f8ec0ff */
[-C--:B------:R-:W-:Y:S01]  /*0d50*/  IADD3 R22, P1, PT, R18, R9.reuse, RZ ;  /* 0x0000000912167210 */ /* 0x080fe20007f3e0ff */
[C---:B------:R-:W-:Y:S01]  /*0d60*/  IMAD.WIDE.U32 R14, R8.reuse, 0xc, R14 ;  /* 0x0000000c080e7825 */ /* 0x040fe200078e000e */
[----:B------:R-:W-:-:S03]  /*0d70*/  LEA R20, P0, R8, R9, 0x3 ;  /* 0x0000000908147211 */ /* 0x000fc600078018ff */
[----:B------:R-:W-:Y:S01]  /*0d80*/  VIADD R16, R13, UR7 ;  /* 0x000000070d107c36 */ /* 0x000fe20008000000 */
[----:B------:R-:W-:Y:S01]  /*0d90*/  LEA.HI.X R26, R8, R12, RZ, 0x3, P0 ;  /* 0x0000000c081a7211 */ /* 0x000fe200000f1cff */
[----:B------:R-:W-:Y:S02]  /*0da0*/  IMAD.X R28, R19, 0x1, R12, P1 ;  /* 0x00000001131c7824 */ /* 0x000fe400008e060c */
[----:B------:R-:W-:Y:S02]  /*0db0*/  IMAD R13, R29, 0x4, R16 ;  /* 0x000000041d0d7824 */ /* 0x000fe400078e0210 */
[----:B------:R-:W-:Y:S02]  /*0dc0*/  VIADD R23, R15, UR5 ;  /* 0x000000050f177c36 */ /* 0x000fe40008000000 */
[C-C-:B------:R-:W-:Y:S02]  /*0dd0*/  IMAD R21, R24.reuse, 0x4, R13.reuse ;  /* 0x0000000418157824 */ /* 0x140fe400078e020d */
[----:B------:R-:W-:-:S02]  /*0de0*/  IMAD R25, R24, 0x8, R13 ;  /* 0x0000000818197824 */ /* 0x000fc400078e020d */
[----:B------:R-:W-:-:S07]  /*0df0*/  IMAD R27, R24, 0xc, R13 ;  /* 0x0000000c181b7824 */ /* 0x000fce00078e020d */
.L_x_107:
[----:B------:R-:W-:-:S04]  /*0e00*/  IADD3 R16, P0, PT, R7, R9, RZ ;  /* 0x0000000907107210 */ /* 0x000fc80007f1e0ff */
[----:B------:R-:W-:-:S05]  /*0e10*/  IADD3.X R17, PT, PT, R11, R12, RZ, P0, !PT ;  /* 0x0000000c0b117210 */ /* 0x000fca00007fe4ff */
        /* <DEDUP_REMOVED lines=8> */
[----:B-1----:R-:W-:Y:S01]  /*0ea0*/  IADD3 R16, P0, PT, R7, R20, RZ ;  /* 0x0000001407107210 */ /* 0x002fe20007f1e0ff */
[----:B------:R-:W-:-:S04]  /*0eb0*/  IMAD R21, R24, 0x10, R21 ;  /* 0x0000001018157824 */ /* 0x000fc800078e0215 */
        /* <DEDUP_REMOVED lines=14> */
.L_x_100:
[----:B------:R-:W-:Y:S05]  /*0fa0*/  BSYNC.RECONVERGENT B0 ;  /* 0x0000000000007941 */ /* 0x000fea0003800200 */
.L_x_99:
        /* <DEDUP_REMOVED lines=24> */
[----:B-1----:R-:W-:-:S06]  /*1130*/  IADD3 R11, PT, PT, R13, 0xffffffe, RZ ;  /* 0x0ffffffe0d0b7810 */ /* 0x002fcc0007ffe0ff */
        /* <DEDUP_REMOVED lines=8> */
[----:B------:R-:W-:Y:S02]  /*11c0*/  @P0 IMAD.IADD R9, R9, 0x1, -R8 ;  /* 0x0000000109090824 */ /* 0x000fe400078e0a08 */
[----:B------:R-:W-:-:S03]  /*11d0*/  @P0 VIADD R10, R10, 0x1 ;  /* 0x000000010a0a0836 */ /* 0x000fc60000000000 */
[----:B------:R-:W-:-:S13]  /*11e0*/  ISETP.GE.U32.AND P1, PT, R9, R8, PT ;  /* 0x000000080900720c */ /* 0x000fda0003f26070 */
[----:B------:R-:W-:Y:S01]  /*11f0*/  @P1 VIADD R10, R10, 0x1 ;  /* 0x000000010a0a1836 */ /* 0x000fe20000000000 */
[----:B------:R-:W-:Y:S01]  /*1200*/  @!P2 LOP3.LUT R10, RZ, R8, RZ, 0x33, !PT ;  /* 0x00000008ff0aa212 */ /* 0x000fe200078e33ff */
[----:B------:R-:W-:Y:S06]  /*1210*/  BRA `(.L_x_112) ;  /* 0x00000000000c7947 */ /* 0x000fec0003800000 */
.L_x_111:
[----:B------:R-:W-:Y:S01]  /*1220*/  IMAD.MOV.U32 R9, RZ, RZ, R12 ;  /* 0x000000ffff097224 */ /* 0x000fe200078e000c */
[----:B------:R-:W-:-:S07]  /*1230*/  MOV R14, 0x1250 ;  /* 0x00001250000e7802 */ /* 0x000fce0000000f00 */
[----:B------:R-:W-:Y:S05]  /*1240*/  CALL.REL.NOINC `($__internal_4_$__cuda_sm20_div_u64) ;  /* 0x0000000800f47944 */ /* 0x000fea0003c00000 */
.L_x_112:
[----:B------:R-:W-:Y:S05]  /*1250*/  BSYNC.RECONVERGENT B1 ;  /* 0x0000000000017941 */ /* 0x000fea0003800200 */
.L_x_110:
        /* <DEDUP_REMOVED lines=13> */
[----:B------:R-:W-:Y:S01]  /*1330*/  IMAD.U32 R10, RZ, RZ, UR20 ;  /* 0x00000014ff0a7e24 */ /* 0x000fe2000f8e00ff */
[----:B------:R-:W-:Y:S01]  /*1340*/  SHF.L.U32 R15, R3, 0x2, RZ ;  /* 0x00000002030f7819 */ /* 0x000fe200000006ff */
[----:B------:R-:W-:Y:S01]  /*1350*/  VIADD R9, R7, 0x1 ;  /* 0x0000000107097836 */ /* 0x000fe20000000000 */
[----:B------:R-:W-:Y:S01]  /*1360*/  UMOV UR5, 0x400 ;  /* 0x0000040000057882 */ /* 0x000fe20000000000 */
[----:B------:R-:W-:Y:S01]  /*1370*/  IMAD.U32 R16, RZ, RZ, UR6 ;  /* 0x00000006ff107e24 */ /* 0x000fe2000f8e00ff */
[----:B------:R-:W-:Y:S01]  /*1380*/  UIADD3 UR5, UPT, UPT, UR5, 0x80, URZ ;  /* 0x0000008005057890 */ /* 0x000fe2000fffe0ff */
[----:B------:R-:W3:Y:S01]  /*1390*/  LDC R14, c[0x0][0x388] ;  /* 0x0000e200ff0e7b82 */ /* 0x000ee20000000800 */
        /* <DEDUP_REMOVED lines=8> */
[----:B--2---:R-:W-:-:S04]  /*1420*/  IADD3 R15, P1, P2, R15, UR12, R12 ;  /* 0x0000000c0f0f7c10 */ /* 0x004fc8000fa3e00c */
[----:B------:R-:W-:Y:S01]  /*1430*/  IADD3.X R16, PT, PT, R16, UR13, R13, P1, P2 ;  /* 0x0000000d10107c10 */ /* 0x000fe20008fe440d */
[----:B-1----:R-:W-:-:S06]  /*1440*/  ULEA UR5, UR7, UR5, 0x18 ;  /* 0x0000000507057291 */ /* 0x002fcc000f8ec0ff */
[----:B------:R-:W-:-:S04]  /*1450*/  VIADD R7, R12, UR5 ;  /* 0x000000050c077c36 */ /* 0x000fc80008000000 */
[----:B---3--:R-:W-:Y:S02]  /*1460*/  IMAD R10, R14, 0x200, R7 ;  /* 0x000002000e0a7824 */ /* 0x008fe400078e0207 */
[----:B------:R-:W-:Y:S02]  /*1470*/  IMAD.X R14, RZ, RZ, -0x1, P3 ;  /* 0xffffffffff0e7424 */ /* 0x000fe400018e06ff */
[----:B------:R-:W-:-:S07]  /*1480*/  IMAD R7, R3, 0x4, R10 ;  /* 0x0000000403077824 */ /* 0x000fce00078e020a */
.L_x_115:
        /* <DEDUP_REMOVED lines=10> */
[----:B------:R1:W-:Y:S01]  /*1530*/  LDGSTS.E [R7+0x80], desc[UR22][R10.64] ;  /* 0x000800000a077fae */ /* 0x0003e2000b9a1016 */
[----:B------:R-:W-:Y:S02]  /*1540*/  IADD3.X R6, PT, PT, RZ, R6, RZ, P2, !PT ;  /* 0x00000006ff067210 */ /* 0x000fe400017fe4ff */
[----:B------:R-:W-:-:S02]  /*1550*/  ISETP.NE.AND.EX P1, PT, R14, RZ, PT, P1 ;  /* 0x000000ff0e00720c */ /* 0x000fc40003f25310 */
[----:B------:R-:W-:Y:S01]  /*1560*/  LEA.HI.X R16, R8, R16, RZ, 0x2, P3 ;  /* 0x0000001008107211 */ /* 0x000fe200018f14ff */
[----:B-1----:R-:W-:-:S10]  /*1570*/  IMAD R7, R18, 0x4, R7 ;  /* 0x0000000412077824 */ /* 0x002fd400078e0207 */
[----:B------:R-:W-:Y:S05]  /*1580*/  @P1 BRA `(.L_x_115) ;  /* 0xfffffffc00c01947 */ /* 0x000fea000383ffff */
.L_x_114:
[----:B------:R-:W-:Y:S05]  /*1590*/  BSYNC.RECONVERGENT B1 ;  /* 0x0000000000017941 */ /* 0x000fea0003800200 */
.L_x_113:
[----:B------:R-:W-:Y:S05]  /*15a0*/  @!P0 BRA `(.L_x_109) ;  /* 0x0000000000f88947 */ /* 0x000fea0003800000 */
[----:B------:R-:W1:Y:S01]  /*15b0*/  S2UR UR7, SR_CgaCtaId ;  /* 0x00000000000779c3 */ /* 0x000e620000008800 */
[----:B------:R-:W-:Y:S01]  /*15c0*/  UMOV UR5, 0x400 ;  /* 0x0000040000057882 */ /* 0x000fe20000000000 */
[----:B------:R-:W2:Y:S01]  /*15d0*/  LDCU.64 UR12, c[0x0][0x3a8] ;  /* 0x00007500ff0c77ac */ /* 0x000ea20008000a00 */
[C---:B------:R-:W-:Y:S01]  /*15e0*/  IADD3 R14, P0, PT, R3.reuse, UR20, RZ ;  /* 0x00000014030e7c10 */ /* 0x040fe2000ff1e0ff */
[C---:B------:R-:W-:Y:S01]  /*15f0*/  IMAD.SHL.U32 R9, R3.reuse, 0x4, RZ ;  /* 0x0000000403097824 */ /* 0x040fe200078e00ff */
[----:B------:R-:W-:Y:S01]  /*1600*/  UIADD3 UR5, UPT, UPT, UR5, 0x80, URZ ;  /* 0x0000008005057890 */ /* 0x000fe2000fffe0ff */
[----:B------:R-:W-:Y:S02]  /*1610*/  IMAD.U32 R10, RZ, RZ, UR20 ;  /* 0x00000014ff0a7e24 */ /* 0x000fe4000f8e00ff */
[----:B------:R-:W3:Y:S01]  /*1620*/  LDC R16, c[0x0][0x388] ;  /* 0x0000e200ff107b82 */ /* 0x000ee20000000800 */
[----:B------:R-:W-:Y:S01]  /*1630*/  IMAD.U32 R11, RZ, RZ, UR21 ;  /* 0x00000015ff0b7e24 */ /* 0x000fe2000f8e00ff */
[----:B------:R-:W-:Y:S01]  /*1640*/  SHF.L.U64.HI R11, R3, 0x2, R6 ;  /* 0x00000002030b7819 */ /* 0x000fe20000010206 */
[----:B------:R-:W-:Y:S01]  /*1650*/  IMAD.U32 R17, RZ, RZ, UR6 ;  /* 0x00000006ff117e24 */ /* 0x000fe2000f8e00ff */
[----:B------:R-:W-:Y:S01]  /*1660*/  LEA R9, P2, R10, R9, 0x2 ;  /* 0x000000090a097211 */ /* 0x000fe200078410ff */
[----:B------:R-:W-:-:S03]  /*1670*/  IMAD R21, R2, UR10, RZ ;  /* 0x0000000a02157c24 */ /* 0x000fc6000f8e02ff */
[----:B------:R-:W-:Y:S01]  /*1680*/  LEA.HI.X R10, R10, R11, R17, 0x2, P2 ;  /* 0x0000000b0a0a7211 */ /* 0x000fe200010f1411 */
[----:B------:R-:W-:Y:S01]  /*1690*/  IMAD R21, R21, UR9, RZ ;  /* 0x0000000915157c24 */ /* 0x000fe2000f8e02ff */
        /* <DEDUP_REMOVED lines=14> */
[----:B------:R-:W-:Y:S01]  /*1780*/  IMAD.SHL.U32 R14, R14, 0x4, RZ ;  /* 0x000000040e0e7824 */ /* 0x000fe200078e00ff */
[----:B------:R-:W-:Y:S01]  /*1790*/  IADD3.X R26, PT, PT, R13, R10, RZ, P0, !PT ;  /* 0x0000000a0d1a7210 */ /* 0x000fe200007fe4ff */
[----:B------:R-:W-:Y:S02]  /*17a0*/  IMAD R24, R21, 0x4, R2 ;  /* 0x0000000415187824 */ /* 0x000fe400078e0202 */
[----:B------:R-:W-:-:S04]  /*17b0*/  IMAD.WIDE.U32 R14, R8, 0xc, R14 ;  /* 0x0000000c080e7825 */ /* 0x000fc800078e000e */
[----:B------:R-:W-:Y:S02]  /*17c0*/  VIADD R23, R15, UR5 ;  /* 0x000000050f177c36 */ /* 0x000fe40008000000 */
[C-C-:B------:R-:W-:Y:S02]  /*17d0*/  IMAD R25, R21.reuse, 0x8, R2.reuse ;  /* 0x0000000815197824 */ /* 0x140fe400078e0202 */
[----:B------:R-:W-:-:S07]  /*17e0*/  IMAD R27, R21, 0xc, R2 ;  /* 0x0000000c151b7824 */ /* 0x000fce00078e0202 */
.L_x_116:
        /* <DEDUP_REMOVED lines=22> */
[----:B------:R-:W-:Y:S02]  /*1950*/  ISETP.GE.U32.AND.EX P0, PT, R6, R5, PT, P0 ;  /* 0x000000050600720c */ /* 0x000fe40003f06100 */
[C---:B-1----:R-:W-:Y:S01]  /*1960*/  LEA R25, R21.reuse, R25, 0x4 ;  /* 0x0000001915197211 */ /* 0x042fe200078e20ff */
[----:B--2---:R-:W-:-:S10]  /*1970*/  IMAD R27, R21, 0x10, R27 ;  /* 0x00000010151b7824 */ /* 0x004fd400078e021b */
[----:B------:R-:W-:Y:S05]  /*1980*/  @!P0 BRA `(.L_x_116) ;  /* 0xfffffffc00988947 */ /* 0x000fea000383ffff */
.L_x_109:
[----:B------:R-:W-:Y:S05]  /*1990*/  BSYNC.RECONVERGENT B0 ;  /* 0x0000000000007941 */ /* 0x000fea0003800200 */
.L_x_108:
[----:B------:R-:W0:Y:S01]  /*19a0*/  LDGDEPBAR ;  /* 0x00000000000079af */ /* 0x000e220000000000 */
[----:B------:R-:W-:-:S04]  /*19b0*/  DEPBAR.LE SB0, 0x0 ;  /* 0x000080000000791a */ /* 0x000fc80000000000 */
[----:B------:R-:W-:Y:S06]  /*19c0*/  BAR.SYNC.DEFER_BLOCKING 0x0 ;  /* 0x0000000000007b1d */ /* 0x000fec0000010000 */
.L_x_98:
        /* <DEDUP_REMOVED lines=21> */
.L_x_118:
[----:B------:R-:W-:Y:S01]  /*1b20*/  ISETP.GE.AND P0, PT, R5, R0, PT ;  /* 0x000000000500720c */ /* 0x000fe20003f06270 */
[----:B------:R-:W-:Y:S02]  /*1b30*/  IMAD.U32 R2, RZ, RZ, UR4 ;  /* 0x00000004ff027e24 */ /* 0x000fe4000f8e00ff */
[----:B------:R-:W-:Y:S02]  /*1b40*/  IMAD.U32 R3, RZ, RZ, UR5 ;  /* 0x00000005ff037e24 */ /* 0x000fe4000f8e00ff */
[----:B------:R-:W-:-:S08]  /*1b50*/  VIADD R4, R4, 0x1 ;  /* 0x0000000104047836 */ /* 0x000fd00000000000 */
[----:B------:R1:W-:Y:S01]  /*1b60*/  @!P0 LDS R8, [R7] ;  /* 0x0000000007088984 */ /* 0x0003e20000000800 */
[----:B------:R-:W-:-:S03]  /*1b70*/  @!P0 IMAD.WIDE R2, R5, 0x4, R2 ;  /* 0x0000000405028825 */ /* 0x000fc600078e0202 */
[----:B------:R2:W3:Y:S01]  /*1b80*/  @!P0 LDS R9, [R6] ;  /* 0x0000000006098984 */ /* 0x0004e20000000800 */
[----:B------:R-:W-:Y:S01]  /*1b90*/  VIADD R5, R5, 0x80 ;  /* 0x0000008005057836 */ /* 0x000fe20000000000 */
[----:B-1----:R-:W-:Y:S01]  /*1ba0*/  IADD3 R7, PT, PT, R7, 0x200, RZ ;  /* 0x0000020007077810 */ /* 0x002fe20007ffe0ff */
[----:B--2---:R-:W-:Y:S02]  /*1bb0*/  VIADD R6, R6, 0x200 ;  /* 0x0000020006067836 */ /* 0x004fe40000000000 */
[----:B---3--:R-:W-:-:S05]  /*1bc0*/  @!P0 IMAD.IADD R9, R8, 0x1, R9 ;  /* 0x0000000108098824 */ /* 0x008fca00078e0209 */
[----:B------:R1:W-:Y:S01]  /*1bd0*/  @!P0 STG.E desc[UR22][R2.64], R9 ;  /* 0x0000000902008986 */ /* 0x0003e2000c101916 */
[----:B------:R-:W-:-:S13]  /*1be0*/  ISETP.NE.AND P0, PT, R4, RZ, PT ;  /* 0x000000ff0400720c */ /* 0x000fda0003f05270 */
[----:B-1----:R-:W-:Y:S05]  /*1bf0*/  @P0 BRA `(.L_x_118) ;  /* 0xfffffffc00c80947 */ /* 0x002fea000383ffff */
[----:B------:R-:W-:Y:S05]  /*1c00*/  EXIT ;  /* 0x000000000000794d */ /* 0x000fea0003800000 */
.L_x_117:
        /* <DEDUP_REMOVED lines=19> */
.L_x_119:
[----:B-1----:R-:W-:Y:S01]  /*1d40*/  LDS R7, [R6] ;  /* 0x0000000006077984 */ /* 0x002fe20000000800 */
[----:B------:R-:W-:Y:S01]  /*1d50*/  IADD3 R0, PT, PT, R0, 0x1, RZ ;  /* 0x0000000100007810 */ /* 0x000fe20007ffe0ff */
[----:B------:R-:W-:Y:S02]  /*1d60*/  IMAD.U32 R2, RZ, RZ, UR4 ;  /* 0x00000004ff027e24 */ /* 0x000fe4000f8e00ff */
[----:B------:R-:W1:Y:S01]  /*1d70*/  LDS R8, [R4] ;  /* 0x0000000004087984 */ /* 0x000e620000000800 */
[----:B------:R-:W-:Y:S01]  /*1d80*/  ISETP.NE.AND P0, PT, R0, RZ, PT ;  /* 0x000000ff0000720c */ /* 0x000fe20003f05270 */
[----:B------:R-:W-:Y:S02]  /*1d90*/  IMAD.U32 R3, RZ, RZ, UR5 ;  /* 0x00000005ff037e24 */ /* 0x000fe4000f8e00ff */
[----:B------:R-:W-:-:S04]  /*1da0*/  IMAD.WIDE R2, R5, 0x4, R2 ;  /* 0x0000000405027825 */ /* 0x000fc800078e0202 */
[----:B-1----:R-:W-:-:S05]  /*1db0*/  IMAD.IADD R7, R7, 0x1, R8 ;  /* 0x0000000107077824 */ /* 0x002fca00078e0208 */
[----:B------:R1:W-:Y:S01]  /*1dc0*/  STG.E desc[UR22][R2.64], R7 ;  /* 0x0000000702007986 */ /* 0x0003e2000c101916 */
[----:B------:R-:W-:Y:S05]  /*1dd0*/  @!P0 EXIT ;  /* 0x000000000000894d */ /* 0x000fea0003800000 */
[----:B------:R-:W-:Y:S02]  /*1de0*/  VIADD R4, R4, 0x200 ;  /* 0x0000020004047836 */ /* 0x000fe40000000000 */
[----:B------:R-:W-:Y:S02]  /*1df0*/  VIADD R6, R6, 0x200 ;  /* 0x0000020006067836 */ /* 0x000fe40000000000 */
[----:B------:R-:W-:Y:S01]  /*1e00*/  VIADD R5, R5, 0x80 ;  /* 0x0000008005057836 */ /* 0x000fe20000000000 */
[----:B------:R-:W-:Y:S06]  /*1e10*/  BRA `(.L_x_119) ;  /* 0xfffffffc00c87947 */ /* 0x000fec000383ffff */
        .weak           $__internal_4_$__cuda_sm20_div_u64
        .type           $__internal_4_$__cuda_sm20_div_u64,@function
        .size           $__internal_4_$__cuda_sm20_div_u64,(.L_x_257 - $__internal_4_$__cuda_sm20_div_u64)
$__internal_4_$__cuda_sm20_div_u64:
        /* <DEDUP_REMOVED lines=24> */
[----:B------:R-:W-:-:S03]  /*1fa0*/  IMAD.HI.U32 R12, R13, R19, RZ ;  /* 0x000000130d0c7227 */ /* 0x000fc600078e00ff */
        /* <DEDUP_REMOVED lines=43> */
[----:B------:R-:W-:Y:S06]  /*2260*/  RET.REL.NODEC R14 `(_ZN3cub18CUB_300001_SM_10006detail9transform16transform_kernelINS2_10policy_hubILb0EN4cuda3std3__45tupleIJN6thrust24THRUST_300001_SM_1000_NS6detail15normal_iteratorINSA_10device_ptrIiEEEESF_EEEE10policy1000ElNS7_4plusIiEESF_JPiSL_EEEvT0_iT1_T2_DpNS2_10kernel_argIT3_EE) ;  /* 0xffffffdc0e647950 */ /* 0x000fec0003c3ffff */
.L_x_120:
        /* <DEDUP_REMOVED lines=9> */
.L_x_257:


//--------------------- .text._ZN3cub18CUB_300001_SM_10006detail9transform16transform_kernelINS2_10policy_hubILb0EN4cuda3std3__45tupleIJN6thrust24THRUST_300001_SM_1000_NS6detail15normal_iteratorINSA_10device_ptrIiEEEESF_EEEE10policy1000EiNS7_4plusIiEESF_JPiSL_EEEvT0_iT1_T2_DpNS2_10kernel_argIT3_EE --------------------------
	.section	.text._ZN3cub18CUB_300001_SM_10006detail9transform16transform_kernelINS2_10policy_hubILb0EN4cuda3std3__45tupleIJN6thrust24THRUST_300001_SM_1000_NS6detail15normal_iteratorINSA_10device_ptrIiEEEESF_EEEE10policy1000EiNS7_4plusIiEESF_JPiSL_EEEvT0_iT1_T2_DpNS2_10kernel_argIT3_EE,"ax",@progbits
	.align	128
        .global         _ZN3cub18CUB_300001_SM_10006detail9transform16transform_kernelINS2_10policy_hubILb0EN4cuda3std3__45tupleIJN6thrust24THRUST_300001_SM_1000_NS6detail15normal_iteratorINSA_10device_ptrIiEEEESF_EEEE10policy1000EiNS7_4plusIiEESF_JPiSL_EEEvT0_iT1_T2_DpNS2_10kernel_argIT3_EE
        .type           _ZN3cub18CUB_300001_SM_10006detail9transform16transform_kernelINS2_10policy_hubILb0EN4cuda3std3__45tupleIJN6thrust24THRUST_300001_SM_1000_NS6detail15normal_iteratorINSA_10device_ptrIiEEEESF_EEEE10policy1000EiNS7_4plusIiEESF_JPiSL_EEEvT0_iT1_T2_DpNS2_10kernel_argIT3_EE,@function
        .size           _ZN3cub18CUB_300001_SM_10006detail9transform16transform_kernelINS2_10policy_hubILb0EN4cuda3std3__45tupleIJN6thrust24THRUST_300001_SM_1000_NS6detail15normal_iteratorINSA_10device_ptrIiEEEESF_EEEE10policy1000EiNS7_4plusIiEESF_JPiSL_EEEvT0_iT1_T2_DpNS2_10kernel_argIT3_EE,(.L_x_258 - _ZN3cub18CUB_300001_SM_10006detail9transform16transform_kernelINS2_10policy_hubILb0EN4cuda3std3__45tupleIJN6thrust24THRUST_300001_SM_1000_NS6detail15normal_iteratorINSA_10device_ptrIiEEEESF_EEEE10policy1000EiNS7_4plusIiEESF_JPiSL_EEEvT0_iT1_T2_DpNS2_10kernel_argIT3_EE)
        .other          _ZN3cub18CUB_300001_SM_10006detail9transform16transform_kernelINS2_10policy_hubILb0EN4cuda3std3__45tupleIJN6thrust24THRUST_300001_SM_1000_NS6detail15normal_iteratorINSA_10device_ptrIiEEEESF_EEEE10policy1000EiNS7_4plusIiEESF_JPiSL_EEEvT0_iT1_T2_DpNS2_10kernel_argIT3_EE,@"STO_CUDA_ENTRY STV_DEFAULT"
_ZN3cub18CUB_300001_SM_10006detail9transform16transform_kernelINS2_10policy_hubILb0EN4cuda3std3__45tupleIJN6thrust24THRUST_300001_SM_1000_NS6detail15normal_iteratorINSA_10device_ptrIiEEEESF_EEEE10policy1000EiNS7_4plusIiEESF_JPiSL_EEEvT0_iT1_T2_DpNS2_10kernel_argIT3_EE:
.text._ZN3cub18CUB_300001_SM_10006detail9transform16transform_kernelINS2_10policy_hubILb0EN4cuda3std3__45tupleIJN6thrust24THRUST_300001_SM_1000_NS6detail15normal_iteratorINSA_10device_ptrIiEEEESF_EEEE10policy1000EiNS7_4plusIiEESF_JPiSL_EEEvT0_iT1_T2_DpNS2_10kernel_argIT3_EE:
        /* <DEDUP_REMOVED lines=60> */
.L_x_123:
[----:B-1----:R-:W-:Y:S05]  /*03c0*/  BSYNC.RECONVERGENT B0 ;  /* 0x0000000000007941 */ /* 0x002fea0003800200 */
.L_x_122:
[----:B------:R-:W1:Y:S08]  /*03d0*/  S2UR UR5, SR_CgaCtaId ;  /* 0x00000000000579c3 */ /* 0x000e700000008800 */
[----:B------:R-:W-:Y:S01]  /*03e0*/  BAR.SYNC.DEFER_BLOCKING 0x0 ;  /* 0x0000000000007b1d */ /* 0x000fe20000010000 */
[----:B------:R-:W-:-:S05]  /*03f0*/  SHF.L.U32 R0, RZ, 0x1f, RZ ;  /* 0x0000001fff007819 */ /* 0x000fca00000006ff */
[----:B------:R-:W-:Y:S02]  /*0400*/  UMOV UR4, 0x400 ;  /* 0x0000040000047882 */ /* 0x000fe40000000000 */
[----:B-1----:R-:W-:-:S12]  /*0410*/  ULEA UR4, UR5, UR4, 0x18 ;  /* 0x0000000405047291 */ /* 0x002fd8000f8ec0ff */
.L_x_124:
[----:B------:R-:W1:Y:S02]  /*0420*/  SYNCS.PHASECHK.TRANS64.TRYWAIT P0, [UR4], R0 ;  /* 0x00000000ff0075a7 */ /* 0x000e640008001104 */
[----:B-1----:R-:W-:Y:S05]  /*0430*/  @!P0 BRA `(.L_x_124) ;  /* 0xfffffffc00f88947 */ /* 0x002fea000383ffff */
[----:B------:R-:W-:Y:S05]  /*0440*/  BRA `(.L_x_125) ;  /* 0x0000001400687947 */ /* 0x000fea0003800000 */
.L_x_121:
        /* <DEDUP_REMOVED lines=61> */
.L_x_129:
[----:B------:R-:W-:Y:S01]  /*0820*/  IMAD.MOV.U32 R9, RZ, RZ, R12 ;  /* 0x000000ffff097224 */ /* 0x000fe200078e000c */
[----:B------:R-:W-:-:S07]  /*0830*/  MOV R8, 0x850 ;  /* 0x0000085000087802 */ /* 0x000fce0000000f00 */
[----:B------:R-:W-:Y:S05]  /*0840*/  CALL.REL.NOINC `($__internal_5_$__cuda_sm20_div_u64) ;  /* 0x0000001400747944 */ /* 0x000fea0003c00000 */
[----:B------:R-:W-:Y:S01]  /*0850*/  IMAD.MOV.U32 R8, RZ, RZ, R6 ;  /* 0x000000ffff087224 */ /* 0x000fe200078e0006 */
[----:B------:R-:W-:-:S07]  /*0860*/  MOV R9, R7 ;  /* 0x0000000700097202 */ /* 0x000fce0000000f00 */
.L_x_130:
[----:B------:R-:W-:Y:S05]  /*0870*/  BSYNC.RECONVERGENT B1 ;  /* 0x0000000000017941 */ /* 0x000fea0003800200 */
.L_x_128:
        /* <DEDUP_REMOVED lines=34> */
.L_x_133:
        /* <DEDUP_REMOVED lines=16> */
.L_x_132:
[----:B------:R-:W-:Y:S05]  /*0ba0*/  BSYNC.RECONVERGENT B1 ;  /* 0x0000000000017941 */ /* 0x000fea0003800200 */
.L_x_131:
        /* <DEDUP_REMOVED lines=25> */
[----:B------:R-:W-:Y:S02]  /*0d40*/  LEA R13, P0, R5, R10, 0x3 ;  /* 0x0000000a050d7211 */ /* 0x000fe400078018ff */
[----:B------:R-:W-:Y:S01]  /*0d50*/  LEA R22, R21, R8, 0x2 ;  /* 0x0000000815167211 */ /* 0x000fe200078e10ff */
[----:B------:R-:W-:Y:S01]  /*0d60*/  IMAD.X R26, R11, 0x1, R12, P1 ;  /* 0x000000010b1a7824 */ /* 0x000fe200008e060c */
[----:B------:R-:W-:Y:S01]  /*0d70*/  LEA.HI.X R24, R5, R12, RZ, 0x3, P0 ;  /* 0x0000000c05187211 */ /* 0x000fe200000f1cff */
[----:B------:R-:W-:Y:S02]  /*0d80*/  VIADD R28, R15, UR5 ;  /* 0x000000050f1c7c36 */ /* 0x000fe40008000000 */
[----:B------:R-:W-:-:S02]  /*0d90*/  IMAD R23, R21, 0x8, R8 ;  /* 0x0000000815177824 */ /* 0x000fc400078e0208 */
[----:B------:R-:W-:-:S07]  /*0da0*/  IMAD R6, R21, 0xc, R8 ;  /* 0x0000000c15067824 */ /* 0x000fce00078e0208 */
.L_x_134:
        /* <DEDUP_REMOVED lines=13> */
[----:B------:R-:W-:-:S04]  /*0e80*/  IADD3 R18, P0, PT, R25, R14, RZ ;  /* 0x0000000e19127210 */ /* 0x000fc80007f1e0ff */
[----:B------:R1:W-:Y:S01]  /*0e90*/  LDGSTS.E [R23], desc[UR20][R16.64] ;  /* 0x0000000010177fae */ /* 0x0003e2000b9a1014 */
[----:B------:R-:W-:Y:S01]  /*0ea0*/  IMAD.X R19, R7, 0x1, R28, P0 ;  /* 0x0000000107137824 */ /* 0x000fe200000e061c */
[----:B------:R-:W-:-:S04]  /*0eb0*/  IADD3 R27, P0, PT, R9, R27, RZ ;  /* 0x0000001b091b7210 */ /* 0x000fc80007f1e0ff */
[----:B------:R2:W-:Y:S01]  /*0ec0*/  LDGSTS.E [R6], desc[UR20][R18.64] ;  /* 0x0000000012067fae */ /* 0x0005e2000b9a1014 */
[----:B------:R-:W-:Y:S01]  /*0ed0*/  IMAD.X R4, R11, 0x1, R4, P0 ;  /* 0x000000010b047824 */ /* 0x000fe200000e0604 */
[----:B------:R-:W-:-:S04]  /*0ee0*/  ISETP.GE.U32.AND P0, PT, R27, UR7, PT ;  /* 0x000000071b007c0c */ /* 0x000fc8000bf06070 */
[----:B------:R-:W-:Y:S01]  /*0ef0*/  ISETP.GE.U32.AND.EX P0, PT, R4, UR13, PT, P0 ;  /* 0x0000000d04007c0c */ /* 0x000fe2000bf06100 */
[----:B-1----:R-:W-:Y:S01]  /*0f00*/  IMAD.MOV.U32 R16, RZ, RZ, R25 ;  /* 0x000000ffff107224 */ /* 0x002fe200078e0019 */
[----:B------:R-:W-:Y:S01]  /*0f10*/  MOV R17, R7 ;  /* 0x0000000700117202 */ /* 0x000fe20000000f00 */
[C---:B------:R-:W-:Y:S01]  /*0f20*/  IMAD R23, R21.reuse, 0x10, R23 ;  /* 0x0000001015177824 */ /* 0x040fe200078e0217 */
[----:B--2---:R-:W-:Y:S01]  /*0f30*/  LEA R6, R21, R6, 0x4 ;  /* 0x0000000615067211 */ /* 0x004fe200078e20ff */
[----:B------:R-:W-:-:S04]  /*0f40*/  IMAD.WIDE.U32 R16, R5, 0x10, R16 ;  /* 0x0000001005107825 */ /* 0x000fc800078e0010 */
[----:B------:R-:W-:Y:S02]  /*0f50*/  IMAD.MOV.U32 R25, RZ, RZ, R16 ;  /* 0x000000ffff197224 */ /* 0x000fe400078e0010 */
[----:B------:R-:W-:Y:S02]  /*0f60*/  IMAD.MOV.U32 R7, RZ, RZ, R17 ;  /* 0x000000ffff077224 */ /* 0x000fe400078e0011 */
[----:B------:R-:W-:Y:S05]  /*0f70*/  @!P0 BRA `(.L_x_134) ;  /* 0xfffffffc008c8947 */ /* 0x000fea000383ffff */
.L_x_127:
[----:B------:R-:W-:Y:S05]  /*0f80*/  BSYNC.RECONVERGENT B0 ;  /* 0x0000000000007941 */ /* 0x000fea0003800200 */
.L_x_126:
[----:B------:R-:W-:Y:S01]  /*0f90*/  IMAD.U32 R4, RZ, RZ, UR13 ;  /* 0x0000000dff047e24 */ /* 0x000fe2000f8e00ff */
[----:B------:R-:W-:Y:S01]  /*0fa0*/  ISETP.LT.U32.AND P0, PT, R2, UR7, PT ;  /* 0x0000000702007c0c */ /* 0x000fe2000bf01070 */
[----:B------:R-:W0:Y:S01]  /*0fb0*/  LDGDEPBAR ;  /* 0x00000000000079af */ /* 0x000e220000000000 */
[----:B------:R-:W-:Y:S02]  /*0fc0*/  BSSY.RECONVERGENT B0, `(.L_x_135) ;  /* 0x000009f000007945 */ /* 0x000fe40003800200 */
[----:B------:R-:W-:-:S13]  /*0fd0*/  ISETP.GT.U32.AND.EX P0, PT, R4, R3, PT, P0 ;  /* 0x000000030400720c */ /* 0x000fda0003f04100 */
[----:B------:R-:W-:Y:S05]  /*0fe0*/  @!P0 BRA `(.L_x_136) ;  /* 0x0000000800708947 */ /* 0x000fea0003800000 */
[----:B------:R-:W-:Y:S01]  /*0ff0*/  IMAD.IADD R9, R5, 0x1, R2 ;  /* 0x0000000105097824 */ /* 0x000fe200078e0202 */
[----:B------:R-:W-:Y:S01]  /*1000*/  BSSY.RECONVERGENT B1, `(.L_x_137) ;  /* 0x0000029000017945 */ /* 0x000fe20003800200 */
[----:B------:R-:W-:Y:S02]  /*1010*/  IMAD.U32 R4, RZ, RZ, UR13 ;  /* 0x0000000dff047e24 */ /* 0x000fe4000f8e00ff */
[----:B------:R-:W-:Y:S01]  /*1020*/  IMAD.U32 R7, RZ, RZ, UR13 ;  /* 0x0000000dff077e24 */ /* 0x000fe2000f8e00ff */
[C---:B------:R-:W-:Y:S01]  /*1030*/  ISETP.LT.U32.AND P0, PT, R9.reuse, UR7, PT ;  /* 0x0000000709007c0c */ /* 0x040fe2000bf01070 */
[----:B------:R-:W-:Y:S01]  /*1040*/  IMAD.U32 R6, RZ, RZ, UR7 ;  /* 0x00000007ff067e24 */ /* 0x000fe2000f8e00ff */
[----:B------:R-:W-:Y:S01]  /*1050*/  ISETP.LT.U32.AND P1, PT, R9, UR7, PT ;  /* 0x0000000709007c0c */ /* 0x000fe2000bf21070 */
[----:B------:R-:W-:Y:S01]  /*1060*/  IMAD.U32 R10, RZ, RZ, UR13 ;  /* 0x0000000dff0a7e24 */ /* 0x000fe2000f8e00ff */
[----:B------:R-:W-:Y:S02]  /*1070*/  ISETP.GT.U32.AND.EX P0, PT, R4, RZ, PT, P0 ;  /* 0x000000ff0400720c */ /* 0x000fe40003f04100 */
[----:B------:R-:W-:-:S02]  /*1080*/  ISETP.GT.U32.AND.EX P1, PT, R7, RZ, PT, P1 ;  /* 0x000000ff0700720c */ /* 0x000fc40003f24110 */
[----:B------:R-:W-:Y:S02]  /*1090*/  SEL R6, R6, R9, P0 ;  /* 0x0000000906067207 */ /* 0x000fe40000000000 */
[----:B------:R-:W-:Y:S02]  /*10a0*/  SEL R4, RZ, 0x1, !P1 ;  /* 0x00000001ff047807 */ /* 0x000fe40004800000 */
[----:B------:R-:W-:Y:S02]  /*10b0*/  SEL R10, R10, RZ, P0 ;  /* 0x000000ff0a0a7207 */ /* 0x000fe40000000000 */
[----:B------:R-:W-:Y:S02]  /*10c0*/  MOV R7, 0xffffffff ;  /* 0xffffffff00077802 */ /* 0x000fe40000000f00 */
        /* <DEDUP_REMOVED lines=16> */
[----:B------:R-:W-:-:S03]  /*11d0*/  IMAD.MOV.U32 R9, RZ, RZ, RZ ;  /* 0x000000ffff097224 */ /* 0x000fc600078e00ff */
[----:B------:R-:W-:-:S13]  /*11e0*/  ISETP.GE.U32.AND P0, PT, R6, R5, PT ;  /* 0x000000050600720c */ /* 0x000fda0003f06070 */
[----:B------:R-:W-:Y:S01]  /*11f0*/  @P0 IMAD.IADD R6, R6, 0x1, -R5 ;  /* 0x0000000106060824 */ /* 0x000fe200078e0a05 */
[----:B------:R-:W-:-:S04]  /*1200*/  @P0 IADD3 R8, PT, PT, R8, 0x1, RZ ;  /* 0x0000000108080810 */ /* 0x000fc80007ffe0ff */
[----:B------:R-:W-:-:S13]  /*1210*/  ISETP.GE.U32.AND P1, PT, R6, R5, PT ;  /* 0x000000050600720c */ /* 0x000fda0003f26070 */
[----:B------:R-:W-:Y:S01]  /*1220*/  @P1 VIADD R8, R8, 0x1 ;  /* 0x0000000108081836 */ /* 0x000fe20000000000 */
[----:B------:R-:W-:Y:S01]  /*1230*/  @!P2 LOP3.LUT R8, RZ, R5, RZ, 0x33, !PT ;  /* 0x00000005ff08a212 */ /* 0x000fe200078e33ff */
[----:B------:R-:W-:Y:S06]  /*1240*/  BRA `(.L_x_139) ;  /* 0x0000000000107947 */ /* 0x000fec0003800000 */
.L_x_138:
[----:B------:R-:W-:-:S07]  /*1250*/  MOV R8, 0x1270 ;  /* 0x0000127000087802 */ /* 0x000fce0000000f00 */
[----:B------:R-:W-:Y:S05]  /*1260*/  CALL.REL.NOINC `($__internal_5_$__cuda_sm20_div_u64) ;  /* 0x0000000800ec7944 */ /* 0x000fea0003c00000 */
[----:B------:R-:W-:Y:S02]  /*1270*/  IMAD.MOV.U32 R8, RZ, RZ, R6 ;  /* 0x000000ffff087224 */ /* 0x000fe400078e0006 */
[----:B------:R-:W-:-:S07]  /*1280*/  IMAD.MOV.U32 R9, RZ, RZ, R7 ;  /* 0x000000ffff097224 */ /* 0x000fce00078e0007 */
.L_x_139:
[----:B------:R-:W-:Y:S05]  /*1290*/  BSYNC.RECONVERGENT B1 ;  /* 0x0000000000017941 */ /* 0x000fea0003800200 */
.L_x_137:
        /* <DEDUP_REMOVED lines=9> */
[----:B------:R-:W-:-:S04]  /*1330*/  MOV R8, UR22 ;  /* 0x0000001600087c02 */ /* 0x000fc80008000f00 */
[----:B------:R-:W-:Y:S02]  /*1340*/  SHF.R.S32.HI R8, RZ, 0x1f, R8 ;  /* 0x0000001fff087819 */ /* 0x000fe40000011408 */
[----:B-1----:R-:W-:-:S05]  /*1350*/  SHF.R.S32.HI R16, RZ, 0x1f, R6 ;  /* 0x0000001fff107819 */ /* 0x002fca0000011406 */
[----:B------:R-:W-:Y:S05]  /*1360*/  @!P1 BRA `(.L_x_141) ;  /* 0x0000000000989947 */ /* 0x000fea0003800000 */
[----:B------:R-:W1:Y:S01]  /*1370*/  S2UR UR8, SR_CgaCtaId ;  /* 0x00000000000879c3 */ /* 0x000e620000008800 */
[----:B------:R-:W2:Y:S01]  /*1380*/  LDCU.64 UR14, c[0x0][0x3a8] ;  /* 0x00007500ff0e77ac */ /* 0x000ea20008000a00 */
[----:B------:R-:W-:Y:S02]  /*1390*/  IMAD.U32 R7, RZ, RZ, UR22 ;  /* 0x00000016ff077e24 */ /* 0x000fe4000f8e00ff */
[----:B------:R-:W-:Y:S01]  /*13a0*/  VIADD R9, R4, 0x1 ;  /* 0x0000000104097836 */ /* 0x000fe20000000000 */
        /* <DEDUP_REMOVED lines=8> */
[----:B------:R-:W-:Y:S01]  /*1430*/  IADD3 R9, P3, PT, RZ, -R9, RZ ;  /* 0x80000009ff097210 */ /* 0x000fe20007f7e0ff */
[----:B------:R-:W-:Y:S01]  /*1440*/  IMAD R14, R10, UR10, RZ ;  /* 0x0000000a0a0e7c24 */ /* 0x000fe2000f8e02ff */
[----:B------:R-:W-:Y:S02]  /*1450*/  LEA.HI.X R13, R2, R4, R3, 0x2, P1 ;  /* 0x00000004020d7211 */ /* 0x000fe400008f1403 */
[----:B--2---:R-:W-:-:S04]  /*1460*/  IADD3 R12, P1, P2, R7, UR14, R6 ;  /* 0x0000000e070c7c10 */ /* 0x004fc8000fa3e006 */
[----:B------:R-:W-:Y:S01]  /*1470*/  IADD3.X R13, PT, PT, R13, UR15, R16, P1, P2 ;  /* 0x0000000f0d0d7c10 */ /* 0x000fe20008fe4410 */
[----:B-1----:R-:W-:-:S06]  /*1480*/  ULEA UR5, UR8, UR5, 0x18 ;  /* 0x0000000508057291 */ /* 0x002fcc000f8ec0ff */
[----:B------:R-:W-:-:S04]  /*1490*/  VIADD R4, R6, UR5 ;  /* 0x0000000506047c36 */ /* 0x000fc80008000000 */
[----:B---3--:R-:W-:Y:S02]  /*14a0*/  IMAD R7, R11, 0x200, R4 ;  /* 0x000002000b077824 */ /* 0x008fe400078e0204 */
[----:B------:R-:W-:-:S03]  /*14b0*/  IMAD.X R4, RZ, RZ, -0x1, P3 ;  /* 0xffffffffff047424 */ /* 0x000fc600018e06ff */
[----:B------:R-:W-:-:S07]  /*14c0*/  LEA R7, R2, R7, 0x2 ;  /* 0x0000000702077211 */ /* 0x000fce00078e10ff */
.L_x_142:
[----:B------:R-:W-:Y:S01]  /*14d0*/  IADD3 R9, P1, PT, R9, 0x1, RZ ;  /* 0x0000000109097810 */ /* 0x000fe20007f3e0ff */
[----:B------:R-:W-:Y:S01]  /*14e0*/  IMAD.MOV.U32 R10, RZ, RZ, R12 ;  /* 0x000000ffff0a7224 */ /* 0x000fe200078e000c */
[C---:B------:R-:W-:Y:S01]  /*14f0*/  IADD3 R2, P2, PT, R5.reuse, R2, RZ ;  /* 0x0000000205027210 */ /* 0x040fe20007f5e0ff */
[----:B------:R-:W-:Y:S01]  /*1500*/  IMAD.MOV.U32 R11, RZ, RZ, R13 ;  /* 0x000000ffff0b7224 */ /* 0x000fe200078e000d */
[----:B------:R-:W-:Y:S01]  /*1510*/  LEA R12, P3, R5, R12, 0x2 ;  /* 0x0000000c050c7211 */ /* 0x000fe200078610ff */
        /* <DEDUP_REMOVED lines=11> */
.L_x_141:
[----:B------:R-:W-:Y:S05]  /*15d0*/  BSYNC.RECONVERGENT B1 ;  /* 0x0000000000017941 */ /* 0x000fea0003800200 */
.L_x_140:
        /* <DEDUP_REMOVED lines=16> */
[----:B------:R-:W-:Y:S01]  /*16e0*/  IADD3 R6, PT, PT, R6, UR5, RZ ;  /* 0x0000000506067c10 */ /* 0x000fe2000fffe0ff */
[----:B------:R-:W-:-:S04]  /*16f0*/  UMOV UR5, URZ ;  /* 0x000000ff00057c82 */ /* 0x000fc80008000000 */
[----:B---3--:R-:W-:Y:S01]  /*1700*/  IMAD R23, R7, 0x200, R6 ;  /* 0x0000020007177824 */ /* 0x008fe200078e0206 */
[----:B------:R-:W-:-:S04]  /*1710*/  IADD3 R6, P0, PT, R2, UR22, RZ ;  /* 0x0000001602067c10 */ /* 0x000fc8000ff1e0ff */
[----:B------:R-:W-:Y:S01]  /*1720*/  LEA R23, R2, R23, 0x2 ;  /* 0x0000001702177211 */ /* 0x000fe200078e10ff */
[----:B------:R-:W-:Y:S01]  /*1730*/  IMAD.X R7, R8, 0x1, R3, P0 ;  /* 0x0000000108077824 */ /* 0x000fe200000e0603 */
[----:B------:R-:W-:-:S03]  /*1740*/  LEA R0, P0, R2, UR8, 0x2 ;  /* 0x0000000802007c11 */ /* 0x000fc6000f8010ff */
        /* <DEDUP_REMOVED lines=9> */
[----:B------:R-:W-:Y:S01]  /*17e0*/  LEA.HI.X R26, R5, R18, RZ, 0x3, P1 ;  /* 0x00000012051a7211 */ /* 0x000fe200008f1cff */
[----:B------:R-:W-:Y:S02]  /*17f0*/  VIADD R28, R7, UR5 ;  /* 0x00000005071c7c36 */ /* 0x000fe40008000000 */
[----:B------:R-:W-:-:S07]  /*1800*/  IMAD R29, R22, 0xc, R23 ;  /* 0x0000000c161d7824 */ /* 0x000fce00078e0217 */
.L_x_143:
[C---:B------:R-:W-:Y:S02]  /*1810*/  IADD3 R12, P0, PT, R4.reuse, R0, RZ ;  /* 0x00000000040c7210 */ /* 0x040fe40007f1e0ff */
[----:B------:R-:W-:-:S03]  /*1820*/  IADD3 R8, P1, PT, R4, R21, RZ ;  /* 0x0000001504087210 */ /* 0x000fc60007f3e0ff */
[----:B------:R-:W-:Y:S01]  /*1830*/  IMAD.X R13, R16, 0x1, R18, P0 ;  /* 0x00000001100d7824 */ /* 0x000fe200000e0612 */
[----:B------:R-:W-:Y:S02]  /*1840*/  IADD3 R10, P0, PT, R4, R19, RZ ;  /* 0x00000013040a7210 */ /* 0x000fe40007f1e0ff */
[----:B------:R-:W-:Y:S02]  /*1850*/  IADD3.X R9, PT, PT, R16, R24, RZ, P1, !PT ;  /* 0x0000001810097210 */ /* 0x000fe40000ffe4ff */
[----:B------:R-:W-:Y:S01]  /*1860*/  IADD3 R14, P1, PT, R4, R6, RZ ;  /* 0x00000006040e7210 */ /* 0x000fe20007f3e0ff */
[C---:B------:R-:W-:Y:S01]  /*1870*/  IMAD.X R11, R16.reuse, 0x1, R26, P0 ;  /* 0x00000001100b7824 */ /* 0x040fe200000e061a */
[----:B------:R-:W-:Y:S01]  /*1880*/  IADD3 R2, P0, PT, R17, R2, RZ ;  /* 0x0000000211027210 */ /* 0x000fe20007f1e0ff */
[----:B------:R-:W-:Y:S01]  /*1890*/  @!PT LDS RZ, [RZ] ;  /* 0x00000000fffff984 */ /* 0x000fe20000000800 */
[----:B------:R-:W-:Y:S01]  /*18a0*/  @!PT LDS RZ, [RZ] ;  /* 0x00000000fffff984 */ /* 0x000fe20000000800 */
[----:B------:R-:W-:Y:S01]  /*18b0*/  @!PT LDS RZ, [RZ] ;  /* 0x00000000fffff984 */ /* 0x000fe20000000800 */
[----:B------:R1:W-:Y:S02]  /*18c0*/  LDGSTS.E [R23+0x80], desc[UR20][R12.64] ;  /* 0x000800000c177fae */ /* 0x0003e4000b9a1014 */
[----:B------:R-:W-:Y:S01]  /*18d0*/  IMAD.X R15, R16, 0x1, R28, P1 ;  /* 0x00000001100f7824 */ /* 0x000fe200008e061c */
[C---:B------:R-:W-:Y:S01]  /*18e0*/  LEA R4, P1, R5.reuse, R4, 0x4 ;  /* 0x0000000405047211 */ /* 0x040fe200078220ff */
[----:B------:R-:W-:Y:S01]  /*18f0*/  IMAD.X R3, R20, 0x1, R3, P0 ;  /* 0x0000000114037824 */ /* 0x000fe200000e0603 */
[----:B------:R-:W-:Y:S01]  /*1900*/  ISETP.GE.U32.AND P0, PT, R2, UR7, PT ;  /* 0x0000000702007c0c */ /* 0x000fe2000bf06070 */
[----:B------:R2:W-:Y:S01]  /*1910*/  LDGSTS.E [R25+0x80], desc[UR20][R8.64] ;  /* 0x0008000008197fae */ /* 0x0005e2000b9a1014 */
[----:B------:R-:W-:-:S02]  /*1920*/  LEA.HI.X R16, R5, R16, RZ, 0x4, P1 ;  /* 0x0000001005107211 */ /* 0x000fc400008f24ff */
[----:B------:R-:W-:Y:S01]  /*1930*/  ISETP.GE.U32.AND.EX P0, PT, R3, UR13, PT, P0 ;  /* 0x0000000d03007c0c */ /* 0x000fe2000bf06100 */
[----:B------:R3:W-:Y:S01]  /*1940*/  LDGSTS.E [R27+0x80], desc[UR20][R10.64] ;  /* 0x000800000a1b7fae */ /* 0x0007e2000b9a1014 */
[----:B-1----:R-:W-:-:S03]  /*1950*/  IMAD R23, R22, 0x10, R23 ;  /* 0x0000001016177824 */ /* 0x002fc600078e0217 */
[----:B------:R1:W-:Y:S01]  /*1960*/  LDGSTS.E [R29+0x80], desc[UR20][R14.64] ;  /* 0x000800000e1d7fae */ /* 0x0003e2000b9a1014 */
[C---:B--2---:R-:W-:Y:S01]  /*1970*/  IMAD R25, R22.reuse, 0x10, R25 ;  /* 0x0000001016197824 */ /* 0x044fe200078e0219 */
[C---:B---3--:R-:W-:Y:S01]  /*1980*/  LEA R27, R22.reuse, R27, 0x4 ;  /* 0x0000001b161b7211 */ /* 0x048fe200078e20ff */
[----:B-1----:R-:W-:-:S05]  /*1990*/  IMAD R29, R22, 0x10, R29 ;  /* 0x00000010161d7824 */ /* 0x002fca00078e021d */
[----:B------:R-:W-:Y:S05]  /*19a0*/  @!P0 BRA `(.L_x_143) ;  /* 0xfffffffc00988947 */ /* 0x000fea000383ffff */
.L_x_136:
[----:B------:R-:W-:Y:S05]  /*19b0*/  BSYNC.RECONVERGENT B0 ;  /* 0x0000000000007941 */ /* 0x000fea0003800200 */
.L_x_135:
[----:B------:R-:W0:Y:S01]  /*19c0*/  LDGDEPBAR ;  /* 0x00000000000079af */ /* 0x000e220000000000 */
[----:B------:R-:W-:-:S04]  /*19d0*/  DEPBAR.LE SB0, 0x0 ;  /* 0x000080000000791a */ /* 0x000fc80000000000 */
[----:B------:R-:W-:Y:S06]  /*19e0*/  BAR.SYNC.DEFER_BLOCKING 0x0 ;  /* 0x0000000000007b1d */ /* 0x000fec0000010000 */
.L_x_125:
        /* <DEDUP_REMOVED lines=9> */
[----:B------:R-:W4:Y:S01]  /*1a80*/  S2R R5, SR_TID.X ;  /* 0x0000000000057919 */ /* 0x000f220000002100 */
[----:B------:R-:W5:Y:S03]  /*1a90*/  LDCU.64 UR4, c[0x0][0x390] ;  /* 0x00007200ff0477ac */ /* 0x000f660008000a00 */
[----:B------:R-:W-:Y:S01]  /*1aa0*/  VIADD R2, R2, 0x80 ;  /* 0x0000008002027836 */ /* 0x000fe20000000000 */
[----:B-----5:R-:W-:Y:S01]  /*1ab0*/  UIMAD.WIDE UR4, UR22, 0x4, UR4 ;  /* 0x00000004160478a5 */ /* 0x020fe2000f8e0204 */
[----:B--2---:R-:W-:-:S03]  /*1ac0*/  IMAD R0, R3, 0x200, R0 ;  /* 0x0000020003007824 */ /* 0x004fc600078e0200 */
[----:B-1----:R-:W-:Y:S01]  /*1ad0*/  LEA R7, R7, R2, 0x18 ;  /* 0x0000000207077211 */ /* 0x002fe200078ec0ff */
[C---:B----4-:R-:W-:Y:S01]  /*1ae0*/  IMAD R0, R5.reuse, 0x4, R0 ;  /* 0x0000000405007824 */ /* 0x050fe200078e0200 */
[----:B---3--:R-:W-:-:S04]  /*1af0*/  LEA R2, R5, UR6, 0x2 ;  /* 0x0000000605027c11 */ /* 0x008fc8000f8e10ff */
[----:B------:R-:W-:Y:S01]  /*1b00*/  IADD3 R4, PT, PT, R0, 0x80, R7 ;  /* 0x0000008000047810 */ /* 0x000fe20007ffe007 */
[----:B------:R-:W-:Y:S01]  /*1b10*/  IMAD.IADD R6, R7, 0x1, R2 ;  /* 0x0000000107067824 */ /* 0x000fe200078e0202 */
[----:B------:R-:W-:-:S07]  /*1b20*/  IADD3 R0, PT, PT, -R3, RZ, RZ ;  /* 0x000000ff03007210 */ /* 0x000fce0007ffe1ff */
.L_x_145:
[----:B-1----:R-:W-:Y:S01]  /*1b30*/  LDS R7, [R6] ;  /* 0x0000000006077984 */ /* 0x002fe20000000800 */
[----:B------:R-:W-:Y:S02]  /*1b40*/  VIADD R0, R0, 0x1 ;  /* 0x0000000100007836 */ /* 0x000fe40000000000 */
[----:B------:R-:W-:Y:S01]  /*1b50*/  IMAD.U32 R2, RZ, RZ, UR4 ;  /* 0x00000004ff027e24 */ /* 0x000fe2000f8e00ff */
[----:B------:R-:W1:Y:S01]  /*1b60*/  LDS R8, [R4] ;  /* 0x0000000004087984 */ /* 0x000e620000000800 */
[----:B------:R-:W-:Y:S01]  /*1b70*/  IMAD.U32 R3, RZ, RZ, UR5 ;  /* 0x00000005ff037e24 */ /* 0x000fe2000f8e00ff */
[----:B------:R-:W-:Y:S01]  /*1b80*/  ISETP.NE.AND P0, PT, R0, RZ, PT ;  /* 0x000000ff0000720c */ /* 0x000fe20003f05270 */
[----:B------:R-:W-:-:S04]  /*1b90*/  IMAD.WIDE R2, R5, 0x4, R2 ;  /* 0x0000000405027825 */ /* 0x000fc800078e0202 */
[----:B-1----:R-:W-:-:S05]  /*1ba0*/  IMAD.IADD R7, R7, 0x1, R8 ;  /* 0x0000000107077824 */ /* 0x002fca00078e0208 */
[----:B------:R1:W-:Y:S03]  /*1bb0*/  STG.E desc[UR20][R2.64], R7 ;  /* 0x0000000702007986 */ /* 0x0003e6000c101914 */
[----:B------:R-:W-:Y:S05]  /*1bc0*/  @!P0 EXIT ;  /* 0x000000000000894d */ /* 0x000fea0003800000 */
[----:B------:R-:W-:Y:S01]  /*1bd0*/  VIADD R4, R4, 0x200 ;  /* 0x0000020004047836 */ /* 0x000fe20000000000 */
[----:B------:R-:W-:Y:S01]  /*1be0*/  IADD3 R6, PT, PT, R6, 0x200, RZ ;  /* 0x0000020006067810 */ /* 0x000fe20007ffe0ff */
[----:B------:R-:W-:Y:S01]  /*1bf0*/  VIADD R5, R5, 0x80 ;  /* 0x0000008005057836 */ /* 0x000fe20000000000 */
[----:B------:R-:W-:Y:S06]  /*1c00*/  BRA `(.L_x_145) ;  /* 0xfffffffc00c87947 */ /* 0x000fec000383ffff */
.L_x_144:
        /* <DEDUP_REMOVED lines=11> */
[C---:B--2---:R-:W-:Y:S01]  /*1cc0*/  IMAD R2, R0.reuse, 0x200, R3 ;  /* 0x0000020000027824 */ /* 0x044fe200078e0203 */
[----:B------:R-:W-:-:S02]  /*1cd0*/  IADD3 R0, PT, PT, -R0, RZ, RZ ;  /* 0x000000ff00007210 */ /* 0x000fc40007ffe1ff */
[----:B-1----:R-:W-:Y:S02]  /*1ce0*/  LEA R7, R7, R4, 0x18 ;  /* 0x0000000407077211 */ /* 0x002fe400078ec0ff */
[C---:B---3--:R-:W-:Y:S01]  /*1cf0*/  LEA R6, R5.reuse, UR6, 0x2 ;  /* 0x0000000605067c11 */ /* 0x048fe2000f8e10ff */
[----:B------:R-:W-:-:S04]  /*1d00*/  IMAD R2, R5, 0x4, R2 ;  /* 0x0000000405027824 */ /* 0x000fc800078e0202 */
[----:B------:R-:W-:Y:S01]  /*1d10*/  IMAD.IADD R6, R7, 0x1, R6 ;  /* 0x0000000107067824 */ /* 0x000fe200078e0206 */
[----:B------:R-:W-:-:S07]  /*1d20*/  IADD3 R4, PT, PT, R2, 0x80, R7 ;  /* 0x0000008002047810 */ /* 0x000fce0007ffe007 */
.L_x_146:
[----:B------:R-:W-:Y:S01]  /*1d30*/  ISETP.GE.AND P0, PT, R5, UR23, PT ;  /* 0x0000001705007c0c */ /* 0x000fe2000bf06270 */
        /* <DEDUP_REMOVED lines=14> */
        .weak           $__internal_5_$__cuda_sm20_div_u64
        .type           $__internal_5_$__cuda_sm20_div_u64,@function
        .size           $__internal_5_$__cuda_sm20_div_u64,(.L_x_258 - $__internal_5_$__cuda_sm20_div_u64)
$__internal_5_$__cuda_sm20_div_u64:
        /* <DEDUP_REMOVED lines=68> */
[----:B------:R-:W-:Y:S06]  /*2260*/  RET.REL.NODEC R8 `(_ZN3cub18CUB_300001_SM_10006detail9transform16transform_kernelINS2_10policy_hubILb0EN4cuda3std3__45tupleIJN6thrust24THRUST_300001_SM_1000_NS6detail15normal_iteratorINSA_10device_ptrIiEEEESF_EEEE10policy1000EiNS7_4plusIiEESF_JPiSL_EEEvT0_iT1_T2_DpNS2_10kernel_argIT3_EE) ;  /* 0xffffffdc08647950 */ /* 0x000fec0003c3ffff */
.L_x_147:
        /* <DEDUP_REMOVED lines=9> */
.L_x_258:


//--------------------- .text._ZN3cub18CUB_300001_SM_10006detail9transform16transform_kernelINS2_10policy_hubILb0EN4cuda3std3__45tupleIJN6thrust24THRUST_300001_SM_1000_NS6detail15normal_iteratorINSA_10device_ptrIiEEEESF_EEEE10policy1000ElNS7_10multipliesIiEESF_JPiSL_EEEvT0_iT1_T2_DpNS2_10kernel_argIT3_EE --------------------------
	.section	.text._ZN3cub18CUB_300001_SM_10006detail9transform16transform_kernelINS2_10policy_hubILb0EN4cuda3std3__45tupleIJN6thrust24THRUST_300001_SM_1000_NS6detail15normal_iteratorINSA_10device_ptrIiEEEESF_EEEE10policy1000ElNS7_10multipliesIiEESF_JPiSL_EEEvT0_iT1_T2_DpNS2_10kernel_argIT3_EE,"ax",@progbits
	.align	128
        .global         _ZN3cub18CUB_300001_SM_10006detail9transform16transform_kernelINS2_10policy_hubILb0EN4cuda3std3__45tupleIJN6thrust24THRUST_300001_SM_1000_NS6detail15normal_iteratorINSA_10device_ptrIiEEEESF_EEEE10policy1000ElNS7_10multipliesIiEESF_JPiSL_EEEvT0_iT1_T2_DpNS2_10kernel_argIT3_EE
        .type           _ZN3cub18CUB_300001_SM_10006detail9transform16transform_kernelINS2_10policy_hubILb0EN4cuda3std3__45tupleIJN6thrust24THRUST_300001_SM_1000_NS6detail15normal_iteratorINSA_10device_ptrIiEEEESF_EEEE10policy1000ElNS7_10multipliesIiEESF_JPiSL_EEEvT0_iT1_T2_DpNS2_10kernel_argIT3_EE,@function
        .size           _ZN3cub18CUB_300001_SM_10006detail9transform16transform_kernelINS2_10policy_hubILb0EN4cuda3std3__45tupleIJN6thrust24THRUST_300001_SM_1000_NS6detail15normal_iteratorINSA_10device_ptrIiEEEESF_EEEE10policy1000ElNS7_10multipliesIiEESF_JPiSL_EEEvT0_iT1_T2_DpNS2_10kernel_argIT3_EE,(.L_x_259 - _ZN3cub18CUB_300001_SM_10006detail9transform16transform_kernelINS2_10policy_hubILb0EN4cuda3std3__45tupleIJN6thrust24THRUST_300001_SM_1000_NS6detail15normal_iteratorINSA_10device_ptrIiEEEESF_EEEE10policy1000ElNS7_10multipliesIiEESF_JPiSL_EEEvT0_iT1_T2_DpNS2_10kernel_argIT3_EE)
        .other          _ZN3cub18CUB_300001_SM_10006detail9transform16transform_kernelINS2_10policy_hubILb0EN4cuda3std3__45tupleIJN6thrust24THRUST_300001_SM_1000_NS6detail15normal_iteratorINSA_10device_ptrIiEEEESF_EEEE10policy1000ElNS7_10multipliesIiEESF_JPiSL_EEEvT0_iT1_T2_DpNS2_10kernel_argIT3_EE,@"STO_CUDA_ENTRY STV_DEFAULT"
_ZN3cub18CUB_300001_SM_10006detail9transform16transform_kernelINS2_10policy_hubILb0EN4cuda3std3__45tupleIJN6thrust24THRUST_300001_SM_1000_NS6detail15normal_iteratorINSA_10device_ptrIiEEEESF_EEEE10policy1000ElNS7_10multipliesIiEESF_JPiSL_EEEvT0_iT1_T2_DpNS2_10kernel_argIT3_EE:
.text._ZN3cub18CUB_300001_SM_10006detail9transform16transform_kernelINS2_10policy_hubILb0EN4cuda3std3__45tupleIJN6thrust24THRUST_300001_SM_1000_NS6detail15normal_iteratorINSA_10device_ptrIiEEEESF_EEEE10policy1000ElNS7_10multipliesIiEESF_JPiSL_EEEvT0_iT1_T2_DpNS2_10kernel_argIT3_EE:
        /* <DEDUP_REMOVED lines=68> */
.L_x_150:
[----:B-1----:R-:W-:Y:S05]  /*0440*/  BSYNC.RECONVERGENT B0 ;  /* 0x0000000000007941 */ /* 0x002fea0003800200 */
.L_x_149:
[----:B------:R-:W1:Y:S08]  /*0450*/  S2UR UR5, SR_CgaCtaId ;  /* 0x00000000000579c3 */ /* 0x000e700000008800 */
[----:B------:R-:W-:Y:S01]  /*0460*/  BAR.SYNC.DEFER_BLOCKING 0x0 ;  /* 0x0000000000007b1d */ /* 0x000fe20000010000 */
[----:B------:R-:W-:-:S05]  /*0470*/  SHF.L.U32 R2, RZ, 0x1f, RZ ;  /* 0x0000001fff027819 */ /* 0x000fca00000006ff */
[----:B------:R-:W-:Y:S02]  /*0480*/  UMOV UR4, 0x400 ;  /* 0x0000040000047882 */ /* 0x000fe40000000000 */
[----:B-1----:R-:W-:-:S12]  /*0490*/  ULEA UR4, UR5, UR4, 0x18 ;  /* 0x0000000405047291 */ /* 0x002fd8000f8ec0ff */
.L_x_151:
[----:B------:R-:W1:Y:S02]  /*04a0*/  SYNCS.PHASECHK.TRANS64.TRYWAIT P0, [UR4], R2 ;  /* 0x00000002ff0075a7 */ /* 0x000e640008001104 */
[----:B-1----:R-:W-:Y:S05]  /*04b0*/  @!P0 BRA `(.L_x_151) ;  /* 0xfffffffc00f88947 */ /* 0x002fea000383ffff */
[----:B------:R-:W-:Y:S05]  /*04c0*/  BRA `(.L_x_152) ;  /* 0x0000001400407947 */ /* 0x000fea0003800000 */
.L_x_148:
        /* <DEDUP_REMOVED lines=54> */
.L_x_156:
[----:B------:R-:W-:Y:S01]  /*0830*/  IMAD.MOV.U32 R9, RZ, RZ, R14 ;  /* 0x000000ffff097224 */ /* 0x000fe200078e000e */
[----:B------:R-:W-:-:S07]  /*0840*/  MOV R14, 0x860 ;  /* 0x00000860000e7802 */ /* 0x000fce0000000f00 */
[----:B------:R-:W-:Y:S05]  /*0850*/  CALL.REL.NOINC `($__internal_6_$__cuda_sm20_div_u64) ;  /* 0x0000001400707944 */ /* 0x000fea0003c00000 */
.L_x_157:
[----:B------:R-:W-:Y:S05]  /*0860*/  BSYNC.RECONVERGENT B1 ;  /* 0x0000000000017941 */ /* 0x000fea0003800200 */
.L_x_155:
        /* <DEDUP_REMOVED lines=37> */
.L_x_160:
        /* <DEDUP_REMOVED lines=16> */
.L_x_159:
[----:B------:R-:W-:Y:S05]  /*0bc0*/  BSYNC.RECONVERGENT B1 ;  /* 0x0000000000017941 */ /* 0x000fea0003800200 */
.L_x_158:
        /* <DEDUP_REMOVED lines=35> */
.L_x_161:
        /* <DEDUP_REMOVED lines=26> */
.L_x_154:
[----:B------:R-:W-:Y:S05]  /*0fa0*/  BSYNC.RECONVERGENT B0 ;  /* 0x0000000000007941 */ /* 0x000fea0003800200 */
.L_x_153:
        /* <DEDUP_REMOVED lines=39> */
.L_x_165:
[----:B------:R-:W-:Y:S01]  /*1220*/  IMAD.MOV.U32 R9, RZ, RZ, R12 ;  /* 0x000000ffff097224 */ /* 0x000fe200078e000c */
[----:B------:R-:W-:-:S07]  /*1230*/  MOV R14, 0x1250 ;  /* 0x00001250000e7802 */ /* 0x000fce0000000f00 */
[----:B------:R-:W-:Y:S05]  /*1240*/  CALL.REL.NOINC `($__internal_6_$__cuda_sm20_div_u64) ;  /* 0x0000000800f47944 */ /* 0x000fea0003c00000 */
.L_x_166:
[----:B------:R-:W-:Y:S05]  /*1250*/  BSYNC.RECONVERGENT B1 ;  /* 0x0000000000017941 */ /* 0x000fea0003800200 */
.L_x_164:
        /* <DEDUP_REMOVED lines=35> */
.L_x_169:
        /* <DEDUP_REMOVED lines=16> */
.L_x_168:
[----:B------:R-:W-:Y:S05]  /*1590*/  BSYNC.RECONVERGENT B1 ;  /* 0x0000000000017941 */ /* 0x000fea0003800200 */
.L_x_167:
        /* <DEDUP_REMOVED lines=37> */
.L_x_170:
        /* <DEDUP_REMOVED lines=26> */
.L_x_163:
[----:B------:R-:W-:Y:S05]  /*1990*/  BSYNC.RECONVERGENT B0 ;  /* 0x0000000000007941 */ /* 0x000fea0003800200 */
.L_x_162:
[----:B------:R-:W0:Y:S01]  /*19a0*/  LDGDEPBAR ;  /* 0x00000000000079af */ /* 0x000e220000000000 */
[----:B------:R-:W-:-:S04]  /*19b0*/  DEPBAR.LE SB0, 0x0 ;  /* 0x000080000000791a */ /* 0x000fc80000000000 */
[----:B------:R-:W-:Y:S06]  /*19c0*/  BAR.SYNC.DEFER_BLOCKING 0x0 ;  /* 0x0000000000007b1d */ /* 0x000fec0000010000 */
.L_x_152:
        /* <DEDUP_REMOVED lines=21> */
.L_x_172:
        /* <DEDUP_REMOVED lines=10> */
[----:B---3--:R-:W-:-:S05]  /*1bc0*/  @!P0 IMAD R9, R8, R9, RZ ;  /* 0x0000000908098224 */ /* 0x008fca00078e02ff */
[----:B------:R1:W-:Y:S01]  /*1bd0*/  @!P0 STG.E desc[UR22][R2.64], R9 ;  /* 0x0000000902008986 */ /* 0x0003e2000c101916 */
[----:B------:R-:W-:-:S13]  /*1be0*/  ISETP.NE.AND P0, PT, R4, RZ, PT ;  /* 0x000000ff0400720c */ /* 0x000fda0003f05270 */
[----:B-1----:R-:W-:Y:S05]  /*1bf0*/  @P0 BRA `(.L_x_172) ;  /* 0xfffffffc00c80947 */ /* 0x002fea000383ffff */
[----:B------:R-:W-:Y:S05]  /*1c00*/  EXIT ;  /* 0x000000000000794d */ /* 0x000fea0003800000 */
.L_x_171:
        /* <DEDUP_REMOVED lines=19> */
.L_x_173:
[----:B-1----:R-:W-:Y:S01]  /*1d40*/  LDS R7, [R6] ;  /* 0x0000000006077984 */ /* 0x002fe20000000800 */
[----:B------:R-:W-:Y:S01]  /*1d50*/  IADD3 R0, PT, PT, R0, 0x1, RZ ;  /* 0x0000000100007810 */ /* 0x000fe20007ffe0ff */
[----:B------:R-:W-:Y:S02]  /*1d60*/  IMAD.U32 R2, RZ, RZ, UR4 ;  /* 0x00000004ff027e24 */ /* 0x000fe4000f8e00ff */
[----:B------:R-:W1:Y:S01]  /*1d70*/  LDS R8, [R4] ;  /* 0x0000000004087984 */ /* 0x000e620000000800 */
[----:B------:R-:W-:Y:S01]  /*1d80*/  ISETP.NE.AND P0, PT, R0, RZ, PT ;  /* 0x000000ff0000720c */ /* 0x000fe20003f05270 */
[----:B------:R-:W-:Y:S02]  /*1d90*/  IMAD.U32 R3, RZ, RZ, UR5 ;  /* 0x00000005ff037e24 */ /* 0x000fe4000f8e00ff */
[----:B------:R-:W-:-:S04]  /*1da0*/  IMAD.WIDE R2, R5, 0x4, R2 ;  /* 0x0000000405027825 */ /* 0x000fc800078e0202 */
[----:B-1----:R-:W-:-:S05]  /*1db0*/  IMAD R7, R7, R8, RZ ;  /* 0x0000000807077224 */ /* 0x002fca00078e02ff */
[----:B------:R1:W-:Y:S01]  /*1dc0*/  STG.E desc[UR22][R2.64], R7 ;  /* 0x0000000702007986 */ /* 0x0003e2000c101916 */
[----:B------:R-:W-:Y:S05]  /*1dd0*/  @!P0 EXIT ;  /* 0x000000000000894d */ /* 0x000fea0003800000 */
[----:B------:R-:W-:Y:S02]  /*1de0*/  VIADD R4, R4, 0x200 ;  /* 0x0000020004047836 */ /* 0x000fe40000000000 */
[----:B------:R-:W-:Y:S02]  /*1df0*/  VIADD R6, R6, 0x200 ;  /* 0x0000020006067836 */ /* 0x000fe40000000000 */
[----:B------:R-:W-:Y:S01]  /*1e00*/  VIADD R5, R5, 0x80 ;  /* 0x0000008005057836 */ /* 0x000fe20000000000 */
[----:B------:R-:W-:Y:S06]  /*1e10*/  BRA `(.L_x_173) ;  /* 0xfffffffc00c87947 */ /* 0x000fec000383ffff */
        .weak           $__internal_6_$__cuda_sm20_div_u64
        .type           $__internal_6_$__cuda_sm20_div_u64,@function
        .size           $__internal_6_$__cuda_sm20_div_u64,(.L_x_259 - $__internal_6_$__cuda_sm20_div_u64)
$__internal_6_$__cuda_sm20_div_u64:
        /* <DEDUP_REMOVED lines=68> */
[----:B------:R-:W-:Y:S06]  /*2260*/  RET.REL.NODEC R14 `(_ZN3cub18CUB_300001_SM_10006detail9transform16transform_kernelINS2_10policy_hubILb0EN4cuda3std3__45tupleIJN6thrust24THRUST_300001_SM_1000_NS6detail15normal_iteratorINSA_10device_ptrIiEEEESF_EEEE10policy1000ElNS7_10multipliesIiEESF_JPiSL_EEEvT0_iT1_T2_DpNS2_10kernel_argIT3_EE) ;  /* 0xffffffdc0e647950 */ /* 0x000fec0003c3ffff */
.L_x_174:
        /* <DEDUP_REMOVED lines=9> */
.L_x_259:


//--------------------- .text._ZN3cub18CUB_300001_SM_10006detail9transform16transform_kernelINS2_10policy_hubILb0EN4cuda3std3__45tupleIJN6thrust24THRUST_300001_SM_1000_NS6detail15normal_iteratorINSA_10device_ptrIiEEEESF_EEEE10policy1000EiNS7_10multipliesIiEESF_JPiSL_EEEvT0_iT1_T2_DpNS2_10kernel_argIT3_EE --------------------------
	.section	.text._ZN3cub18CUB_300001_SM_10006detail9transform16transform_kernelINS2_10policy_hubILb0EN4cuda3std3__45tupleIJN6thrust24THRUST_300001_SM_1000_NS6detail15normal_iteratorINSA_10device_ptrIiEEEESF_EEEE10policy1000EiNS7_10multipliesIiEESF_JPiSL_EEEvT0_iT1_T2_DpNS2_10kernel_argIT3_EE,"ax",@progbits
	.align	128
        .global         _ZN3cub18CUB_300001_SM_10006detail9transform16transform_kernelINS2_10policy_hubILb0EN4cuda3std3__45tupleIJN6thrust24THRUST_300001_SM_1000_NS6detail15normal_iteratorINSA_10device_ptrIiEEEESF_EEEE10policy1000EiNS7_10multipliesIiEESF_JPiSL_EEEvT0_iT1_T2_DpNS2_10kernel_argIT3_EE
        .type           _ZN3cub18CUB_300001_SM_10006detail9transform16transform_kernelINS2_10policy_hubILb0EN4cuda3std3__45tupleIJN6thrust24THRUST_300001_SM_1000_NS6detail15normal_iteratorINSA_10device_ptrIiEEEESF_EEEE10policy1000EiNS7_10multipliesIiEESF_JPiSL_EEEvT0_iT1_T2_DpNS2_10kernel_argIT3_EE,@function
        .size           _ZN3cub18CUB_300001_SM_10006detail9transform16transform_kernelINS2_10policy_hubILb0EN4cuda3std3__45tupleIJN6thrust24THRUST_300001_SM_1000_NS6detail15normal_iteratorINSA_10device_ptrIiEEEESF_EEEE10policy1000EiNS7_10multipliesIiEESF_JPiSL_EEEvT0_iT1_T2_DpNS2_10kernel_argIT3_EE,(.L_x_260 - _ZN3cub18CUB_300001_SM_10006detail9transform16transform_kernelINS2_10policy_hubILb0EN4cuda3std3__45tupleIJN6thrust24THRUST_300001_SM_1000_NS6detail15normal_iteratorINSA_10device_ptrIiEEEESF_EEEE10policy1000EiNS7_10multipliesIiEESF_JPiSL_EEEvT0_iT1_T2_DpNS2_10kernel_argIT3_EE)
        .other          _ZN3cub18CUB_300001_SM_10006detail9transform16transform_kernelINS2_10policy_hubILb0EN4cuda3std3__45tupleIJN6thrust24THRUST_300001_SM_1000_NS6detail15normal_iteratorINSA_10device_ptrIiEEEESF_EEEE10policy1000EiNS7_10multipliesIiEESF_JPiSL_EEEvT0_iT1_T2_DpNS2_10kernel_argIT3_EE,@"STO_CUDA_ENTRY STV_DEFAULT"
_ZN3cub18CUB_300001_SM_10006detail9transform16transform_kernelINS2_10policy_hubILb0EN4cuda3std3__45tupleIJN6thrust24THRUST_300001_SM_1000_NS6detail15normal_iteratorINSA_10device_ptrIiEEEESF_EEEE10policy1000EiNS7_10multipliesIiEESF_JPiSL_EEEvT0_iT1_T2_DpNS2_10kernel_argIT3_EE:
.text._ZN3cub18CUB_300001_SM_10006detail9transform16transform_kernelINS2_10policy_hubILb0EN4cuda3std3__45tupleIJN6thrust24THRUST_300001_SM_1000_NS6detail15normal_iteratorINSA_10device_ptrIiEEEESF_EEEE10policy1000EiNS7_10multipliesIiEESF_JPiSL_EEEvT0_iT1_T2_DpNS2_10kernel_argIT3_EE:
        /* <DEDUP_REMOVED lines=60> */
.L_x_177:
[----:B-1----:R-:W-:Y:S05]  /*03c0*/  BSYNC.RECONVERGENT B0 ;  /* 0x0000000000007941 */ /* 0x002fea0003800200 */
.L_x_176:
[----:B------:R-:W1:Y:S08]  /*03d0*/  S2UR UR5, SR_CgaCtaId ;  /* 0x00000000000579c3 */ /* 0x000e700000008800 */
[----:B------:R-:W-:Y:S01]  /*03e0*/  BAR.SYNC.DEFER_BLOCKING 0x0 ;  /* 0x0000000000007b1d */ /* 0x000fe20000010000 */
[----:B------:R-:W-:-:S05]  /*03f0*/  SHF.L.U32 R0, RZ, 0x1f, RZ ;  /* 0x0000001fff007819 */ /* 0x000fca00000006ff */
[----:B------:R-:W-:Y:S02]  /*0400*/  UMOV UR4, 0x400 ;  /* 0x0000040000047882 */ /* 0x000fe40000000000 */
[----:B-1----:R-:W-:-:S12]  /*0410*/  ULEA UR4, UR5, UR4, 0x18 ;  /* 0x0000000405047291 */ /* 0x002fd8000f8ec0ff */
.L_x_178:
[----:B------:R-:W1:Y:S02]  /*0420*/  SYNCS.PHASECHK.TRANS64.TRYWAIT P0, [UR4], R0 ;  /* 0x00000000ff0075a7 */ /* 0x000e640008001104 */
[----:B-1----:R-:W-:Y:S05]  /*0430*/  @!P0 BRA `(.L_x_178) ;  /* 0xfffffffc00f88947 */ /* 0x002fea000383ffff */
[----:B------:R-:W-:Y:S05]  /*0440*/  BRA `(.L_x_179) ;  /* 0x0000001400687947 */ /* 0x000fea0003800000 */
.L_x_175:
        /* <DEDUP_REMOVED lines=61> */
.L_x_183:
[----:B------:R-:W-:Y:S01]  /*0820*/  IMAD.MOV.U32 R9, RZ, RZ, R12 ;  /* 0x000000ffff097224 */ /* 0x000fe200078e000c */
[----:B------:R-:W-:-:S07]  /*0830*/  MOV R8, 0x850 ;  /* 0x0000085000087802 */ /* 0x000fce0000000f00 */
[----:B------:R-:W-:Y:S05]  /*0840*/  CALL.REL.NOINC `($__internal_7_$__cuda_sm20_div_u64) ;  /* 0x0000001400747944 */ /* 0x000fea0003c00000 */
[----:B------:R-:W-:Y:S01]  /*0850*/  IMAD.MOV.U32 R8, RZ, RZ, R6 ;  /* 0x000000ffff087224 */ /* 0x000fe200078e0006 */
[----:B------:R-:W-:-:S07]  /*0860*/  MOV R9, R7 ;  /* 0x0000000700097202 */ /* 0x000fce0000000f00 */
.L_x_184:
[----:B------:R-:W-:Y:S05]  /*0870*/  BSYNC.RECONVERGENT B1 ;  /* 0x0000000000017941 */ /* 0x000fea0003800200 */
.L_x_182:
        /* <DEDUP_REMOVED lines=34> */
.L_x_187:
        /* <DEDUP_REMOVED lines=16> */
.L_x_186:
[----:B------:R-:W-:Y:S05]  /*0ba0*/  BSYNC.RECONVERGENT B1 ;  /* 0x0000000000017941 */ /* 0x000fea0003800200 */
.L_x_185:
        /* <DEDUP_REMOVED lines=32> */
.L_x_188:
        /* <DEDUP_REMOVED lines=22> */
[----:B------:R-:W-:Y:S02]  /*0f10*/  MOV R17, R7 ;  /* 0x0000000700117202 */ /* 0x000fe40000000f00 */
[C---:B------:R-:W-:Y:S01]  /*0f20*/  LEA R23, R21.reuse, R23, 0x4 ;  /* 0x0000001715177211 */ /* 0x040fe200078e20ff */
[----:B--2---:R-:W-:Y:S02]  /*0f30*/  IMAD R6, R21, 0x10, R6 ;  /* 0x0000001015067824 */ /* 0x004fe400078e0206 */
[----:B------:R-:W-:-:S04]  /*0f40*/  IMAD.WIDE.U32 R16, R5, 0x10, R16 ;  /* 0x0000001005107825 */ /* 0x000fc800078e0010 */
[----:B------:R-:W-:Y:S02]  /*0f50*/  IMAD.MOV.U32 R25, RZ, RZ, R16 ;  /* 0x000000ffff197224 */ /* 0x000fe400078e0010 */
[----:B------:R-:W-:Y:S01]  /*0f60*/  IMAD.MOV.U32 R7, RZ, RZ, R17 ;  /* 0x000000ffff077224 */ /* 0x000fe200078e0011 */
[----:B------:R-:W-:Y:S06]  /*0f70*/  @!P0 BRA `(.L_x_188) ;  /* 0xfffffffc008c8947 */ /* 0x000fec000383ffff */
.L_x_181:
[----:B------:R-:W-:Y:S05]  /*0f80*/  BSYNC.RECONVERGENT B0 ;  /* 0x0000000000007941 */ /* 0x000fea0003800200 */
.L_x_180:
        /* <DEDUP_REMOVED lines=33> */
[----:B------:R-:W-:-:S05]  /*11a0*/  IMAD.HI.U32 R8, R6, R9, RZ ;  /* 0x0000000906087227 */ /* 0x000fca00078e00ff */
[----:B------:R-:W-:-:S05]  /*11b0*/  IADD3 R6, PT, PT, -R8, RZ, RZ ;  /* 0x000000ff08067210 */ /* 0x000fca0007ffe1ff */
[----:B------:R-:W-:Y:S02]  /*11c0*/  IMAD R6, R5, R6, R9 ;  /* 0x0000000605067224 */ /* 0x000fe400078e0209 */
[----:B------:R-:W-:-:S03]  /*11d0*/  IMAD.MOV.U32 R9, RZ, RZ, RZ ;  /* 0x000000ffff097224 */ /* 0x000fc600078e00ff */
[----:B------:R-:W-:-:S13]  /*11e0*/  ISETP.GE.U32.AND P0, PT, R6, R5, PT ;  /* 0x000000050600720c */ /* 0x000fda0003f06070 */
[----:B------:R-:W-:Y:S02]  /*11f0*/  @P0 IMAD.IADD R6, R6, 0x1, -R5 ;  /* 0x0000000106060824 */ /* 0x000fe400078e0a05 */
[----:B------:R-:W-:-:S03]  /*1200*/  @P0 VIADD R8, R8, 0x1 ;  /* 0x0000000108080836 */ /* 0x000fc60000000000 */
[----:B------:R-:W-:-:S13]  /*1210*/  ISETP.GE.U32.AND P1, PT, R6, R5, PT ;  /* 0x000000050600720c */ /* 0x000fda0003f26070 */
[----:B------:R-:W-:Y:S01]  /*1220*/  @P1 VIADD R8, R8, 0x1 ;  /* 0x0000000108081836 */ /* 0x000fe20000000000 */
[----:B------:R-:W-:Y:S01]  /*1230*/  @!P2 LOP3.LUT R8, RZ, R5, RZ, 0x33, !PT ;  /* 0x00000005ff08a212 */ /* 0x000fe200078e33ff */
[----:B------:R-:W-:Y:S06]  /*1240*/  BRA `(.L_x_193) ;  /* 0x0000000000107947 */ /* 0x000fec0003800000 */
.L_x_192:
[----:B------:R-:W-:-:S07]  /*1250*/  MOV R8, 0x1270 ;  /* 0x0000127000087802 */ /* 0x000fce0000000f00 */
[----:B------:R-:W-:Y:S05]  /*1260*/  CALL.REL.NOINC `($__internal_7_$__cuda_sm20_div_u64) ;  /* 0x0000000800ec7944 */ /* 0x000fea0003c00000 */
[----:B------:R-:W-:Y:S01]  /*1270*/  IMAD.MOV.U32 R8, RZ, RZ, R6 ;  /* 0x000000ffff087224 */ /* 0x000fe200078e0006 */
[----:B------:R-:W-:-:S07]  /*1280*/  MOV R9, R7 ;  /* 0x0000000700097202 */ /* 0x000fce0000000f00 */
.L_x_193:
[----:B------:R-:W-:Y:S05]  /*1290*/  BSYNC.RECONVERGENT B1 ;  /* 0x0000000000017941 */ /* 0x000fea0003800200 */
.L_x_191:
        /* <DEDUP_REMOVED lines=31> */
[----:B------:R-:W-:-:S05]  /*1490*/  VIADD R4, R6, UR5 ;  /* 0x0000000506047c36 */ /* 0x000fca0008000000 */
[----:B---3--:R-:W-:Y:S01]  /*14a0*/  LEA R7, R11, R4, 0x9 ;  /* 0x000000040b077211 */ /* 0x008fe200078e48ff */
[----:B------:R-:W-:-:S04]  /*14b0*/  IMAD.X R4, RZ, RZ, -0x1, P3 ;  /* 0xffffffffff047424 */ /* 0x000fc800018e06ff */
[----:B------:R-:W-:-:S07]  /*14c0*/  IMAD R7, R2, 0x4, R7 ;  /* 0x0000000402077824 */ /* 0x000fce00078e0207 */
.L_x_196:
        /* <DEDUP_REMOVED lines=16> */
.L_x_195:
[----:B------:R-:W-:Y:S05]  /*15d0*/  BSYNC.RECONVERGENT B1 ;  /* 0x0000000000017941 */ /* 0x000fea0003800200 */
.L_x_194:
[----:B------:R-:W-:Y:S05]  /*15e0*/  @!P0 BRA `(.L_x_190) ;  /* 0x0000000000f08947 */ /* 0x000fea0003800000 */
[----:B------:R-:W1:Y:S01]  /*15f0*/  S2UR UR8, SR_CgaCtaId ;  /* 0x00000000000879c3 */ /* 0x000e620000008800 */
[----:B------:R-:W2:Y:S01]  /*1600*/  LDCU.64 UR14, c[0x0][0x3a8] ;  /* 0x00007500ff0e77ac */ /* 0x000ea20008000a00 */
[----:B------:R-:W-:Y:S01]  /*1610*/  IMAD.U32 R9, RZ, RZ, UR22 ;  /* 0x00000016ff097e24 */ /* 0x000fe2000f8e00ff */
[----:B------:R-:W-:Y:S01]  /*1620*/  SHF.L.U32 R17, R5, 0x2, RZ ;  /* 0x0000000205117819 */ /* 0x000fe200000006ff */
[----:B------:R-:W-:Y:S01]  /*1630*/  IMAD R22, R0, UR11, RZ ;  /* 0x0000000b00167c24 */ /* 0x000fe2000f8e02ff */
[----:B------:R-:W-:Y:S01]  /*1640*/  UMOV UR5, 0x400 ;  /* 0x0000040000057882 */ /* 0x000fe20000000000 */
[----:B------:R-:W-:Y:S01]  /*1650*/  SHF.R.U32.HI R20, RZ, 0x1e, R5 ;  /* 0x0000001eff147819 */ /* 0x000fe20000011605 */
        /* <DEDUP_REMOVED lines=9> */
[----:B------:R-:W-:-:S03]  /*16f0*/  UMOV UR5, URZ ;  /* 0x000000ff00057c82 */ /* 0x000fc60008000000 */
[----:B---3--:R-:W-:Y:S01]  /*1700*/  IMAD R23, R7, 0x200, R6 ;  /* 0x0000020007177824 */ /* 0x008fe200078e0206 */
[----:B------:R-:W-:-:S03]  /*1710*/  IADD3 R6, P0, PT, R2, UR22, RZ ;  /* 0x0000001602067c10 */ /* 0x000fc6000ff1e0ff */
[----:B------:R-:W-:Y:S02]  /*1720*/  IMAD R23, R2, 0x4, R23 ;  /* 0x0000000402177824 */ /* 0x000fe400078e0217 */
[----:B------:R-:W-:Y:S01]  /*1730*/  IMAD.X R7, R8, 0x1, R3, P0 ;  /* 0x0000000108077824 */ /* 0x000fe200000e0603 */
[----:B------:R-:W-:Y:S01]  /*1740*/  LEA R0, P0, R2, UR8, 0x2 ;  /* 0x0000000802007c11 */ /* 0x000fe2000f8010ff */
[C-C-:B------:R-:W-:Y:S01]  /*1750*/  IMAD R25, R22.reuse, 0x4, R23.reuse ;  /* 0x0000000416197824 */ /* 0x140fe200078e0217 */
[C---:B------:R-:W-:Y:S01]  /*1760*/  LEA R27, R22.reuse, R23, 0x3 ;  /* 0x00000017161b7211 */ /* 0x040fe200078e18ff */
[----:B------:R-:W-:Y:S01]  /*1770*/  IMAD R29, R22, 0xc, R23 ;  /* 0x0000000c161d7824 */ /* 0x000fe200078e0217 */
[C---:B------:R-:W-:Y:S01]  /*1780*/  SHF.L.U64.HI R7, R6.reuse, 0x2, R7 ;  /* 0x0000000206077819 */ /* 0x040fe20000010207 */
[----:B------:R-:W-:Y:S01]  /*1790*/  IMAD.SHL.U32 R6, R6, 0x4, RZ ;  /* 0x0000000406067824 */ /* 0x000fe200078e00ff */
[----:B------:R-:W-:Y:S02]  /*17a0*/  LEA.HI.X R18, R2, R18, R3, 0x2, P0 ;  /* 0x0000001202127211 */ /* 0x000fe400000f1403 */
[-C--:B------:R-:W-:Y:S01]  /*17b0*/  IADD3 R21, P0, PT, R17, R0.reuse, RZ ;  /* 0x0000000011157210 */ /* 0x080fe20007f1e0ff */
[C---:B------:R-:W-:Y:S01]  /*17c0*/  IMAD.WIDE.U32 R6, R5.reuse, 0xc, R6 ;  /* 0x0000000c05067825 */ /* 0x040fe200078e0006 */
[----:B------:R-:W-:-:S03]  /*17d0*/  LEA R19, P1, R5, R0, 0x3 ;  /* 0x0000000005137211 */ /* 0x000fc600078218ff */
[----:B------:R-:W-:Y:S01]  /*17e0*/  IMAD.X R24, R20, 0x1, R18, P0 ;  /* 0x0000000114187824 */ /* 0x000fe200000e0612 */
[----:B------:R-:W-:Y:S01]  /*17f0*/  LEA.HI.X R26, R5, R18, RZ, 0x3, P1 ;  /* 0x00000012051a7211 */ /* 0x000fe200008f1cff */
[----:B------:R-:W-:-:S08]  /*1800*/  VIADD R28, R7, UR5 ;  /* 0x00000005071c7c36 */ /* 0x000fd00008000000 */
.L_x_197:
        /* <DEDUP_REMOVED lines=11> */
[----:B------:R-:W-:Y:S01]  /*18c0*/  IADD3 R2, P0, PT, R17, R2, RZ ;  /* 0x0000000211027210 */ /* 0x000fe20007f1e0ff */
[----:B------:R-:W-:Y:S01]  /*18d0*/  IMAD.X R15, R16, 0x1, R28, P1 ;  /* 0x00000001100f7824 */ /* 0x000fe200008e061c */
[C---:B------:R-:W-:Y:S01]  /*18e0*/  LEA R4, P1, R5.reuse, R4, 0x4 ;  /* 0x0000000405047211 */ /* 0x040fe200078220ff */
[----:B------:R2:W-:Y:S02]  /*18f0*/  LDGSTS.E [R25+0x80], desc[UR20][R8.64] ;  /* 0x0008000008197fae */ /* 0x0005e4000b9a1014 */
[----:B------:R-:W-:Y:S01]  /*1900*/  IMAD.X R3, R20, 0x1, R3, P0 ;  /* 0x0000000114037824 */ /* 0x000fe200000e0603 */
[----:B------:R-:W-:Y:S01]  /*1910*/  ISETP.GE.U32.AND P0, PT, R2, UR7, PT ;  /* 0x0000000702007c0c */ /* 0x000fe2000bf06070 */
[----:B------:R3:W-:Y:S01]  /*1920*/  LDGSTS.E [R27+0x80], desc[UR20][R10.64] ;  /* 0x000800000a1b7fae */ /* 0x0007e2000b9a1014 */
[----:B------:R-:W-:-:S02]  /*1930*/  LEA.HI.X R16, R5, R16, RZ, 0x4, P1 ;  /* 0x0000001005107211 */ /* 0x000fc400008f24ff */
[----:B------:R-:W-:Y:S01]  /*1940*/  ISETP.GE.U32.AND.EX P0, PT, R3, UR13, PT, P0 ;  /* 0x0000000d03007c0c */ /* 0x000fe2000bf06100 */
[----:B------:R4:W-:Y:S01]  /*1950*/  LDGSTS.E [R29+0x80], desc[UR20][R14.64] ;  /* 0x000800000e1d7fae */ /* 0x0009e2000b9a1014 */
[C---:B-1----:R-:W-:Y:S01]  /*1960*/  LEA R23, R22.reuse, R23, 0x4 ;  /* 0x0000001716177211 */ /* 0x042fe200078e20ff */
[C---:B--2---:R-:W-:Y:S02]  /*1970*/  IMAD R25, R22.reuse, 0x10, R25 ;  /* 0x0000001016197824 */ /* 0x044fe400078e0219 */
[C---:B---3--:R-:W-:Y:S02]  /*1980*/  IMAD R27, R22.reuse, 0x10, R27 ;  /* 0x00000010161b7824 */ /* 0x048fe400078e021b */
[----:B----4-:R-:W-:-:S06]  /*1990*/  IMAD R29, R22, 0x10, R29 ;  /* 0x00000010161d7824 */ /* 0x010fcc00078e021d */
[----:B------:R-:W-:Y:S05]  /*19a0*/  @!P0 BRA `(.L_x_197) ;  /* 0xfffffffc00988947 */ /* 0x000fea000383ffff */
.L_x_190:
[----:B------:R-:W-:Y:S05]  /*19b0*/  BSYNC.RECONVERGENT B0 ;  /* 0x0000000000007941 */ /* 0x000fea0003800200 */
.L_x_189:
[----:B------:R-:W0:Y:S01]  /*19c0*/  LDGDEPBAR ;  /* 0x00000000000079af */ /* 0x000e220000000000 */
[----:B------:R-:W-:-:S04]  /*19d0*/  DEPBAR.LE SB0, 0x0 ;  /* 0x000080000000791a */ /* 0x000fc80000000000 */
[----:B------:R-:W-:Y:S06]  /*19e0*/  BAR.SYNC.DEFER_BLOCKING 0x0 ;  /* 0x0000000000007b1d */ /* 0x000fec0000010000 */
.L_x_179:
        /* <DEDUP_REMOVED lines=13> */
[----:B--2---:R-:W-:-:S03]  /*1ac0*/  IMAD R0, R3, 0x200, R0 ;  /* 0x0000020003007824 */ /* 0x004fc600078e0200 */
[----:B-1----:R-:W-:Y:S02]  /*1ad0*/  LEA R7, R7, R2, 0x18 ;  /* 0x0000000207077211 */ /* 0x002fe400078ec0ff */
[C---:B---3--:R-:W-:Y:S02]  /*1ae0*/  LEA R2, R5.reuse, UR6, 0x2 ;  /* 0x0000000605027c11 */ /* 0x048fe4000f8e10ff */
[----:B------:R-:W-:-:S03]  /*1af0*/  LEA R0, R5, R0, 0x2 ;  /* 0x0000000005007211 */ /* 0x000fc600078e10ff */
[----:B------:R-:W-:Y:S01]  /*1b00*/  IMAD.IADD R6, R7, 0x1, R2 ;  /* 0x0000000107067824 */ /* 0x000fe200078e0202 */
[----:B------:R-:W-:Y:S01]  /*1b10*/  IADD3 R4, PT, PT, R0, 0x80, R7 ;  /* 0x0000008000047810 */ /* 0x000fe20007ffe007 */
[----:B------:R-:W-:-:S07]  /*1b20*/  IMAD.MOV R0, RZ, RZ, -R3 ;  /* 0x000000ffff007224 */ /* 0x000fce00078e0a03 */
.L_x_199:
[----:B-1----:R-:W-:Y:S01]  /*1b30*/  LDS R7, [R6] ;  /* 0x0000000006077984 */ /* 0x002fe20000000800 */
[----:B------:R-:W-:Y:S02]  /*1b40*/  VIADD R0, R0, 0x1 ;  /* 0x0000000100007836 */ /* 0x000fe40000000000 */
[----:B------:R-:W-:Y:S01]  /*1b50*/  IMAD.U32 R2, RZ, RZ, UR4 ;  /* 0x00000004ff027e24 */ /* 0x000fe2000f8e00ff */
[----:B------:R-:W1:Y:S01]  /*1b60*/  LDS R8, [R4] ;  /* 0x0000000004087984 */ /* 0x000e620000000800 */
[----:B------:R-:W-:Y:S01]  /*1b70*/  IMAD.U32 R3, RZ, RZ, UR5 ;  /* 0x00000005ff037e24 */ /* 0x000fe2000f8e00ff */
[----:B------:R-:W-:Y:S01]  /*1b80*/  ISETP.NE.AND P0, PT, R0, RZ, PT ;  /* 0x000000ff0000720c */ /* 0x000fe20003f05270 */
[----:B------:R-:W-:-:S04]  /*1b90*/  IMAD.WIDE R2, R5, 0x4, R2 ;  /* 0x0000000405027825 */ /* 0x000fc800078e0202 */
[----:B-1----:R-:W-:-:S05]  /*1ba0*/  IMAD R7, R7, R8, RZ ;  /* 0x0000000807077224 */ /* 0x002fca00078e02ff */
[----:B------:R1:W-:Y:S03]  /*1bb0*/  STG.E desc[UR20][R2.64], R7 ;  /* 0x0000000702007986 */ /* 0x0003e6000c101914 */
[----:B------:R-:W-:Y:S05]  /*1bc0*/  @!P0 EXIT ;  /* 0x000000000000894d */ /* 0x000fea0003800000 */
[----:B------:R-:W-:Y:S01]  /*1bd0*/  IADD3 R4, PT, PT, R4, 0x200, RZ ;  /* 0x0000020004047810 */ /* 0x000fe20007ffe0ff */
[----:B------:R-:W-:Y:S02]  /*1be0*/  VIADD R6, R6, 0x200 ;  /* 0x0000020006067836 */ /* 0x000fe40000000000 */
[----:B------:R-:W-:Y:S01]  /*1bf0*/  VIADD R5, R5, 0x80 ;  /* 0x0000008005057836 */ /* 0x000fe20000000000 */
[----:B------:R-:W-:Y:S06]  /*1c00*/  BRA `(.L_x_199) ;  /* 0xfffffffc00c87947 */ /* 0x000fec000383ffff */
.L_x_198:
[----:B------:R-:W1:Y:S02]  /*1c10*/  LDC R0, c[0x0][0x384] ;  /* 0x0000e100ff007b82 */ /* 0x000e640000000800 */
[----:B-1----:R-:W-:-:S13]  /*1c20*/  ISETP.GE.AND P0, PT, R0, 0x1, PT ;  /* 0x000000010000780c */ /* 0x002fda0003f06270 */
[----:B------:R-:W-:Y:S05]  /*1c30*/  @!P0 EXIT ;  /* 0x000000000000894d */ /* 0x000fea0003800000 */
[----:B------:R-:W1:Y:S01]  /*1c40*/  S2R R5, SR_TID.X ;  /* 0x0000000000057919 */ /* 0x000e620000002100 */
[----:B------:R-:W2:Y:S01]  /*1c50*/  LDC R3, c[0x0][0x3b0] ;  /* 0x0000ec00ff037b82 */ /* 0x000ea20000000800 */
[----:B------:R-:W3:Y:S01]  /*1c60*/  LDCU UR6, c[0x0][0x3a0] ;  /* 0x00007400ff0677ac */ /* 0x000ee20008000800 */
[----:B------:R-:W-:Y:S01]  /*1c70*/  MOV R2, 0x400 ;  /* 0x0000040000027802 */ /* 0x000fe20000000f00 */
[----:B------:R-:W4:Y:S01]  /*1c80*/  S2R R7, SR_CgaCtaId ;  /* 0x0000000000077919 */ /* 0x000f220000008800 */
[----:B------:R-:W5:Y:S03]  /*1c90*/  LDCU.64 UR4, c[0x0][0x390] ;  /* 0x00007200ff0477ac */ /* 0x000f660008000a00 */
[----:B------:R-:W-:Y:S01]  /*1ca0*/  VIADD R4, R2, 0x80 ;  /* 0x0000008002047836 */ /* 0x000fe20000000000 */
[----:B-----5:R-:W-:Y:S01]  /*1cb0*/  UIMAD.WIDE UR4, UR22, 0x4, UR4 ;  /* 0x00000004160478a5 */ /* 0x020fe2000f8e0204 */
[----:B--2---:R-:W-:-:S02]  /*1cc0*/  IMAD R2, R0, 0x200, R3 ;  /* 0x0000020000027824 */ /* 0x004fc400078e0203 */
[----:B------:R-:W-:Y:S02]  /*1cd0*/  IMAD.MOV R0, RZ, RZ, -R0 ;  /* 0x000000ffff007224 */ /* 0x000fe400078e0a00 */
[C---:B-1----:R-:W-:Y:S01]  /*1ce0*/  IMAD R2, R5.reuse, 0x4, R2 ;  /* 0x0000000405027824 */ /* 0x042fe200078e0202 */
[----:B---3--:R-:W-:Y:S02]  /*1cf0*/  LEA R6, R5, UR6, 0x2 ;  /* 0x0000000605067c11 */ /* 0x008fe4000f8e10ff */
[----:B----4-:R-:W-:-:S04]  /*1d00*/  LEA R7, R7, R4, 0x18 ;  /* 0x0000000407077211 */ /* 0x010fc800078ec0ff */
[----:B------:R-:W-:Y:S02]  /*1d10*/  IADD3 R6, PT, PT, R7, R6, RZ ;  /* 0x0000000607067210 */ /* 0x000fe40007ffe0ff */
[----:B------:R-:W-:-:S07]  /*1d20*/  IADD3 R4, PT, PT, R2, 0x80, R7 ;  /* 0x0000008002047810 */ /* 0x000fce0007ffe007 */
.L_x_200:
        /* <DEDUP_REMOVED lines=15> */
        .weak           $__internal_7_$__cuda_sm20_div_u64
        .type           $__internal_7_$__cuda_sm20_div_u64,@function
        .size           $__internal_7_$__cuda_sm20_div_u64,(.L_x_260 - $__internal_7_$__cuda_sm20_div_u64)
$__internal_7_$__cuda_sm20_div_u64:
        /* <DEDUP_REMOVED lines=68> */
[----:B------:R-:W-:Y:S06]  /*2260*/  RET.REL.NODEC R8 `(_ZN3cub18CUB_300001_SM_10006detail9transform16transform_kernelINS2_10policy_hubILb0EN4cuda3std3__45tupleIJN6thrust24THRUST_300001_SM_1000_NS6detail15normal_iteratorINSA_10device_ptrIiEEEESF_EEEE10policy1000EiNS7_10multipliesIiEESF_JPiSL_EEEvT0_iT1_T2_DpNS2_10kernel_argIT3_EE) ;  /* 0xffffffdc08647950 */ /* 0x000fec0003c3ffff */
.L_x_201:
        /* <DEDUP_REMOVED lines=9> */
.L_x_260:


//--------------------- .text._ZN3cub18CUB_300001_SM_10006detail9transform16transform_kernelINS2_10policy_hubILb1EN4cuda3std3__45tupleIJN6thrust24THRUST_300001_SM_1000_NS6detail15normal_iteratorINSA_10device_ptrIiEEEESF_EEEE10policy1000El13saxpy_functorSF_JPiSK_EEEvT0_iT1_T2_DpNS2_10kernel_argIT3_EE --------------------------
	.section	.text._ZN3cub18CUB_300001_SM_10006detail9transform16transform_kernelINS2_10policy_hubILb1EN4cuda3std3__45tupleIJN6thrust24THRUST_300001_SM_1000_NS6detail15normal_iteratorINSA_10device_ptrIiEEEESF_EEEE10policy1000El13saxpy_functorSF_JPiSK_EEEvT0_iT1_T2_DpNS2_10kernel_argIT3_EE,"ax",@progbits
	.align	128
        .global         _ZN3cub18CUB_300001_SM_10006detail9transform16transform_kernelINS2_10policy_hubILb1EN4cuda3std3__45tupleIJN6thrust24THRUST_300001_SM_1000_NS6detail15normal_iteratorINSA_10device_ptrIiEEEESF_EEEE10policy1000El13saxpy_functorSF_JPiSK_EEEvT0_iT1_T2_DpNS2_10kernel_argIT3_EE
        .type           _ZN3cub18CUB_300001_SM_10006detail9transform16transform_kernelINS2_10policy_hubILb1EN4cuda3std3__45tupleIJN6thrust24THRUST_300001_SM_1000_NS6detail15normal_iteratorINSA_10device_ptrIiEEEESF_EEEE10policy1000El13saxpy_functorSF_JPiSK_EEEvT0_iT1_T2_DpNS2_10kernel_argIT3_EE,@function
        .size           _ZN3cub18CUB_300001_SM_10006detail9transform16transform_kernelINS2_10policy_hubILb1EN4cuda3std3__45tupleIJN6thrust24THRUST_300001_SM_1000_NS6detail15normal_iteratorINSA_10device_ptrIiEEEESF_EEEE10policy1000El13saxpy_functorSF_JPiSK_EEEvT0_iT1_T2_DpNS2_10kernel_argIT3_EE,(.L_x_269 - _ZN3cub18CUB_300001_SM_10006detail9transform16transform_kernelINS2_10policy_hubILb1EN4cuda3std3__45tupleIJN6thrust24THRUST_300001_SM_1000_NS6detail15normal_iteratorINSA_10device_ptrIiEEEESF_EEEE10policy1000El13saxpy_functorSF_JPiSK_EEEvT0_iT1_T2_DpNS2_10kernel_argIT3_EE)
        .other          _ZN3cub18CUB_300001_SM_10006detail9transform16transform_kernelINS2_10policy_hubILb1EN4cuda3std3__45tupleIJN6thrust24THRUST_300001_SM_1000_NS6detail15normal_iteratorINSA_10device_ptrIiEEEESF_EEEE10policy1000El13saxpy_functorSF_JPiSK_EEEvT0_iT1_T2_DpNS2_10kernel_argIT3_EE,@"STO_CUDA_ENTRY STV_DEFAULT"
_ZN3cub18CUB_300001_SM_10006detail9transform16transform_kernelINS2_10policy_hubILb1EN4cuda3std3__45tupleIJN6thrust24THRUST_300001_SM_1000_NS6detail15normal_iteratorINSA_10device_ptrIiEEEESF_EEEE10policy1000El13saxpy_functorSF_JPiSK_EEEvT0_iT1_T2_DpNS2_10kernel_argIT3_EE:
.text._ZN3cub18CUB_300001_SM_10006detail9transform16transform_kernelINS2_10policy_hubILb1EN4cuda3std3__45tupleIJN6thrust24THRUST_300001_SM_1000_NS6detail15normal_iteratorINSA_10device_ptrIiEEEESF_EEEE10policy1000El13saxpy_functorSF_JPiSK_EEEvT0_iT1_T2_DpNS2_10kernel_argIT3_EE:
[----:B------:R-:W-:Y:S08]  /*0000*/  LDC R1, c[0x0][0x37c] ;  /* 0x0000df00ff017b82 */ /* 0x000ff00000000800 */
[----:B------:R-:W0:Y:S01]  /*0010*/  LDC R10, c[0x0][0x388] ;  /* 0x0000e200ff0a7b82 */ /* 0x000e220000000800 */
[----:B------:R-:W1:Y:S01]  /*0020*/  LDCU.64 UR4, c[0x0][0x380] ;  /* 0x00007000ff0477ac */ /* 0x000e620008000a00 */
[----:B------:R-:W2:Y:S01]  /*0030*/  S2R R7, SR_TID.X ;  /* 0x0000000000077919 */ /* 0x000ea20000002100 */
[----:B------:R-:W-:Y:S05]  /*0040*/  BSSY.RECONVERGENT B0, `(.L_x_202) ;  /* 0x0000029000007945 */ /* 0x000fea0003800200 */
[----:B------:R-:W3:Y:S01]  /*0050*/  S2UR UR12, SR_CTAID.X ;  /* 0x00000000000c79c3 */ /* 0x000ee20000002500 */
[----:B0-----:R-:W-:-:S04]  /*0060*/  SHF.L.U32 R5, R10, 0x7, RZ ;  /* 0x000000070a057819 */ /* 0x001fc800000006ff */
[----:B------:R-:W-:Y:S01]  /*0070*/  SHF.R.S32.HI R0, RZ, 0x1f, R5 ;  /* 0x0000001fff007819 */ /* 0x000fe20000011405 */
[----:B---3--:R-:W-:-:S04]  /*0080*/  IMAD.WIDE.U32 R2, R5, UR12, RZ ;  /* 0x0000000c05027c25 */ /* 0x008fc8000f8e00ff */
[----:B------:R-:W-:Y:S01]  /*0090*/  IMAD R9, R0, UR12, RZ ;  /* 0x0000000c00097c24 */ /* 0x000fe2000f8e02ff */
[----:B-1----:R-:W-:-:S03]  /*00a0*/  IADD3 R4, P1, PT, -R2, UR4, RZ ;  /* 0x0000000402047c10 */ /* 0x002fc6000ff3e1ff */
[----:B------:R-:W-:Y:S01]  /*00b0*/  IMAD.IADD R9, R3, 0x1, R9 ;  /* 0x0000000103097824 */ /* 0x000fe200078e0209 */
[----:B------:R-:W-:-:S04]  /*00c0*/  ISETP.LT.U32.AND P0, PT, R4, R5, PT ;  /* 0x000000050400720c */ /* 0x000fc80003f01070 */
[----:B------:R-:W-:-:S04]  /*00d0*/  IADD3.X R11, PT, PT, ~R9, UR5, RZ, P1, !PT ;  /* 0x00000005090b7c10 */ /* 0x000fc80008ffe5ff */
[----:B------:R-:W-:Y:S02]  /*00e0*/  ISETP.LT.AND.EX P0, PT, R11, R0, PT, P0 ;  /* 0x000000000b00720c */ /* 0x000fe40003f01300 */
[----:B--2---:R-:W-:Y:S02]  /*00f0*/  SHF.L.U32 R11, R7, 0x7, RZ ;  /* 0x00000007070b7819 */ /* 0x004fe400000006ff */
[----:B------:R-:W-:-:S05]  /*0100*/  SEL R0, R4, R5, P0 ;  /* 0x0000000504007207 */ /* 0x000fca0000000000 */
[----:B------:R-:W-:-:S05]  /*0110*/  IMAD.SHL.U32 R4, R0, 0x4, RZ ;  /* 0x0000000400047824 */ /* 0x000fca00078e00ff */
[----:B------:R-:W-:-:S13]  /*0120*/  ISETP.GE.AND P0, PT, R11, R4, PT ;  /* 0x000000040b00720c */ /* 0x000fda0003f06270 */
[----:B------:R-:W-:Y:S05]  /*0130*/  @P0 BRA `(.L_x_203) ;  /* 0x0000000000640947 */ /* 0x000fea0003800000 */
[----:B------:R-:W0:Y:S01]  /*0140*/  LDCU.64 UR4, c[0x0][0x398] ;  /* 0x00007300ff0477ac */ /* 0x000e220008000a00 */
[C---:B------:R-:W-:Y:S01]  /*0150*/  SHF.L.U32 R6, R2.reuse, 0x2, RZ ;  /* 0x0000000202067819 */ /* 0x040fe200000006ff */
[----:B------:R-:W-:Y:S01]  /*0160*/  BSSY.RECONVERGENT B1, `(.L_x_204) ;  /* 0x000000c000017945 */ /* 0x000fe20003800200 */
[----:B------:R-:W-:Y:S01]  /*0170*/  SHF.L.U64.HI R8, R2, 0x2, R9 ;  /* 0x0000000202087819 */ /* 0x000fe20000010209 */
[----:B------:R-:W-:Y:S01]  /*0180*/  IMAD.MOV.U32 R15, RZ, RZ, R11 ;  /* 0x000000ffff0f7224 */ /* 0x000fe200078e000b */
[----:B0-----:R-:W-:-:S04]  /*0190*/  IADD3 R12, P0, PT, R6, UR4, RZ ;  /* 0x00000004060c7c10 */ /* 0x001fc8000ff1e0ff */
[----:B------:R-:W-:-:S03]  /*01a0*/  IADD3.X R13, PT, PT, R8, UR5, RZ, P0, !PT ;  /* 0x00000005080d7c10 */ /* 0x000fc600087fe4ff */
[----:B------:R-:W-:-:S07]  /*01b0*/  IMAD.WIDE.U32 R12, R7, 0x80, R12 ;  /* 0x00000080070c7825 */ /* 0x000fce00078e000c */
.L_x_205:
[----:B------:R-:W-:Y:S01]  /*01c0*/  IADD3 R15, PT, PT, R15, 0x4000, RZ ;  /* 0x000040000f0f7810 */ /* 0x000fe20007ffe0ff */
[----:B------:R0:W-:Y:S03]  /*01d0*/  CCTL.E.PF2 [R12] ;  /* 0x000000000c00798f */ /* 0x0001e60000800100 */
[----:B------:R-:W-:Y:S02]  /*01e0*/  ISETP.GE.AND P0, PT, R15, R4, PT ;  /* 0x000000040f00720c */ /* 0x000fe40003f06270 */
[----:B0-----:R-:W-:-:S05]  /*01f0*/  IADD3 R12, P1, PT, R12, 0x4000, RZ ;  /* 0x000040000c0c7810 */ /* 0x001fca0007f3e0ff */
[----:B------:R-:W-:-:S06]  /*0200*/  IMAD.X R13, RZ, RZ, R13, P1 ;  /* 0x000000ffff0d7224 */ /* 0x000fcc00008e060d */
[----:B------:R-:W-:Y:S05]  /*0210*/  @!P0 BRA `(.L_x_205) ;  /* 0xfffffffc00e88947 */ /* 0x000fea000383ffff */
[----:B------:R-:W-:Y:S05]  /*0220*/  BSYNC.RECONVERGENT B1 ;  /* 0x0000000000017941 */ /* 0x000fea0003800200 */
.L_x_204:
[----:B------:R-:W0:Y:S02]  /*0230*/  LDCU.64 UR4, c[0x0][0x3a8] ;  /* 0x00007500ff0477ac */ /* 0x000e240008000a00 */
[----:B0-----:R-:W-:-:S04]  /*0240*/  IADD3 R12, P0, PT, R6, UR4, RZ ;  /* 0x00000004060c7c10 */ /* 0x001fc8000ff1e0ff */
[----:B------:R-:W-:-:S03]  /*0250*/  IADD3.X R13, PT, PT, R8, UR5, RZ, P0, !PT ;  /* 0x00000005080d7c10 */ /* 0x000fc600087fe4ff */
[----:B------:R-:W-:-:S07]  /*0260*/  IMAD.WIDE.U32 R12, R7, 0x80, R12 ;  /* 0x00000080070c7825 */ /* 0x000fce00078e000c */
.L_x_206:
[----:B------:R-:W-:Y:S01]  /*0270*/  IADD3 R11, PT, PT, R11, 0x4000, RZ ;  /* 0x000040000b0b7810 */ /* 0x000fe20007ffe0ff */
[----:B------:R0:W-:Y:S03]  /*0280*/  CCTL.E.PF2 [R12] ;  /* 0x000000000c00798f */ /* 0x0001e60000800100 */
[----:B------:R-:W-:Y:S02]  /*0290*/  ISETP.GE.AND P0, PT, R11, R4, PT ;  /* 0x000000040b00720c */ /* 0x000fe40003f06270 */
[----:B0-----:R-:W-:-:S05]  /*02a0*/  IADD3 R12, P1, PT, R12, 0x4000, RZ ;  /* 0x000040000c0c7810 */ /* 0x001fca0007f3e0ff */
[----:B------:R-:W-:-:S06]  /*02b0*/  IMAD.X R13, RZ, RZ, R13, P1 ;  /* 0x000000ffff0d7224 */ /* 0x000fcc00008e060d */
[----:B------:R-:W-:Y:S05]  /*02c0*/  @!P0 BRA `(.L_x_206) ;  /* 0xfffffffc00e88947 */ /* 0x000fea000383ffff */
.L_x_203:
[----:B------:R-:W-:Y:S05]  /*02d0*/  BSYNC.RECONVERGENT B0 ;  /* 0x0000000000007941 */ /* 0x000fea0003800200 */
.L_x_202:
[----:B------:R-:W0:Y:S01]  /*02e0*/  LDCU.128 UR8, c[0x0][0x390] ;  /* 0x00007200ff0877ac */ /* 0x000e220008000c00 */
[----:B------:R-:W-:Y:S02]  /*02f0*/  ISETP.NE.AND P0, PT, R5, R0, PT ;  /* 0x000000000500720c */ /* 0x000fe40003f05270 */
[C---:B------:R-:W-:Y:S01]  /*0300*/  SHF.L.U32 R8, R2.reuse, 0x2, RZ ;  /* 0x0000000202087819 */ /* 0x040fe200000006ff */
[----:B------:R-:W1:Y:S01]  /*0310*/  LDCU.64 UR6, c[0x0][0x3a8] ;  /* 0x00007500ff0677ac */ /* 0x000e620008000a00 */
[----:B------:R-:W-:Y:S02]  /*0320*/  SHF.L.U64.HI R9, R2, 0x2, R9 ;  /* 0x0000000202097819 */ /* 0x000fe40000010209 */
[C---:B------:R-:W-:Y:S01]  /*0330*/  R2UR UR13, R8.reuse ;  /* 0x00000000080d72ca */ /* 0x040fe200000e0000 */
[----:B------:R-:W2:Y:S01]  /*0340*/  LDCU.64 UR14, c[0x0][0x358] ;  /* 0x00006b00ff0e77ac */ /* 0x000ea20008000a00 */
[----:B------:R-:W-:Y:S02]  /*0350*/  R2UR UR16, R9 ;  /* 0x00000000091072ca */ /* 0x000fe400000e0000 */
[----:B0-----:R-:W-:-:S02]  /*0360*/  IADD3 R4, P2, PT, R8, UR10, RZ ;  /* 0x0000000a08047c10 */ /* 0x001fc4000ff5e0ff */
[C---:B-1----:R-:W-:Y:S02]  /*0370*/  IADD3 R2, P3, PT, R8.reuse, UR6, RZ ;  /* 0x0000000608027c10 */ /* 0x042fe4000ff7e0ff */
[----:B------:R-:W-:Y:S02]  /*0380*/  IADD3 R8, P1, PT, R8, UR8, RZ ;  /* 0x0000000808087c10 */ /* 0x000fe4000ff3e0ff */
[C---:B------:R-:W-:Y:S02]  /*0390*/  IADD3.X R5, PT, PT, R9.reuse, UR11, RZ, P2, !PT ;  /* 0x0000000b09057c10 */ /* 0x040fe400097fe4ff */
[C---:B------:R-:W-:Y:S02]  /*03a0*/  IADD3.X R3, PT, PT, R9.reuse, UR7, RZ, P3, !PT ;  /* 0x0000000709037c10 */ /* 0x040fe40009ffe4ff */
[----:B------:R-:W-:Y:S01]  /*03b0*/  IADD3.X R9, PT, PT, R9, UR9, RZ, P1, !PT ;  /* 0x0000000909097c10 */ /* 0x000fe20008ffe4ff */
[----:B--2---:R-:W-:Y:S06]  /*03c0*/  @!P0 BRA `(.L_x_207) ;  /* 0x0000000c00888947 */ /* 0x004fec0003800000 */
[----:B------:R-:W-:-:S13]  /*03d0*/  ISETP.GE.AND P0, PT, R10, 0x1, PT ;  /* 0x000000010a00780c */ /* 0x000fda0003f06270 */
[----:B------:R-:W-:Y:S05]  /*03e0*/  @!P0 EXIT ;  /* 0x000000000000894d */ /* 0x000fea0003800000 */
[C---:B------:R-:W-:Y:S01]  /*03f0*/  ISETP.GE.U32.AND P0, PT, R10.reuse, 0x8, PT ;  /* 0x000000080a00780c */ /* 0x040fe20003f06070 */
[----:B------:R-:W-:Y:S01]  /*0400*/  IMAD.MOV.U32 R6, RZ, RZ, RZ ;  /* 0x000000ffff067224 */ /* 0x000fe200078e00ff */
[----:B------:R-:W-:-:S11]  /*0410*/  LOP3.LUT R20, R10, 0x7, RZ, 0xc0, !PT ;  /* 0x000000070a147812 */ /* 0x000fd600078ec0ff */
[----:B------:R-:W-:Y:S05]  /*0420*/  @!P0 BRA `(.L_x_208) ;  /* 0x0000000800148947 */ /* 0x000fea0003800000 */
[----:B------:R-:W-:-:S13]  /*0430*/  ISETP.GE.AND P0, PT, R7, R0, PT ;  /* 0x000000000700720c */ /* 0x000fda0003f06270 */
[C---:B------:R-:W-:Y:S01]  /*0440*/  @!P0 IMAD.WIDE.U32 R16, R7.reuse, 0x4, R4 ;  /* 0x0000000407108825 */ /* 0x040fe200078e0004 */
[----:B------:R-:W0:Y:S03]  /*0450*/  @!P0 LDC R11, c[0x0][0x38c] ;  /* 0x0000e300ff0b8b82 */ /* 0x000e260000000800 */
[C---:B------:R-:W-:Y:S02]  /*0460*/  @!P0 IMAD.WIDE.U32 R22, R7.reuse, 0x4, R2 ;  /* 0x0000000407168825 */ /* 0x040fe400078e0002 */
[----:B------:R-:W0:Y:S04]  /*0470*/  @!P0 LDG.E R16, desc[UR14][R16.64] ;  /* 0x0000000e10108981 */ /* 0x000e28000c1e1900 */
[----:B------:R1:W0:Y:S01]  /*0480*/  @!P0 LDG.E R23, desc[UR14][R22.64] ;  /* 0x0000000e16178981 */ /* 0x000222000c1e1900 */
[C---:B------:R-:W-:Y:S01]  /*0490*/  IADD3 R21, PT, PT, R7.reuse, 0x80, RZ ;  /* 0x0000008007157810 */ /* 0x040fe20007ffe0ff */
[----:B------:R-:W-:-:S03]  /*04a0*/  @!P0 IMAD.WIDE.U32 R18, R7, 0x4, R8 ;  /* 0x0000000407128825 */ /* 0x000fc600078e0008 */
[C---:B------:R-:W-:Y:S01]  /*04b0*/  ISETP.GE.AND P1, PT, R21.reuse, R0, PT ;  /* 0x000000001500720c */ /* 0x040fe20003f26270 */
[----:B------:R-:W-:-:S04]  /*04c0*/  IMAD.WIDE R14, R21, 0x4, R4 ;  /* 0x00000004150e7825 */ /* 0x000fc800078e0204 */
[----:B------:R-:W-:-:S08]  /*04d0*/  IMAD.WIDE R12, R21, 0x4, R2 ;  /* 0x00000004150c7825 */ /* 0x000fd000078e0202 */
[----:B-1----:R-:W1:Y:S01]  /*04e0*/  @!P1 LDC R22, c[0x0][0x38c] ;  /* 0x0000e300ff169b82 */ /* 0x002e620000000800 */
[----:B0-----:R-:W-:-:S05]  /*04f0*/  @!P0 IMAD R11, R16, R11, R23 ;  /* 0x0000000b100b8224 */ /* 0x001fca00078e0217 */
[----:B------:R0:W-:Y:S04]  /*0500*/  @!P0 STG.E desc[UR14][R18.64], R11 ;  /* 0x0000000b12008986 */ /* 0x0001e8000c10190e */
[----:B------:R-:W1:Y:S04]  /*0510*/  @!P1 LDG.E R6, desc[UR14][R14.64] ;  /* 0x0000000e0e069981 */ /* 0x000e68000c1e1900 */
[----:B------:R-:W1:Y:S01]  /*0520*/  @!P1 LDG.E R25, desc[UR14][R12.64] ;  /* 0x0000000e0c199981 */ /* 0x000e62000c1e1900 */
[----:B------:R-:W-:-:S05]  /*0530*/  VIADD R17, R7, 0x100 ;  /* 0x0000010007117836 */ /* 0x000fca0000000000 */
[----:B------:R-:W-:Y:S01]  /*0540*/  ISETP.GE.AND P0, PT, R17, R0, PT ;  /* 0x000000001100720c */ /* 0x000fe20003f06270 */
[----:B------:R-:W-:-:S12]  /*0550*/  IMAD.WIDE R16, R21, 0x4, R8 ;  /* 0x0000000415107825 */ /* 0x000fd800078e0208 */
[----:B0-----:R-:W0:Y:S01]  /*0560*/  @!P0 LDC R18, c[0x0][0x38c] ;  /* 0x0000e300ff128b82 */ /* 0x001e220000000800 */
[----:B-1----:R-:W-:-:S05]  /*0570*/  @!P1 IMAD R25, R6, R22, R25 ;  /* 0x0000001606199224 */ /* 0x002fca00078e0219 */
[----:B------:R-:W-:Y:S04]  /*0580*/  @!P1 STG.E desc[UR14][R16.64], R25 ;  /* 0x0000001910009986 */ /* 0x000fe8000c10190e */
[----:B------:R-:W0:Y:S04]  /*0590*/  @!P0 LDG.E R6, desc[UR14][R14.64+0x200] ;  /* 0x0002000e0e068981 */ /* 0x000e28000c1e1900 */
[----:B------:R-:W0:Y:S01]  /*05a0*/  @!P0 LDG.E R21, desc[UR14][R12.64+0x200] ;  /* 0x0002000e0c158981 */ /* 0x000e22000c1e1900 */
[----:B------:R-:W-:-:S04]  /*05b0*/  IADD3 R11, PT, PT, R7, 0x180, RZ ;  /* 0x00000180070b7810 */ /* 0x000fc80007ffe0ff */
[----:B------:R-:W-:Y:S01]  /*05c0*/  ISETP.GE.AND P1, PT, R11, R0, PT ;  /* 0x000000000b00720c */ /* 0x000fe20003f26270 */
[----:B------:R-:W-:Y:S02]  /*05d0*/  VIADD R19, R7, 0x200 ;  /* 0x0000020007137836 */ /* 0x000fe40000000000 */
[----:B0-----:R-:W-:-:S10]  /*05e0*/  @!P0 IMAD R21, R6, R18, R21 ;  /* 0x0000001206158224 */ /* 0x001fd400078e0215 */
[----:B------:R-:W0:Y:S01]  /*05f0*/  @!P1 LDC R18, c[0x0][0x38c] ;  /* 0x0000e300ff129b82 */ /* 0x000e220000000800 */
[----:B------:R1:W-:Y:S04]  /*0600*/  @!P0 STG.E desc[UR14][R16.64+0x200], R21 ;  /* 0x0002001510008986 */ /* 0x0003e8000c10190e */
[----:B------:R-:W0:Y:S04]  /*0610*/  @!P1 LDG.E R6, desc[UR14][R14.64+0x400] ;  /* 0x0004000e0e069981 */ /* 0x000e28000c1e1900 */
[----:B------:R-:W0:Y:S01]  /*0620*/  @!P1 LDG.E R11, desc[UR14][R12.64+0x400] ;  /* 0x0004000e0c0b9981 */ /* 0x000e22000c1e1900 */
[----:B------:R-:W-:-:S02]  /*0630*/  ISETP.GE.AND P0, PT, R19, R0, PT ;  /* 0x000000001300720c */ /* 0x000fc40003f06270 */
[----:B-1----:R-:W-:Y:S01]  /*0640*/  IADD3 R21, PT, PT, R7, 0x280, RZ ;  /* 0x0000028007157810 */ /* 0x002fe20007ffe0ff */
[----:B0-----:R-:W-:-:S10]  /*0650*/  @!P1 IMAD R11, R6, R18, R11 ;  /* 0x00000012060b9224 */ /* 0x001fd400078e020b */
[----:B------:R-:W0:Y:S01]  /*0660*/  @!P0 LDC R18, c[0x0][0x38c] ;  /* 0x0000e300ff128b82 */ /* 0x000e220000000800 */
[----:B------:R1:W-:Y:S04]  /*0670*/  @!P1 STG.E desc[UR14][R16.64+0x400], R11 ;  /* 0x0004000b10009986 */ /* 0x0003e8000c10190e */
[----:B------:R-:W0:Y:S04]  /*0680*/  @!P0 LDG.E R6, desc[UR14][R14.64+0x600] ;  /* 0x0006000e0e068981 */ /* 0x000e28000c1e1900 */
[----:B------:R-:W0:Y:S01]  /*0690*/  @!P0 LDG.E R19, desc[UR14][R12.64+0x600] ;  /* 0x0006000e0c138981 */ /* 0x000e22000c1e1900 */
[----:B------:R-:W-:Y:S01]  /*06a0*/  ISETP.GE.AND P1, PT, R21, R0, PT ;  /* 0x000000001500720c */ /* 0x000fe20003f26270 */
[----:B-1----:R-:W-:-:S02]  /*06b0*/  VIADD R11, R7, 0x300 ;  /* 0x00000300070b7836 */ /* 0x002fc40000000000 */
        /* <DEDUP_REMOVED lines=13> */
[----:B0-----:R-:W-:-:S12]  /*0790*/  @!P0 IMAD R11, R6, R18, R11 ;  /* 0x00000012060b8224 */ /* 0x001fd800078e020b */
[----:B------:R-:W0:Y:S01]  /*07a0*/  @!P1 LDC R18, c[0x0][0x38c] ;  /* 0x0000e300ff129b82 */ /* 0x000e220000000800 */
[----:B------:R1:W-:Y:S04]  /*07b0*/  @!P0 STG.E desc[UR14][R16.64+0xa00], R11 ;  /* 0x000a000b10008986 */ /* 0x0003e8000c10190e */
[----:B------:R-:W0:Y:S04]  /*07c0*/  @!P1 LDG.E R6, desc[UR14][R14.64+0xc00] ;  /* 0x000c000e0e069981 */ /* 0x000e28000c1e1900 */
[----:B------:R-:W0:Y:S02]  /*07d0*/  @!P1 LDG.E R19, desc[UR14][R12.64+0xc00] ;  /* 0x000c000e0c139981 */ /* 0x000e24000c1e1900 */
[----:B0-----:R-:W-:Y:S01]  /*07e0*/  @!P1 IMAD R19, R6, R18, R19 ;  /* 0x0000001206139224 */ /* 0x001fe200078e0213 */
[----:B------:R-:W-:-:S04]  /*07f0*/  LOP3.LUT R6, R10, 0x7ffffff8, RZ, 0xc0, !PT ;  /* 0x7ffffff80a067812 */ /* 0x000fc800078ec0ff */
[----:B------:R1:W-:Y:S01]  /*0800*/  @!P1 STG.E desc[UR14][R16.64+0xc00], R19 ;  /* 0x000c001310009986 */ /* 0x0003e2000c10190e */
[----:B------:R-:W-:-:S13]  /*0810*/  ISETP.NE.AND P0, PT, R6, 0x8, PT ;  /* 0x000000080600780c */ /* 0x000fda0003f05270 */
[----:B-1----:R-:W-:Y:S05]  /*0820*/  @!P0 BRA `(.L_x_208) ;  /* 0x0000000400148947 */ /* 0x002fea0003800000 */
[----:B------:R-:W-:Y:S01]  /*0830*/  IMAD.MOV.U32 R16, RZ, RZ, 0x8 ;  /* 0x00000008ff107424 */ /* 0x000fe200078e00ff */
[----:B------:R-:W0:Y:S06]  /*0840*/  LDCU UR4, c[0x0][0x38c] ;  /* 0x00007180ff0477ac */ /* 0x000e2c0008000800 */
.L_x_211:
[----:B-1----:R-:W-:-:S04]  /*0850*/  LEA R17, R16, R7, 0x7 ;  /* 0x0000000710117211 */ /* 0x002fc800078e38ff */
[----:B------:R-:W-:-:S13]  /*0860*/  ISETP.GE.AND P0, PT, R17, R0, PT ;  /* 0x000000001100720c */ /* 0x000fda0003f06270 */
[C---:B------:R-:W-:Y:S01]  /*0870*/  @!P0 IMAD.WIDE.U32 R10, R17.reuse, 0x4, R4 ;  /* 0x00000004110a8825 */ /* 0x040fe200078e0004 */
[----:B------:R-:W1:Y:S03]  /*0880*/  @!P0 LDC R27, c[0x0][0x38c] ;  /* 0x0000e300ff1b8b82 */ /* 0x000e660000000800 */
[C---:B------:R-:W-:Y:S02]  /*0890*/  @!P0 IMAD.WIDE.U32 R22, R17.reuse, 0x4, R2 ;  /* 0x0000000411168825 */ /* 0x040fe400078e0002 */
[----:B------:R-:W1:Y:S04]  /*08a0*/  @!P0 LDG.E R10, desc[UR14][R10.64] ;  /* 0x0000000e0a0a8981 */ /* 0x000e68000c1e1900 */
[----:B------:R2:W1:Y:S01]  /*08b0*/  @!P0 LDG.E R23, desc[UR14][R22.64] ;  /* 0x0000000e16178981 */ /* 0x000462000c1e1900 */
[----:B------:R-:W-:-:S02]  /*08c0*/  VIADD R25, R17, 0x80 ;  /* 0x0000008011197836 */ /* 0x000fc40000000000 */
[----:B------:R-:W-:-:S03]  /*08d0*/  @!P0 IMAD.WIDE.U32 R18, R17, 0x4, R8 ;  /* 0x0000000411128825 */ /* 0x000fc600078e0008 */
[C---:B------:R-:W-:Y:S01]  /*08e0*/  ISETP.GE.AND P1, PT, R25.reuse, R0, PT ;  /* 0x000000001900720c */ /* 0x040fe20003f26270 */
[----:B------:R-:W-:-:S04]  /*08f0*/  IMAD.WIDE R14, R25, 0x4, R4 ;  /* 0x00000004190e7825 */ /* 0x000fc800078e0204 */
[----:B------:R-:W-:-:S08]  /*0900*/  IMAD.WIDE R12, R25, 0x4, R2 ;  /* 0x00000004190c7825 */ /* 0x000fd000078e0202 */
[----:B--2---:R-:W2:Y:S01]  /*0910*/  @!P1 LDC R22, c[0x0][0x38c] ;  /* 0x0000e300ff169b82 */ /* 0x004ea20000000800 */
[----:B-1----:R-:W-:-:S05]  /*0920*/  @!P0 IMAD R27, R10, R27, R23 ;  /* 0x0000001b0a1b8224 */ /* 0x002fca00078e0217 */
[----:B------:R1:W-:Y:S04]  /*0930*/  @!P0 STG.E desc[UR14][R18.64], R27 ;  /* 0x0000001b12008986 */ /* 0x0003e8000c10190e */
[----:B------:R-:W2:Y:S04]  /*0940*/  @!P1 LDG.E R21, desc[UR14][R14.64] ;  /* 0x0000000e0e159981 */ /* 0x000ea8000c1e1900 */
[----:B------:R-:W2:Y:S01]  /*0950*/  @!P1 LDG.E R24, desc[UR14][R12.64] ;  /* 0x0000000e0c189981 */ /* 0x000ea2000c1e1900 */
[----:B------:R-:W-:-:S04]  /*0960*/  IADD3 R11, PT, PT, R17, 0x100, RZ ;  /* 0x00000100110b7810 */ /* 0x000fc80007ffe0ff */
[----:B------:R-:W-:Y:S01]  /*0970*/  ISETP.GE.AND P0, PT, R11, R0, PT ;  /* 0x000000000b00720c */ /* 0x000fe20003f06270 */
[----:B------:R-:W-:-:S12]  /*0980*/  IMAD.WIDE R10, R25, 0x4, R8 ;  /* 0x00000004190a7825 */ /* 0x000fd800078e0208 */
[----:B------:R-:W3:Y:S01]  /*0990*/  @!P0 LDC R23, c[0x0][0x38c] ;  /* 0x0000e300ff178b82 */ /* 0x000ee20000000800 */
[----:B--2---:R-:W-:-:S05]  /*09a0*/  @!P1 IMAD R25, R21, R22, R24 ;  /* 0x0000001615199224 */ /* 0x004fca00078e0218 */
[----:B------:R2:W-:Y:S04]  /*09b0*/  @!P1 STG.E desc[UR14][R10.64], R25 ;  /* 0x000000190a009986 */ /* 0x0005e8000c10190e */
[----:B------:R-:W3:Y:S04]  /*09c0*/  @!P0 LDG.E R21, desc[UR14][R14.64+0x200] ;  /* 0x0002000e0e158981 */ /* 0x000ee8000c1e1900 */
[----:B------:R-:W3:Y:S01]  /*09d0*/  @!P0 LDG.E R22, desc[UR14][R12.64+0x200] ;  /* 0x0002000e0c168981 */ /* 0x000ee2000c1e1900 */
[----:B-1----:R-:W-:-:S05]  /*09e0*/  VIADD R19, R17, 0x180 ;  /* 0x0000018011137836 */ /* 0x002fca0000000000 */
[----:B------:R-:W-:Y:S01]  /*09f0*/  ISETP.GE.AND P1, PT, R19, R0, PT ;  /* 0x000000001300720c */ /* 0x000fe20003f26270 */
[----:B---3--:R-:W-:-:S12]  /*0a00*/  @!P0 IMAD R23, R21, R23, R22 ;  /* 0x0000001715178224 */ /* 0x008fd800078e0216 */
[----:B------:R-:W2:Y:S01]  /*0a10*/  @!P1 LDC R22, c[0x0][0x38c] ;  /* 0x0000e300ff169b82 */ /* 0x000ea20000000800 */
[----:B------:R1:W-:Y:S04]  /*0a20*/  @!P0 STG.E desc[UR14][R10.64+0x200], R23 ;  /* 0x000200170a008986 */ /* 0x0003e8000c10190e */
[----:B------:R-:W2:Y:S04]  /*0a30*/  @!P1 LDG.E R18, desc[UR14][R14.64+0x400] ;  /* 0x0004000e0e129981 */ /* 0x000ea8000c1e1900 */
[----:B------:R-:W2:Y:S01]  /*0a40*/  @!P1 LDG.E R21, desc[UR14][R12.64+0x400] ;  /* 0x0004000e0c159981 */ /* 0x000ea2000c1e1900 */
[----:B------:R-:W-:-:S04]  /*0a50*/  IADD3 R19, PT, PT, R17, 0x200, RZ ;  /* 0x0000020011137810 */ /* 0x000fc80007ffe0ff */
[----:B------:R-:W-:Y:S01]  /*0a60*/  ISETP.GE.AND P0, PT, R19, R0, PT ;  /* 0x000000001300720c */ /* 0x000fe20003f06270 */
[----:B------:R-:W-:Y:S02]  /*0a70*/  VIADD R19, R17, 0x280 ;  /* 0x0000028011137836 */ /* 0x000fe40000000000 */
[----:B--2---:R-:W-:-:S10]  /*0a80*/  @!P1 IMAD R25, R18, R22, R21 ;  /* 0x0000001612199224 */ /* 0x004fd400078e0215 */
[----:B------:R-:W1:Y:S01]  /*0a90*/  @!P0 LDC R22, c[0x0][0x38c] ;  /* 0x0000e300ff168b82 */ /* 0x000e620000000800 */
[----:B------:R2:W-:Y:S04]  /*0aa0*/  @!P1 STG.E desc[UR14][R10.64+0x400], R25 ;  /* 0x000400190a009986 */ /* 0x0005e8000c10190e */
[----:B------:R-:W1:Y:S04]  /*0ab0*/  @!P0 LDG.E R18, desc[UR14][R14.64+0x600] ;  /* 0x0006000e0e128981 */ /* 0x000e68000c1e1900 */
[----:B------:R-:W1:Y:S01]  /*0ac0*/  @!P0 LDG.E R21, desc[UR14][R12.64+0x600] ;  /* 0x0006000e0c158981 */ /* 0x000e62000c1e1900 */
[----:B------:R-:W-:-:S02]  /*0ad0*/  ISETP.GE.AND P1, PT, R19, R0, PT ;  /* 0x000000001300720c */ /* 0x000fc40003f26270 */
[----:B------:R-:W-:Y:S01]  /*0ae0*/  IADD3 R19, PT, PT, R17, 0x300, RZ ;  /* 0x0000030011137810 */ /* 0x000fe20007ffe0ff */
[----:B-1----:R-:W-:-:S10]  /*0af0*/  @!P0 IMAD R23, R18, R22, R21 ;  /* 0x0000001612178224 */ /* 0x002fd400078e0215 */
[----:B------:R-:W1:Y:S01]  /*0b00*/  @!P1 LDC R22, c[0x0][0x38c] ;  /* 0x0000e300ff169b82 */ /* 0x000e620000000800 */
[----:B------:R2:W-:Y:S04]  /*0b10*/  @!P0 STG.E desc[UR14][R10.64+0x600], R23 ;  /* 0x000600170a008986 */ /* 0x0005e8000c10190e */
[----:B------:R-:W1:Y:S04]  /*0b20*/  @!P1 LDG.E R18, desc[UR14][R14.64+0x800] ;  /* 0x0008000e0e129981 */ /* 0x000e68000c1e1900 */
[----:B------:R-:W1:Y:S01]  /*0b30*/  @!P1 LDG.E R21, desc[UR14][R12.64+0x800] ;  /* 0x0008000e0c159981 */ /* 0x000e62000c1e1900 */
[----:B------:R-:W-:Y:S01]  /*0b40*/  ISETP.GE.AND P0, PT, R19, R0, PT ;  /* 0x000000001300720c */ /* 0x000fe20003f06270 */
[----:B-1----:R-:W-:-:S12]  /*0b50*/  @!P1 IMAD R21, R18, R22, R21 ;  /* 0x0000001612159224 */ /* 0x002fd800078e0215 */
[----:B------:R-:W1:Y:S01]  /*0b60*/  @!P0 LDC R22, c[0x0][0x38c] ;  /* 0x0000e300ff168b82 */ /* 0x000e620000000800 */
[----:B------:R2:W-:Y:S04]  /*0b70*/  @!P1 STG.E desc[UR14][R10.64+0x800], R21 ;  /* 0x000800150a009986 */ /* 0x0005e8000c10190e */
[----:B------:R-:W1:Y:S04]  /*0b80*/  @!P0 LDG.E R18, desc[UR14][R14.64+0xa00] ;  /* 0x000a000e0e128981 */ /* 0x000e68000c1e1900 */
[----:B------:R-:W1:Y:S01]  /*0b90*/  @!P0 LDG.E R19, desc[UR14][R12.64+0xa00] ;  /* 0x000a000e0c138981 */ /* 0x000e62000c1e1900 */
[----:B------:R-:W-:Y:S01]  /*0ba0*/  VIADD R17, R17, 0x380 ;  /* 0x0000038011117836 */ /* 0x000fe20000000000 */
[----:B------:R-:W-:Y:S01]  /*0bb0*/  IADD3 R16, PT, PT, R16, 0x8, RZ ;  /* 0x0000000810107810 */ /* 0x000fe20007ffe0ff */
[----:B------:R-:W-:Y:S03]  /*0bc0*/  BSSY.RECONVERGENT B0, `(.L_x_209) ;  /* 0x000000a000007945 */ /* 0x000fe60003800200 */
[----:B------:R-:W-:Y:S01]  /*0bd0*/  ISETP.NE.AND P1, PT, R16, R6, PT ;  /* 0x000000061000720c */ /* 0x000fe20003f25270 */
[----:B-1----:R-:W-:-:S05]  /*0be0*/  @!P0 IMAD R19, R18, R22, R19 ;  /* 0x0000001612138224 */ /* 0x002fca00078e0213 */
[----:B------:R2:W-:Y:S01]  /*0bf0*/  @!P0 STG.E desc[UR14][R10.64+0xa00], R19 ;  /* 0x000a00130a008986 */ /* 0x0005e2000c10190e */
[----:B------:R-:W-:-:S13]  /*0c00*/  ISETP.GE.AND P0, PT, R17, R0, PT ;  /* 0x000000001100720c */ /* 0x000fda0003f06270 */
[----:B--2---:R-:W-:Y:S05]  /*0c10*/  @P0 BRA `(.L_x_210) ;  /* 0x0000000000100947 */ /* 0x004fea0003800000 */
[----:B------:R-:W0:Y:S04]  /*0c20*/  LDG.E R14, desc[UR14][R14.64+0xc00] ;  /* 0x000c000e0e0e7981 */ /* 0x000e28000c1e1900 */
[----:B------:R-:W0:Y:S02]  /*0c30*/  LDG.E R13, desc[UR14][R12.64+0xc00] ;  /* 0x000c000e0c0d7981 */ /* 0x000e24000c1e1900 */
[----:B0-----:R-:W-:-:S05]  /*0c40*/  IMAD R17, R14, UR4, R13 ;  /* 0x000000040e117c24 */ /* 0x001fca000f8e020d */
[----:B------:R1:W-:Y:S02]  /*0c50*/  STG.E desc[UR14][R10.64+0xc00], R17 ;  /* 0x000c00110a007986 */ /* 0x0003e4000c10190e */
.L_x_210:
[----:B0-----:R-:W-:Y:S05]  /*0c60*/  BSYNC.RECONVERGENT B0 ;  /* 0x0000000000007941 */ /* 0x001fea0003800200 */
.L_x_209:
[----:B------:R-:W-:Y:S05]  /*0c70*/  @P1 BRA `(.L_x_211) ;  /* 0xfffffff800f41947 */ /* 0x000fea000383ffff */
.L_x_208:
[----:B------:R-:W-:-:S13]  /*0c80*/  ISETP.NE.AND P0, PT, R20, RZ, PT ;  /* 0x000000ff1400720c */ /* 0x000fda0003f05270 */
[----:B------:R-:W-:Y:S05]  /*0c90*/  @!P0 EXIT ;  /* 0x000000000000894d */ /* 0x000fea0003800000 */
[----:B-1----:R-:W0:Y:S01]  /*0ca0*/  LDC R10, c[0x0][0x388] ;  /* 0x0000e200ff0a7b82 */ /* 0x002e220000000800 */
[----:B------:R-:W-:Y:S02]  /*0cb0*/  ISETP.GE.U32.AND P1, PT, R20, 0x4, PT ;  /* 0x000000041400780c */ /* 0x000fe40003f26070 */
[----:B0-----:R-:W-:-:S04]  /*0cc0*/  LOP3.LUT R22, R10, 0x3, RZ, 0xc0, !PT ;  /* 0x000000030a167812 */ /* 0x001fc800078ec0ff */
[----:B------:R-:W-:-:S07]  /*0cd0*/  ISETP.NE.AND P0, PT, R22, RZ, PT ;  /* 0x000000ff1600720c */ /* 0x000fce0003f05270 */
[----:B------:R-:W-:Y:S06]  /*0ce0*/  @!P1 BRA `(.L_x_212) ;  /* 0x0000000000a49947 */ /* 0x000fec0003800000 */
[----:B------:R-:W-:-:S05]  /*0cf0*/  IMAD R11, R6, 0x80, R7 ;  /* 0x00000080060b7824 */ /* 0x000fca00078e0207 */
[----:B------:R-:W-:-:S13]  /*0d00*/  ISETP.GE.AND P1, PT, R11, R0, PT ;  /* 0x000000000b00720c */ /* 0x000fda0003f26270 */
[C---:B------:R-:W-:Y:S01]  /*0d10*/  @!P1 IMAD.WIDE R14, R11.reuse, 0x4, R4 ;  /* 0x000000040b0e9825 */ /* 0x040fe200078e0204 */
[----:B------:R-:W0:Y:S03]  /*0d20*/  @!P1 LDC R23, c[0x0][0x38c] ;  /* 0x0000e300ff179b82 */ /* 0x000e260000000800 */
[C---:B------:R-:W-:Y:S02]  /*0d30*/  @!P1 IMAD.WIDE R18, R11.reuse, 0x4, R2 ;  /* 0x000000040b129825 */ /* 0x040fe400078e0202 */
[----:B------:R-:W0:Y:S04]  /*0d40*/  @!P1 LDG.E R14, desc[UR14][R14.64] ;  /* 0x0000000e0e0e9981 */ /* 0x000e28000c1e1900 */
[----:B------:R-:W0:Y:S01]  /*0d50*/  @!P1 LDG.E R19, desc[UR14][R18.64] ;  /* 0x0000000e12139981 */ /* 0x000e22000c1e1900 */
[C---:B------:R-:W-:Y:S01]  /*0d60*/  IADD3 R25, PT, PT, R11.reuse, 0x80, RZ ;  /* 0x000000800b197810 */ /* 0x040fe20007ffe0ff */
[----:B------:R-:W-:-:S03]  /*0d70*/  @!P1 IMAD.WIDE R12, R11, 0x4, R8 ;  /* 0x000000040b0c9825 */ /* 0x000fc600078e0208 */
[----:B------:R-:W-:-:S13]  /*0d80*/  ISETP.GE.AND P2, PT, R25, R0, PT ;  /* 0x000000001900720c */ /* 0x000fda0003f46270 */
[C---:B------:R-:W-:Y:S01]  /*0d90*/  @!P2 IMAD.WIDE R20, R25.reuse, 0x4, R4 ;  /* 0x000000041914a825 */ /* 0x040fe200078e0204 */
[----:B------:R-:W1:Y:S03]  /*0da0*/  @!P2 LDC R27, c[0x0][0x38c] ;  /* 0x0000e300ff1bab82 */ /* 0x000e660000000800 */
[----:B------:R-:W-:-:S04]  /*0db0*/  @!P2 IMAD.WIDE R16, R25, 0x4, R2 ;  /* 0x000000041910a825 */ /* 0x000fc800078e0202 */
[----:B0-----:R-:W-:-:S05]  /*0dc0*/  @!P1 IMAD R23, R14, R23, R19 ;  /* 0x000000170e179224 */ /* 0x001fca00078e0213 */
[----:B------:R0:W-:Y:S04]  /*0dd0*/  @!P1 STG.E desc[UR14][R12.64], R23 ;  /* 0x000000170c009986 */ /* 0x0001e8000c10190e */
[----:B------:R-:W1:Y:S04]  /*0de0*/  @!P2 LDG.E R20, desc[UR14][R20.64] ;  /* 0x0000000e1414a981 */ /* 0x000e68000c1e1900 */
[----:B------:R2:W1:Y:S01]  /*0df0*/  @!P2 LDG.E R17, desc[UR14][R16.64] ;  /* 0x0000000e1011a981 */ /* 0x000462000c1e1900 */
[----:B------:R-:W-:Y:S02]  /*0e00*/  VIADD R29, R11, 0x100 ;  /* 0x000001000b1d7836 */ /* 0x000fe40000000000 */
[----:B------:R-:W-:-:S03]  /*0e10*/  @!P2 IMAD.WIDE R14, R25, 0x4, R8 ;  /* 0x00000004190ea825 */ /* 0x000fc600078e0208 */
[----:B------:R-:W-:-:S13]  /*0e20*/  ISETP.GE.AND P1, PT, R29, R0, PT ;  /* 0x000000001d00720c */ /* 0x000fda0003f26270 */
[C---:B------:R-:W-:Y:S01]  /*0e30*/  @!P1 IMAD.WIDE R24, R29.reuse, 0x4, R4 ;  /* 0x000000041d189825 */ /* 0x040fe200078e0204 */
[----:B--2---:R-:W2:Y:S03]  /*0e40*/  @!P1 LDC R16, c[0x0][0x38c] ;  /* 0x0000e300ff109b82 */ /* 0x004ea60000000800 */
[----:B------:R-:W-:-:S04]  /*0e50*/  @!P1 IMAD.WIDE R18, R29, 0x4, R2 ;  /* 0x000000041d129825 */ /* 0x000fc800078e0202 */
[----:B-1----:R-:W-:-:S05]  /*0e60*/  @!P2 IMAD R27, R20, R27, R17 ;  /* 0x0000001b141ba224 */ /* 0x002fca00078e0211 */
[----:B------:R1:W-:Y:S04]  /*0e70*/  @!P2 STG.E desc[UR14][R14.64], R27 ;  /* 0x0000001b0e00a986 */ /* 0x0003e8000c10190e */
[----:B------:R-:W2:Y:S04]  /*0e80*/  @!P1 LDG.E R24, desc[UR14][R24.64] ;  /* 0x0000000e18189981 */ /* 0x000ea8000c1e1900 */
[----:B------:R-:W2:Y:S01]  /*0e90*/  @!P1 LDG.E R19, desc[UR14][R18.64] ;  /* 0x0000000e12139981 */ /* 0x000ea2000c1e1900 */
[----:B0-----:R-:W-:Y:S01]  /*0ea0*/  IADD3 R23, PT, PT, R11, 0x180, RZ ;  /* 0x000001800b177810 */ /* 0x001fe20007ffe0ff */
[----:B------:R-:W-:-:S03]  /*0eb0*/  @!P1 IMAD.WIDE R12, R29, 0x4, R8 ;  /* 0x000000041d0c9825 */ /* 0x000fc600078e0208 */
[----:B------:R-:W-:-:S13]  /*0ec0*/  ISETP.GE.AND P2, PT, R23, R0, PT ;  /* 0x000000001700720c */ /* 0x000fda0003f46270 */
[----:B------:R-:W-:-:S04]  /*0ed0*/  @!P2 IMAD.WIDE R20, R23, 0x4, R2 ;  /* 0x000000041714a825 */ /* 0x000fc800078e0202 */
[----:B--2---:R-:W-:Y:S02]  /*0ee0*/  @!P1 IMAD R11, R24, R16, R19 ;  /* 0x00000010180b9224 */ /* 0x004fe400078e0213 */
[C---:B------:R-:W-:Y:S01]  /*0ef0*/  @!P2 IMAD.WIDE R16, R23.reuse, 0x4, R4 ;  /* 0x000000041710a825 */ /* 0x040fe200078e0204 */
[----:B------:R-:W0:Y:S02]  /*0f00*/  @!P2 LDC R19, c[0x0][0x38c] ;  /* 0x0000e300ff13ab82 */ /* 0x000e240000000800 */
[----:B------:R2:W-:Y:S04]  /*0f10*/  @!P1 STG.E desc[UR14][R12.64], R11 ;  /* 0x0000000b0c009986 */ /* 0x0005e8000c10190e */
[----:B------:R-:W0:Y:S04]  /*0f20*/  @!P2 LDG.E R16, desc[UR14][R16.64] ;  /* 0x0000000e1010a981 */ /* 0x000e28000c1e1900 */
[----:B------:R-:W0:Y:S01]  /*0f30*/  @!P2 LDG.E R21, desc[UR14][R20.64] ;  /* 0x0000000e1415a981 */ /* 0x000e22000c1e1900 */
[----:B-1----:R-:W-:-:S04]  /*0f40*/  @!P2 IMAD.WIDE R14, R23, 0x4, R8 ;  /* 0x00000004170ea825 */ /* 0x002fc800078e0208 */
[----:B------:R-:W-:Y:S02]  /*0f50*/  VIADD R6, R6, 0x4 ;  /* 0x0000000406067836 */ /* 0x000fe40000000000 */
[----:B0-----:R-:W-:-:S05]  /*0f60*/  @!P2 IMAD R19, R16, R19, R21 ;  /* 0x000000131013a224 */ /* 0x001fca00078e0215 */
[----:B------:R2:W-:Y:S02]  /*0f70*/  @!P2 STG.E desc[UR14][R14.64], R19 ;  /* 0x000000130e00a986 */ /* 0x0005e4000c10190e */
.L_x_212:
[----:B------:R-:W-:Y:S05]  /*0f80*/  @!P0 EXIT ;  /* 0x000000000000894d */ /* 0x000fea0003800000 */
[----:B------:R-:W-:Y:S02]  /*0f90*/  ISETP.NE.AND P0, PT, R22, 0x1, PT ;  /* 0x000000011600780c */ /* 0x000fe40003f05270 */
[----:B------:R-:W-:-:S04]  /*0fa0*/  LOP3.LUT R10, R10, 0x1, RZ, 0xc0, !PT ;  /* 0x000000010a0a7812 */ /* 0x000fc800078ec0ff */
[----:B------:R-:W-:-:S07]  /*0fb0*/  ISETP.NE.U32.AND P2, PT, R10, 0x1, PT ;  /* 0x000000010a00780c */ /* 0x000fce0003f45070 */
[----:B------:R-:W-:Y:S06]  /*0fc0*/  @!P0 BRA `(.L_x_213) ;  /* 0x0000000000548947 */ /* 0x000fec0003800000 */
[----:B--2---:R-:W-:-:S04]  /*0fd0*/  LEA R15, R6, R7, 0x7 ;  /* 0x00000007060f7211 */ /* 0x004fc800078e38ff */
        /* <DEDUP_REMOVED lines=9> */
[----:B------:R-:W-:-:S04]  /*1070*/  @!P1 IMAD.WIDE R16, R23, 0x4, R4 ;  /* 0x0000000417109825 */ /* 0x000fc800078e0204 */
[----:B------:R-:W-:-:S04]  /*1080*/  @!P1 IMAD.WIDE R18, R23, 0x4, R2 ;  /* 0x0000000417129825 */ /* 0x000fc800078e0202 */
[----:B0-----:R-:W-:Y:S02]  /*1090*/  @!P0 IMAD R21, R10, R21, R13 ;  /* 0x000000150a158224 */ /* 0x001fe400078e020d */
[----:B------:R-:W0:Y:S03]  /*10a0*/  @!P1 LDC R13, c[0x0][0x38c] ;  /* 0x0000e300ff0d9b82 */ /* 0x000e260000000800 */
[----:B------:R1:W-:Y:S04]  /*10b0*/  @!P0 STG.E desc[UR14][R14.64], R21 ;  /* 0x000000150e008986 */ /* 0x0003e8000c10190e */
[----:B------:R-:W0:Y:S04]  /*10c0*/  @!P1 LDG.E R16, desc[UR14][R16.64] ;  /* 0x0000000e10109981 */ /* 0x000e28000c1e1900 */
[----:B------:R-:W0:Y:S01]  /*10d0*/  @!P1 LDG.E R19, desc[UR14][R18.64] ;  /* 0x0000000e12139981 */ /* 0x000e22000c1e1900 */
[----:B------:R-:W-:-:S04]  /*10e0*/  @!P1 IMAD.WIDE R10, R23, 0x4, R8 ;  /* 0x00000004170a9825 */ /* 0x000fc800078e0208 */
[----:B------:R-:W-:Y:S02]  /*10f0*/  VIADD R6, R6, 0x2 ;  /* 0x0000000206067836 */ /* 0x000fe40000000000 */
[----:B0-----:R-:W-:-:S05]  /*1100*/  @!P1 IMAD R13, R16, R13, R19 ;  /* 0x0000000d100d9224 */ /* 0x001fca00078e0213 */
[----:B------:R1:W-:Y:S02]  /*1110*/  @!P1 STG.E desc[UR14][R10.64], R13 ;  /* 0x0000000d0a009986 */ /* 0x0003e4000c10190e */
.L_x_213:
[----:B------:R-:W-:Y:S05]  /*1120*/  @P2 EXIT ;  /* 0x000000000000294d */ /* 0x000fea0003800000 */
[----:B------:R-:W-:-:S04]  /*1130*/  LEA R7, R6, R7, 0x7 ;  /* 0x0000000706077211 */ /* 0x000fc800078e38ff */
[----:B------:R-:W-:-:S13]  /*1140*/  ISETP.GE.AND P0, PT, R7, R0, PT ;  /* 0x000000000700720c */ /* 0x000fda0003f06270 */
[----:B------:R-:W-:Y:S05]  /*1150*/  @P0 EXIT ;  /* 0x000000000000094d */ /* 0x000fea0003800000 */
[C---:B------:R-:W-:Y:S01]  /*1160*/  IMAD.WIDE R4, R7.reuse, 0x4, R4 ;  /* 0x0000000407047825 */ /* 0x040fe200078e0204 */
[----:B------:R-:W0:Y:S03]  /*1170*/  LDCU UR4, c[0x0][0x38c] ;  /* 0x00007180ff0477ac */ /* 0x000e260008000800 */
[C---:B------:R-:W-:Y:S02]  /*1180*/  IMAD.WIDE R2, R7.reuse, 0x4, R2 ;  /* 0x0000000407027825 */ /* 0x040fe400078e0202 */
[----:B------:R-:W0:Y:S04]  /*1190*/  LDG.E R4, desc[UR14][R4.64] ;  /* 0x0000000e04047981 */ /* 0x000e28000c1e1900 */
[----:B------:R-:W0:Y:S01]  /*11a0*/  LDG.E R3, desc[UR14][R2.64] ;  /* 0x0000000e02037981 */ /* 0x000e22000c1e1900 */
[----:B------:R-:W-:-:S04]  /*11b0*/  IMAD.WIDE R8, R7, 0x4, R8 ;  /* 0x0000000407087825 */ /* 0x000fc800078e0208 */
[----:B0-----:R-:W-:-:S05]  /*11c0*/  IMAD R7, R4, UR4, R3 ;  /* 0x0000000404077c24 */ /* 0x001fca000f8e0203 */
[----:B------:R-:W-:Y:S01]  /*11d0*/  STG.E desc[UR14][R8.64], R7 ;  /* 0x0000000708007986 */ /* 0x000fe2000c10190e */
[----:B------:R-:W-:Y:S05]  /*11e0*/  EXIT ;  /* 0x000000000000794d */ /* 0x000fea0003800000 */
.L_x_207:
[----:B------:R-:W-:-:S13]  /*11f0*/  ISETP.GE.AND P0, PT, R10, 0x1, PT ;  /* 0x000000010a00780c */ /* 0x000fda0003f06270 */
[----:B------:R-:W-:Y:S05]  /*1200*/  @!P0 EXIT ;  /* 0x000000000000894d */ /* 0x000fea0003800000 */
[----:B------:R-:W-:Y:S01]  /*1210*/  ISETP.GE.U32.AND P0, PT, R10, 0x8, PT ;  /* 0x000000080a00780c */ /* 0x000fe20003f06070 */
[----:B------:R-:W-:-:S12]  /*1220*/  HFMA2 R0, -RZ, RZ, 0, 0 ;  /* 0x00000000ff007431 */ /* 0x000fd800000001ff */
[----:B------:R-:W-:Y:S05]  /*1230*/  @!P0 BRA `(.L_x_214) ;  /* 0x00000004001c8947 */ /* 0x000fea0003800000 */
[----:B------:R-:W0:Y:S01]  /*1240*/  LDC.64 R12, c[0x0][0x398] ;  /* 0x0000e600ff0c7b82 */ /* 0x000e220000000a00 */
[----:B------:R-:W-:Y:S01]  /*1250*/  UIADD3 UR4, UP2, UPT, UR13, 0x600, URZ ;  /* 0x000006000d047890 */ /* 0x000fe2000ff5e0ff */
[----:B------:R-:W-:Y:S01]  /*1260*/  LOP3.LUT R0, R10, 0x7ffffff8, RZ, 0xc0, !PT ;  /* 0x7ffffff80a007812 */ /* 0x000fe200078ec0ff */
[----:B------:R-:W1:Y:S03]  /*1270*/  LDCU UR17, c[0x0][0x38c] ;  /* 0x00007180ff1177ac */ /* 0x000e660008000800 */
[----:B------:R-:W-:Y:S01]  /*1280*/  IADD3 R6, PT, PT, -R0, RZ, RZ ;  /* 0x000000ff00067210 */ /* 0x000fe20007ffe1ff */
[----:B------:R-:W-:Y:S01]  /*1290*/  UIADD3 UR10, UP1, UPT, UR4, UR10, URZ ;  /* 0x0000000a040a7290 */ /* 0x000fe2000ff3e0ff */
[----:B------:R-:W2:Y:S01]  /*12a0*/  LDC.64 R8, c[0x0][0x390] ;  /* 0x0000e400ff087b82 */ /* 0x000ea20000000a00 */
[----:B------:R-:W-:Y:S02]  /*12b0*/  UIADD3 UR8, UP0, UPT, UR4, UR8, URZ ;  /* 0x0000000804087290 */ /* 0x000fe4000ff1e0ff */
[----:B------:R-:W-:-:S02]  /*12c0*/  UIADD3.X UR5, UPT, UPT, URZ, UR16, URZ, UP2, !UPT ;  /* 0x00000010ff057290 */ /* 0x000fc400097fe4ff */
[----:B------:R-:W-:Y:S02]  /*12d0*/  UIADD3 UR4, UP2, UPT, UR4, UR6, URZ ;  /* 0x0000000604047290 */ /* 0x000fe4000ff5e0ff */
[----:B------:R-:W-:Y:S01]  /*12e0*/  UIADD3.X UR11, UPT, UPT, UR5, UR11, URZ, UP1, !UPT ;  /* 0x0000000b050b7290 */ /* 0x000fe20008ffe4ff */
[----:B------:R-:W3:Y:S01]  /*12f0*/  LDC.64 R14, c[0x0][0x3a8] ;  /* 0x0000ea00ff0e7b82 */ /* 0x000ee20000000a00 */
[----:B------:R-:W-:Y:S02]  /*1300*/  UIADD3.X UR9, UPT, UPT, UR5, UR9, URZ, UP0, !UPT ;  /* 0x0000000905097290 */ /* 0x000fe400087fe4ff */
[----:B------:R-:W-:Y:S01]  /*1310*/  UIADD3.X UR5, UPT, UPT, UR5, UR7, URZ, UP2, !UPT ;  /* 0x0000000705057290 */ /* 0x000fe200097fe4ff */
[----:B0-----:R-:W-:-:S04]  /*1320*/  IMAD.WIDE.U32 R10, R7, 0x4, R12 ;  /* 0x00000004070a7825 */ /* 0x001fc800078e000c */
[----:B--2---:R-:W-:-:S04]  /*1330*/  IMAD.WIDE.U32 R8, R7, 0x4, R8 ;  /* 0x0000000407087825 */ /* 0x004fc800078e0008 */
[----:B---3--:R-:W-:-:S04]  /*1340*/  IMAD.WIDE.U32 R12, R7, 0x4, R14 ;  /* 0x00000004070c7825 */ /* 0x008fc800078e000e */
[----:B-1----:R-:W-:-:S07]  /*1350*/  VIADD R7, R7, 0x80 ;  /* 0x0000008007077836 */ /* 0x002fce0000000000 */
.L_x_215:
[----:B------:R-:W-:Y:S02]  /*1360*/  IADD3 R22, P1, PT, R12, UR13, RZ ;  /* 0x0000000d0c167c10 */ /* 0x000fe4000ff3e0ff */
[----:B---3--:R-:W-:Y:S02]  /*1370*/  IADD3 R20, P0, PT, R10, UR13, RZ ;  /* 0x0000000d0a147c10 */ /* 0x008fe4000ff1e0ff */
[----:B------:R-:W-:Y:S02]  /*1380*/  IADD3.X R23, PT, PT, R13, UR16, RZ, P1, !PT ;  /* 0x000000100d177c10 */ /* 0x000fe40008ffe4ff */
[----:B------:R-:W-:-:S04]  /*1390*/  IADD3.X R21, PT, PT, R11, UR16, RZ, P0, !PT ;  /* 0x000000100b157c10 */ /* 0x000fc800087fe4ff */
[----:B------:R-:W2:Y:S04]  /*13a0*/  LDG.E R23, desc[UR14][R22.64] ;  /* 0x0000000e16177981 */ /* 0x000ea8000c1e1900 */
[----:B------:R-:W2:Y:S01]  /*13b0*/  LDG.E R20, desc[UR14][R20.64] ;  /* 0x0000000e14147981 */ /* 0x000ea2000c1e1900 */
[----:B------:R-:W-:Y:S01]  /*13c0*/  IADD3 R14, P0, PT, R8, UR13, RZ ;  /* 0x0000000d080e7c10 */ /* 0x000fe2000ff1e0ff */
[----:B------:R-:W-:Y:S01]  /*13d0*/  IMAD.U32 R19, RZ, RZ, UR11 ;  /* 0x0000000bff137e24 */ /* 0x000fe2000f8e00ff */
[----:B------:R-:W-:Y:S02]  /*13e0*/  MOV R18, UR10 ;  /* 0x0000000a00127c02 */ /* 0x000fe40008000f00 */
[----:B------:R-:W-:Y:S02]  /*13f0*/  MOV R16, UR4 ;  /* 0x0000000400107c02 */ /* 0x000fe40008000f00 */
[----:B------:R-:W-:Y:S01]  /*1400*/  MOV R17, UR5 ;  /* 0x0000000500117c02 */ /* 0x000fe20008000f00 */
[----:B------:R-:W-:Y:S01]  /*1410*/  IMAD.WIDE R18, R7, 0x4, R18 ;  /* 0x0000000407127825 */ /* 0x000fe200078e0212 */
[----:B------:R-:W-:-:S03]  /*1420*/  IADD3.X R15, PT, PT, R9, UR16, RZ, P0, !PT ;  /* 0x00000010090f7c10 */ /* 0x000fc600087fe4ff */
[----:B------:R-:W-:-:S04]  /*1430*/  IMAD.WIDE R16, R7, 0x4, R16 ;  /* 0x0000000407107825 */ /* 0x000fc800078e0210 */
[----:B--2---:R-:W-:-:S05]  /*1440*/  IMAD R25, R20, UR17, R23 ;  /* 0x0000001114197c24 */ /* 0x004fca000f8e0217 */
[----:B------:R0:W-:Y:S04]  /*1450*/  STG.E desc[UR14][R14.64], R25 ;  /* 0x000000190e007986 */ /* 0x0001e8000c10190e */
[----:B------:R-:W2:Y:S04]  /*1460*/  LDG.E R22, desc[UR14][R18.64+-0x600] ;  /* 0xfffa000e12167981 */ /* 0x000ea8000c1e1900 */
[----:B------:R-:W2:Y:S01]  /*1470*/  LDG.E R23, desc[UR14][R16.64+-0x600] ;  /* 0xfffa000e10177981 */ /* 0x000ea2000c1e1900 */
[----:B------:R-:W-:Y:S01]  /*1480*/  MOV R21, UR9 ;  /* 0x0000000900157c02 */ /* 0x000fe20008000f00 */
[----:B------:R-:W-:-:S04]  /*1490*/  IMAD.U32 R20, RZ, RZ, UR8 ;  /* 0x00000008ff147e24 */ /* 0x000fc8000f8e00ff */
[----:B------:R-:W-:-:S04]  /*14a0*/  IMAD.WIDE R20, R7, 0x4, R20 ;  /* 0x0000000407147825 */ /* 0x000fc800078e0214 */
[----:B--2---:R-:W-:-:S05]  /*14b0*/  IMAD R23, R22, UR17, R23 ;  /* 0x0000001116177c24 */ /* 0x004fca000f8e0217 */
[----:B------:R1:W-:Y:S04]  /*14c0*/  STG.E desc[UR14][R20.64+-0x600], R23 ;  /* 0xfffa001714007986 */ /* 0x0003e8000c10190e */
[----:B------:R-:W2:Y:S04]  /*14d0*/  LDG.E R22, desc[UR14][R18.64+-0x400] ;  /* 0xfffc000e12167981 */ /* 0x000ea8000c1e1900 */
[----:B------:R-:W2:Y:S02]  /*14e0*/  LDG.E R27, desc[UR14][R16.64+-0x400] ;  /* 0xfffc000e101b7981 */ /* 0x000ea4000c1e1900 */
[----:B--2---:R-:W-:-:S05]  /*14f0*/  IMAD R27, R22, UR17, R27 ;  /* 0x00000011161b7c24 */ /* 0x004fca000f8e021b */
[----:B------:R2:W-:Y:S04]  /*1500*/  STG.E desc[UR14][R20.64+-0x400], R27 ;  /* 0xfffc001b14007986 */ /* 0x0005e8000c10190e */
[----:B0-----:R-:W3:Y:S04]  /*1510*/  LDG.E R14, desc[UR14][R18.64+-0x200] ;  /* 0xfffe000e120e7981 */ /* 0x001ee8000c1e1900 */
[----:B------:R-:W3:Y:S02]  /*1520*/  LDG.E R15, desc[UR14][R16.64+-0x200] ;  /* 0xfffe000e100f7981 */ /* 0x000ee4000c1e1900 */
[----:B---3--:R-:W-:-:S05]  /*1530*/  IMAD R15, R14, UR17, R15 ;  /* 0x000000110e0f7c24 */ /* 0x008fca000f8e020f */
[----:B------:R0:W-:Y:S04]  /*1540*/  STG.E desc[UR14][R20.64+-0x200], R15 ;  /* 0xfffe000f14007986 */ /* 0x0001e8000c10190e */
[----:B------:R-:W3:Y:S04]  /*1550*/  LDG.E R14, desc[UR14][R18.64] ;  /* 0x0000000e120e7981 */ /* 0x000ee8000c1e1900 */
[----:B------:R-:W3:Y:S02]  /*1560*/  LDG.E R25, desc[UR14][R16.64] ;  /* 0x0000000e10197981 */ /* 0x000ee4000c1e1900 */
[----:B---3--:R-:W-:-:S05]  /*1570*/  IMAD R25, R14, UR17, R25 ;  /* 0x000000110e197c24 */ /* 0x008fca000f8e0219 */
[----:B------:R3:W-:Y:S04]  /*1580*/  STG.E desc[UR14][R20.64], R25 ;  /* 0x0000001914007986 */ /* 0x0007e8000c10190e */
[----:B------:R-:W4:Y:S04]  /*1590*/  LDG.E R14, desc[UR14][R18.64+0x200] ;  /* 0x0002000e120e7981 */ /* 0x000f28000c1e1900 */
[----:B-1----:R-:W4:Y:S02]  /*15a0*/  LDG.E R23, desc[UR14][R16.64+0x200] ;  /* 0x0002000e10177981 */ /* 0x002f24000c1e1900 */
[----:B----4-:R-:W-:-:S05]  /*15b0*/  IMAD R23, R14, UR17, R23 ;  /* 0x000000110e177c24 */ /* 0x010fca000f8e0217 */
[----:B------:R3:W-:Y:S04]  /*15c0*/  STG.E desc[UR14][R20.64+0x200], R23 ;  /* 0x0002001714007986 */ /* 0x0007e8000c10190e */
[----:B------:R-:W4:Y:S04]  /*15d0*/  LDG.E R14, desc[UR14][R18.64+0x400] ;  /* 0x0004000e120e7981 */ /* 0x000f28000c1e1900 */
[----:B--2---:R-:W4:Y:S02]  /*15e0*/  LDG.E R27, desc[UR14][R16.64+0x400] ;  /* 0x0004000e101b7981 */ /* 0x004f24000c1e1900 */
[----:B----4-:R-:W-:-:S05]  /*15f0*/  IMAD R27, R14, UR17, R27 ;  /* 0x000000110e1b7c24 */ /* 0x010fca000f8e021b */
[----:B------:R3:W-:Y:S04]  /*1600*/  STG.E desc[UR14][R20.64+0x400], R27 ;  /* 0x0004001b14007986 */ /* 0x0007e8000c10190e */
[----:B------:R-:W2:Y:S04]  /*1610*/  LDG.E R14, desc[UR14][R18.64+0x600] ;  /* 0x0006000e120e7981 */ /* 0x000ea8000c1e1900 */
[----:B0-----:R-:W2:Y:S01]  /*1620*/  LDG.E R15, desc[UR14][R16.64+0x600] ;  /* 0x0006000e100f7981 */ /* 0x001ea2000c1e1900 */
[----:B------:R-:W-:-:S04]  /*1630*/  IADD3 R6, PT, PT, R6, 0x8, RZ ;  /* 0x0000000806067810 */ /* 0x000fc80007ffe0ff */
[----:B------:R-:W-:Y:S01]  /*1640*/  ISETP.NE.AND P0, PT, R6, RZ, PT ;  /* 0x000000ff0600720c */ /* 0x000fe20003f05270 */
[----:B------:R-:W-:Y:S01]  /*1650*/  UIADD3 UR13, UP0, UPT, UR13, 0x1000, URZ ;  /* 0x000010000d0d7890 */ /* 0x000fe2000ff1e0ff */
[----:B------:R-:W-:-:S03]  /*1660*/  VIADD R7, R7, 0x400 ;  /* 0x0000040007077836 */ /* 0x000fc60000000000 */
[----:B------:R-:W-:Y:S01]  /*1670*/  UIADD3.X UR16, UPT, UPT, URZ, UR16, URZ, UP0, !UPT ;  /* 0x00000010ff107290 */ /* 0x000fe200087fe4ff */
[----:B--2---:R-:W-:-:S05]  /*1680*/  IMAD R15, R14, UR17, R15 ;  /* 0x000000110e0f7c24 */ /* 0x004fca000f8e020f */
[----:B------:R3:W-:Y:S02]  /*1690*/  STG.E desc[UR14][R20.64+0x600], R15 ;  /* 0x0006000f14007986 */ /* 0x0007e4000c10190e */
[----:B------:R-:W-:Y:S05]  /*16a0*/  @P0 BRA `(.L_x_215) ;  /* 0xfffffffc002c0947 */ /* 0x000fea000383ffff */
.L_x_214:
[----:B------:R-:W0:Y:S02]  /*16b0*/  LDC R14, c[0x0][0x388] ;  /* 0x0000e200ff0e7b82 */ /* 0x000e240000000800 */
[----:B0-----:R-:W-:-:S13]  /*16c0*/  LOP3.LUT P0, R10, R14, 0x7, RZ, 0xc0, !PT ;  /* 0x000000070e0a7812 */ /* 0x001fda000780c0ff */
[----:B------:R-:W-:Y:S05]  /*16d0*/  @!P0 EXIT ;  /* 0x000000000000894d */ /* 0x000fea0003800000 */
[----:B------:R-:W0:Y:S01]  /*16e0*/  LDCU.64 UR4, c[0x0][0x390] ;  /* 0x00007200ff0477ac */ /* 0x000e220008000a00 */
[----:B------:R-:W-:Y:S01]  /*16f0*/  SHF.L.U32 R8, R14, 0x7, RZ ;  /* 0x000000070e087819 */ /* 0x000fe200000006ff */
[----:B---3--:R-:W1:Y:S01]  /*1700*/  S2R R15, SR_TID.X ;  /* 0x00000000000f7919 */ /* 0x008e620000002100 */
[----:B------:R-:W-:Y:S02]  /*1710*/  ISETP.GE.U32.AND P0, PT, R10, 0x4, PT ;  /* 0x000000040a00780c */ /* 0x000fe40003f06070 */
[----:B------:R-:W-:Y:S01]  /*1720*/  SHF.R.S32.HI R6, RZ, 0x1f, R8 ;  /* 0x0000001fff067819 */ /* 0x000fe20000011408 */
[----:B------:R-:W-:Y:S01]  /*1730*/  IMAD.WIDE.U32 R8, R8, UR12, RZ ;  /* 0x0000000c08087c25 */ /* 0x000fe2000f8e00ff */
[----:B------:R-:W-:-:S03]  /*1740*/  LOP3.LUT R18, R14, 0x3, RZ, 0xc0, !PT ;  /* 0x000000030e127812 */ /* 0x000fc600078ec0ff */
[----:B------:R-:W-:Y:S01]  /*1750*/  IMAD R7, R6, UR12, RZ ;  /* 0x0000000c06077c24 */ /* 0x000fe2000f8e02ff */
[----:B------:R-:W-:Y:S02]  /*1760*/  SHF.L.U32 R6, R8, 0x2, RZ ;  /* 0x0000000208067819 */ /* 0x000fe400000006ff */
[----:B------:R-:W-:Y:S01]  /*1770*/  ISETP.NE.AND P1, PT, R18, RZ, PT ;  /* 0x000000ff1200720c */ /* 0x000fe20003f25270 */
[----:B------:R-:W-:Y:S01]  /*1780*/  IMAD.IADD R7, R9, 0x1, R7 ;  /* 0x0000000109077824 */ /* 0x000fe200078e0207 */
[----:B0-----:R-:W-:-:S04]  /*1790*/  IADD3 R6, P2, PT, R6, UR4, RZ ;  /* 0x0000000406067c10 */ /* 0x001fc8000ff5e0ff */
[----:B------:R-:W-:-:S04]  /*17a0*/  SHF.L.U64.HI R7, R8, 0x2, R7 ;  /* 0x0000000208077819 */ /* 0x000fc80000010207 */
[----:B------:R-:W-:Y:S01]  /*17b0*/  IADD3.X R7, PT, PT, R7, UR5, RZ, P2, !PT ;  /* 0x0000000507077c10 */ /* 0x000fe200097fe4ff */
[----:B------:R-:W-:Y:S06]  /*17c0*/  @!P0 BRA `(.L_x_216) ;  /* 0x0000000000588947 */ /* 0x000fec0003800000 */
[----:B-1----:R-:W-:Y:S01]  /*17d0*/  LEA R13, R0, R15, 0x7 ;  /* 0x0000000f000d7211 */ /* 0x002fe200078e38ff */
[----:B------:R-:W0:Y:S04]  /*17e0*/  LDCU UR4, c[0x0][0x38c] ;  /* 0x00007180ff0477ac */ /* 0x000e280008000800 */
[----:B------:R-:W-:-:S04]  /*17f0*/  IMAD.WIDE R10, R13, 0x4, R4 ;  /* 0x000000040d0a7825 */ /* 0x000fc800078e0204 */
[C---:B------:R-:W-:Y:S01]  /*1800*/  IMAD.WIDE R8, R13.reuse, 0x4, R2 ;  /* 0x000000040d087825 */ /* 0x040fe200078e0202 */
[----:B------:R-:W0:Y:S04]  /*1810*/  LDG.E R16, desc[UR14][R10.64] ;  /* 0x0000000e0a107981 */ /* 0x000e28000c1e1900 */
[----:B------:R-:W0:Y:S01]  /*1820*/  LDG.E R17, desc[UR14][R8.64] ;  /* 0x0000000e08117981 */ /* 0x000e22000c1e1900 */
[----:B------:R-:W-:-:S04]  /*1830*/  IMAD.WIDE R12, R13, 0x4, R6 ;  /* 0x000000040d0c7825 */ /* 0x000fc800078e0206 */
[----:B0-----:R-:W-:-:S05]  /*1840*/  IMAD R17, R16, UR4, R17 ;  /* 0x0000000410117c24 */ /* 0x001fca000f8e0211 */
[----:B------:R0:W-:Y:S04]  /*1850*/  STG.E desc[UR14][R12.64], R17 ;  /* 0x000000110c007986 */ /* 0x0001e8000c10190e */
[----:B------:R-:W2:Y:S04]  /*1860*/  LDG.E R16, desc[UR14][R10.64+0x200] ;  /* 0x0002000e0a107981 */ /* 0x000ea8000c1e1900 */
[----:B------:R-:W2:Y:S02]  /*1870*/  LDG.E R19, desc[UR14][R8.64+0x200] ;  /* 0x0002000e08137981 */ /* 0x000ea4000c1e1900 */
[----:B--2---:R-:W-:-:S05]  /*1880*/  IMAD R19, R16, UR4, R19 ;  /* 0x0000000410137c24 */ /* 0x004fca000f8e0213 */
[----:B------:R0:W-:Y:S04]  /*1890*/  STG.E desc[UR14][R12.64+0x200], R19 ;  /* 0x000200130c007986 */ /* 0x0001e8000c10190e */
[----:B------:R-:W2:Y:S04]  /*18a0*/  LDG.E R16, desc[UR14][R10.64+0x400] ;  /* 0x0004000e0a107981 */ /* 0x000ea8000c1e1900 */
[----:B------:R-:W2:Y:S02]  /*18b0*/  LDG.E R21, desc[UR14][R8.64+0x400] ;  /* 0x0004000e08157981 */ /* 0x000ea4000c1e1900 */
[----:B--2---:R-:W-:-:S05]  /*18c0*/  IMAD R21, R16, UR4, R21 ;  /* 0x0000000410157c24 */ /* 0x004fca000f8e0215 */
[----:B------:R0:W-:Y:S04]  /*18d0*/  STG.E desc[UR14][R12.64+0x400], R21 ;  /* 0x000400150c007986 */ /* 0x0001e8000c10190e */
[----:B------:R-:W2:Y:S04]  /*18e0*/  LDG.E R16, desc[UR14][R10.64+0x600] ;  /* 0x0006000e0a107981 */ /* 0x000ea8000c1e1900 */
[----:B------:R-:W2:Y:S01]  /*18f0*/  LDG.E R23, desc[UR14][R8.64+0x600] ;  /* 0x0006000e08177981 */ /* 0x000ea2000c1e1900 */
[----:B------:R-:W-:Y:S01]  /*1900*/  IADD3 R0, PT, PT, R0, 0x4, RZ ;  /* 0x0000000400007810 */ /* 0x000fe20007ffe0ff */
[----:B--2---:R-:W-:-:S05]  /*1910*/  IMAD R23, R16, UR4, R23 ;  /* 0x0000000410177c24 */ /* 0x004fca000f8e0217 */
[----:B------:R0:W-:Y:S02]  /*1920*/  STG.E desc[UR14][R12.64+0x600], R23 ;  /* 0x000600170c007986 */ /* 0x0001e4000c10190e */
.L_x_216:
[----:B------:R-:W-:Y:S05]  /*1930*/  @!P1 EXIT ;  /* 0x000000000000994d */ /* 0x000fea0003800000 */
[----:B------:R-:W-:Y:S02]  /*1940*/  ISETP.NE.AND P0, PT, R18, 0x1, PT ;  /* 0x000000011200780c */ /* 0x000fe40003f05270 */
[----:B------:R-:W-:-:S04]  /*1950*/  LOP3.LUT R14, R14, 0x1, RZ, 0xc0, !PT ;  /* 0x000000010e0e7812 */ /* 0x000fc800078ec0ff */
[----:B------:R-:W-:-:S07]  /*1960*/  ISETP.NE.U32.AND P1, PT, R14, 0x1, PT ;  /* 0x000000010e00780c */ /* 0x000fce0003f25070 */
[----:B------:R-:W-:Y:S06]  /*1970*/  @!P0 BRA `(.L_x_217) ;  /* 0x0000000000388947 */ /* 0x000fec0003800000 */
[----:B01----:R-:W-:Y:S01]  /*1980*/  IMAD R13, R0, 0x80, R15 ;  /* 0x00000080000d7824 */ /* 0x003fe200078e020f */
[----:B------:R-:W0:Y:S03]  /*1990*/  LDCU UR4, c[0x0][0x38c] ;  /* 0x00007180ff0477ac */ /* 0x000e260008000800 */
[----:B------:R-:W-:-:S04]  /*19a0*/  IMAD.WIDE R8, R13, 0x4, R4 ;  /* 0x000000040d087825 */ /* 0x000fc800078e0204 */
[C---:B------:R-:W-:Y:S01]  /*19b0*/  IMAD.WIDE R10, R13.reuse, 0x4, R2 ;  /* 0x000000040d0a7825 */ /* 0x040fe200078e0202 */
[----:B------:R-:W0:Y:S04]  /*19c0*/  LDG.E R14, desc[UR14][R8.64] ;  /* 0x0000000e080e7981 */ /* 0x000e28000c1e1900 */
[----:B------:R-:W0:Y:S01]  /*19d0*/  LDG.E R17, desc[UR14][R10.64] ;  /* 0x0000000e0a117981 */ /* 0x000e22000c1e1900 */
[----:B------:R-:W-:-:S04]  /*19e0*/  IMAD.WIDE R12, R13, 0x4, R6 ;  /* 0x000000040d0c7825 */ /* 0x000fc800078e0206 */
[----:B0-----:R-:W-:-:S05]  /*19f0*/  IMAD R17, R14, UR4, R17 ;  /* 0x000000040e117c24 */ /* 0x001fca000f8e0211 */
[----:B------:R2:W-:Y:S04]  /*1a00*/  STG.E desc[UR14][R12.64], R17 ;  /* 0x000000110c007986 */ /* 0x0005e8000c10190e */
[----:B------:R-:W3:Y:S04]  /*1a10*/  LDG.E R14, desc[UR14][R8.64+0x200] ;  /* 0x0002000e080e7981 */ /* 0x000ee8000c1e1900 */
[----:B------:R-:W3:Y:S01]  /*1a20*/  LDG.E R19, desc[UR14][R10.64+0x200] ;  /* 0x0002000e0a137981 */ /* 0x000ee2000c1e1900 */
[----:B------:R-:W-:Y:S01]  /*1a30*/  IADD3 R0, PT, PT, R0, 0x2, RZ ;  /* 0x0000000200007810 */ /* 0x000fe20007ffe0ff */
[----:B---3--:R-:W-:-:S05]  /*1a40*/  IMAD R19, R14, UR4, R19 ;  /* 0x000000040e137c24 */ /* 0x008fca000f8e0213 */
[----:B------:R2:W-:Y:S02]  /*1a50*/  STG.E desc[UR14][R12.64+0x200], R19 ;  /* 0x000200130c007986 */ /* 0x0005e4000c10190e */
.L_x_217:
[----:B------:R-:W-:Y:S05]  /*1a60*/  @P1 EXIT ;  /* 0x000000000000194d */ /* 0x000fea0003800000 */
[----:B-1----:R-:W-:Y:S01]  /*1a70*/  LEA R15, R0, R15, 0x7 ;  /* 0x0000000f000f7211 */ /* 0x002fe200078e38ff */
[----:B------:R-:W1:Y:S04]  /*1a80*/  LDCU UR4, c[0x0][0x38c] ;  /* 0x00007180ff0477ac */ /* 0x000e680008000800 */
[----:B------:R-:W-:-:S04]  /*1a90*/  IMAD.WIDE R4, R15, 0x4, R4 ;  /* 0x000000040f047825 */ /* 0x000fc800078e0204 */
[C---:B------:R-:W-:Y:S02]  /*1aa0*/  IMAD.WIDE R2, R15.reuse, 0x4, R2 ;  /* 0x000000040f027825 */ /* 0x040fe400078e0202 */
[----:B------:R-:W1:Y:S04]  /*1ab0*/  LDG.E R4, desc[UR14][R4.64] ;  /* 0x0000000e04047981 */ /* 0x000e68000c1e1900 */
[----:B------:R-:W1:Y:S01]  /*1ac0*/  LDG.E R3, desc[UR14][R2.64] ;  /* 0x0000000e02037981 */ /* 0x000e62000c1e1900 */
[----:B------:R-:W-:-:S04]  /*1ad0*/  IMAD.WIDE R6, R15, 0x4, R6 ;  /* 0x000000040f067825 */ /* 0x000fc800078e0206 */
[----:B-1----:R-:W-:-:S05]  /*1ae0*/  IMAD R9, R4, UR4, R3 ;  /* 0x0000000404097c24 */ /* 0x002fca000f8e0203 */
[----:B------:R-:W-:Y:S01]  /*1af0*/  STG.E desc[UR14][R6.64], R9 ;  /* 0x0000000906007986 */ /* 0x000fe2000c10190e */
[----:B------:R-:W-:Y:S05]  /*1b00*/  EXIT ;  /* 0x000000000000794d */ /* 0x000fea0003800000 */
.L_x_218:
        /* <DEDUP_REMOVED lines=15> */
.L_x_269:


//--------------------- .text._ZN3cub18CUB_300001_SM_10006detail9transform16transform_kernelINS2_10policy_hubILb1EN4cuda3std3__45tupleIJN6thrust24THRUST_300001_SM_1000_NS6detail15normal_iteratorINSA_10device_ptrIiEEEESF_EEEE10policy1000Ei13saxpy_functorSF_JPiSK_EEEvT0_iT1_T2_DpNS2_10kernel_argIT3_EE --------------------------
	.section	.text._ZN3cub18CUB_300001_SM_10006detail9transform16transform_kernelINS2_10policy_hubILb1EN4cuda3std3__45tupleIJN6thrust24THRUST_300001_SM_1000_NS6detail15normal_iteratorINSA_10device_ptrIiEEEESF_EEEE10policy1000Ei13saxpy_functorSF_JPiSK_EEEvT0_iT1_T2_DpNS2_10kernel_argIT3_EE,"ax",@progbits
	.align	128
        .global         _ZN3cub18CUB_300001_SM_10006detail9transform16transform_kernelINS2_10policy_hubILb1EN4cuda3std3__45tupleIJN6thrust24THRUST_300001_SM_1000_NS6detail15normal_iteratorINSA_10device_ptrIiEEEESF_EEEE10policy1000Ei13saxpy_functorSF_JPiSK_EEEvT0_iT1_T2_DpNS2_10kernel_argIT3_EE
        .type           _ZN3cub18CUB_300001_SM_10006detail9transform16transform_kernelINS2_10policy_hubILb1EN4cuda3std3__45tupleIJN6thrust24THRUST_300001_SM_1000_NS6detail15normal_iteratorINSA_10device_ptrIiEEEESF_EEEE10policy1000Ei13saxpy_functorSF_JPiSK_EEEvT0_iT1_T2_DpNS2_10kernel_argIT3_EE,@function
        .size           _ZN3cub18CUB_300001_SM_10006detail9transform16transform_kernelINS2_10policy_hubILb1EN4cuda3std3__45tupleIJN6thrust24THRUST_300001_SM_1000_NS6detail15normal_iteratorINSA_10device_ptrIiEEEESF_EEEE10policy1000Ei13saxpy_functorSF_JPiSK_EEEvT0_iT1_T2_DpNS2_10kernel_argIT3_EE,(.L_x_270 - _ZN3cub18CUB_300001_SM_10006detail9transform16transform_kernelINS2_10policy_hubILb1EN4cuda3std3__45tupleIJN6thrust24THRUST_300001_SM_1000_NS6detail15normal_iteratorINSA_10device_ptrIiEEEESF_EEEE10policy1000Ei13saxpy_functorSF_JPiSK_EEEvT0_iT1_T2_DpNS2_10kernel_argIT3_EE)
        .other          _ZN3cub18CUB_300001_SM_10006detail9transform16transform_kernelINS2_10policy_hubILb1EN4cuda3std3__45tupleIJN6thrust24THRUST_300001_SM_1000_NS6detail15normal_iteratorINSA_10device_ptrIiEEEESF_EEEE10policy1000Ei13saxpy_functorSF_JPiSK_EEEvT0_iT1_T2_DpNS2_10kernel_argIT3_EE,@"STO_CUDA_ENTRY STV_DEFAULT"
_ZN3cub18CUB_300001_SM_10006detail9transform16transform_kernelINS2_10policy_hubILb1EN4cuda3std3__45tupleIJN6thrust24THRUST_300001_SM_1000_NS6detail15normal_iteratorINSA_10device_ptrIiEEEESF_EEEE10policy1000Ei13saxpy_functorSF_JPiSK_EEEvT0_iT1_T2_DpNS2_10kernel_argIT3_EE:
.text._ZN3cub18CUB_300001_SM_10006detail9transform16transform_kernelINS2_10policy_hubILb1EN4cuda3std3__45tupleIJN6thrust24THRUST_300001_SM_1000_NS6detail15normal_iteratorINSA_10device_ptrIiEEEESF_EEEE10policy1000Ei13saxpy_functorSF_JPiSK_EEEvT0_iT1_T2_DpNS2_10kernel_argIT3_EE:
[----:B------:R-:W-:Y:S08]  /*0000*/  LDC R1, c[0x0][0x37c] ;  /* 0x0000df00ff017b82 */ /* 0x000ff00000000800 */
[----:B------:R-:W0:Y:S01]  /*0010*/  S2UR UR18, SR_CTAID.X ;  /* 0x00000000001279c3 */ /* 0x000e220000002500 */
[----:B------:R-:W1:Y:S01]  /*0020*/  LDCU.64 UR12, c[0x0][0x380] ;  /* 0x00007000ff0c77ac */ /* 0x000e620008000a00 */
[----:B------:R-:W2:Y:S01]  /*0030*/  S2R R0, SR_TID.X ;  /* 0x0000000000007919 */ /* 0x000ea20000002100 */
[----:B------:R-:W-:Y:S01]  /*0040*/  BSSY.RECONVERGENT B0, `(.L_x_219) ;  /* 0x0000020000007945 */ /* 0x000fe20003800200 */
[----:B-1----:R-:W-:-:S04]  /*0050*/  USHF.L.U32 UR11, UR13, 0x7, URZ ;  /* 0x000000070d0b7899 */ /* 0x002fc800080006ff */
[----:B0-----:R-:W-:-:S04]  /*0060*/  UIMAD UR8, UR11, UR18, URZ ;  /* 0x000000120b0872a4 */ /* 0x001fc8000f8e02ff */
[----:B------:R-:W-:-:S04]  /*0070*/  UIADD3 UR10, UPT, UPT, -UR8, UR12, URZ ;  /* 0x0000000c080a7290 */ /* 0x000fc8000fffe1ff */
[----:B------:R-:W-:Y:S01]  /*0080*/  UISETP.LT.AND UP0, UPT, UR11, UR10, UPT ;  /* 0x0000000a0b00728c */ /* 0x000fe2000bf01270 */
[----:B--2---:R-:W-:-:S03]  /*0090*/  SHF.L.U32 R4, R0, 0x7, RZ ;  /* 0x0000000700047819 */ /* 0x004fc600000006ff */
[----:B------:R-:W-:-:S04]  /*00a0*/  USEL UR12, UR11, UR10, UP0 ;  /* 0x0000000a0b0c7287 */ /* 0x000fc80008000000 */
[----:B------:R-:W-:-:S06]  /*00b0*/  USHF.L.U32 UR4, UR12, 0x2, URZ ;  /* 0x000000020c047899 */ /* 0x000fcc00080006ff */
[----:B------:R-:W-:-:S13]  /*00c0*/  ISETP.GE.AND P0, PT, R4, UR4, PT ;  /* 0x0000000404007c0c */ /* 0x000fda000bf06270 */
[----:B------:R-:W-:Y:S05]  /*00d0*/  @P0 BRA `(.L_x_220) ;  /* 0x0000000000580947 */ /* 0x000fea0003800000 */
[----:B------:R-:W0:Y:S01]  /*00e0*/  LDC.64 R2, c[0x0][0x398] ;  /* 0x0000e600ff027b82 */ /* 0x000e220000000a00 */
[----:B------:R-:W-:Y:S01]  /*00f0*/  MOV R7, UR8 ;  /* 0x0000000800077c02 */ /* 0x000fe20008000f00 */
[----:B------:R-:W-:Y:S01]  /*0100*/  BSSY.RECONVERGENT B1, `(.L_x_221) ;  /* 0x000000a000017945 */ /* 0x000fe20003800200 */
[----:B------:R-:W-:Y:S02]  /*0110*/  IMAD.MOV.U32 R5, RZ, RZ, R4 ;  /* 0x000000ffff057224 */ /* 0x000fe400078e0004 */
[----:B0-----:R-:W-:-:S04]  /*0120*/  IMAD.WIDE.U32 R2, R0, 0x80, R2 ;  /* 0x0000008000027825 */ /* 0x001fc800078e0002 */
[----:B------:R-:W-:-:S07]  /*0130*/  IMAD.WIDE R2, R7, 0x4, R2 ;  /* 0x0000000407027825 */ /* 0x000fce00078e0202 */
.L_x_222:
[----:B------:R-:W-:Y:S01]  /*0140*/  IADD3 R5, PT, PT, R5, 0x4000, RZ ;  /* 0x0000400005057810 */ /* 0x000fe20007ffe0ff */
[----:B------:R0:W-:Y:S03]  /*0150*/  CCTL.E.PF2 [R2] ;  /* 0x000000000200798f */ /* 0x0001e60000800100 */
[----:B------:R-:W-:Y:S02]  /*0160*/  ISETP.GE.AND P0, PT, R5, UR4, PT ;  /* 0x0000000405007c0c */ /* 0x000fe4000bf06270 */
[----:B0-----:R-:W-:-:S04]  /*0170*/  IADD3 R2, P1, PT, R2, 0x4000, RZ ;  /* 0x0000400002027810 */ /* 0x001fc80007f3e0ff */
[----:B------:R-:W-:-:S07]  /*0180*/  IADD3.X R3, PT, PT, RZ, R3, RZ, P1, !PT ;  /* 0x00000003ff037210 */ /* 0x000fce0000ffe4ff */
[----:B------:R-:W-:Y:S05]  /*0190*/  @!P0 BRA `(.L_x_222) ;  /* 0xfffffffc00e88947 */ /* 0x000fea000383ffff */
[----:B------:R-:W-:Y:S05]  /*01a0*/  BSYNC.RECONVERGENT B1 ;  /* 0x0000000000017941 */ /* 0x000fea0003800200 */
.L_x_221:
[----:B------:R-:W0:Y:S02]  /*01b0*/  LDC.64 R2, c[0x0][0x3a8] ;  /* 0x0000ea00ff027b82 */ /* 0x000e240000000a00 */
[----:B0-----:R-:W-:-:S04]  /*01c0*/  IMAD.WIDE.U32 R2, R0, 0x80, R2 ;  /* 0x0000008000027825 */ /* 0x001fc800078e0002 */
[----:B------:R-:W-:-:S07]  /*01d0*/  IMAD.WIDE R2, R7, 0x4, R2 ;  /* 0x0000000407027825 */ /* 0x000fce00078e0202 */
.L_x_223:
[----:B------:R-:W-:Y:S01]  /*01e0*/  VIADD R4, R4, 0x4000 ;  /* 0x0000400004047836 */ /* 0x000fe20000000000 */
[----:B------:R0:W-:Y:S04]  /*01f0*/  CCTL.E.PF2 [R2] ;  /* 0x000000000200798f */ /* 0x0001e80000800100 */
[----:B------:R-:W-:Y:S02]  /*0200*/  ISETP.GE.AND P0, PT, R4, UR4, PT ;  /* 0x0000000404007c0c */ /* 0x000fe4000bf06270 */
[----:B0-----:R-:W-:-:S04]  /*0210*/  IADD3 R2, P1, PT, R2, 0x4000, RZ ;  /* 0x0000400002027810 */ /* 0x001fc80007f3e0ff */
[----:B------:R-:W-:-:S07]  /*0220*/  IADD3.X R3, PT, PT, RZ, R3, RZ, P1, !PT ;  /* 0x00000003ff037210 */ /* 0x000fce0000ffe4ff */
[----:B------:R-:W-:Y:S05]  /*0230*/  @!P0 BRA `(.L_x_223) ;  /* 0xfffffffc00e88947 */ /* 0x000fea000383ffff */
.L_x_220:
[----:B------:R-:W-:Y:S05]  /*0240*/  BSYNC.RECONVERGENT B0 ;  /* 0x0000000000007941 */ /* 0x000fea0003800200 */
.L_x_219:
[----:B------:R-:W0:Y:S01]  /*0250*/  LDCU.128 UR4, c[0x0][0x390] ;  /* 0x00007200ff0477ac */ /* 0x000e220008000c00 */
[----:B------:R-:W-:Y:S01]  /*0260*/  UIMAD.WIDE UR8, UR8, 0x4, URZ ;  /* 0x00000004080878a5 */ /* 0x000fe2000f8e02ff */
[----:B------:R-:W1:Y:S01]  /*0270*/  LDCU.64 UR20, c[0x0][0x358] ;  /* 0x00006b00ff1477ac */ /* 0x000e620008000a00 */
[----:B------:R-:W2:Y:S02]  /*0280*/  LDCU.64 UR14, c[0x0][0x3a8] ;  /* 0x00007500ff0e77ac */ /* 0x000ea40008000a00 */
[----:B0-----:R-:W-:-:S04]  /*0290*/  UIADD3 UR16, UP0, UPT, UR8, UR4, URZ ;  /* 0x0000000408107290 */ /* 0x001fc8000ff1e0ff */
[----:B------:R-:W-:Y:S02]  /*02a0*/  UIADD3.X UR17, UPT, UPT, UR9, UR5, URZ, UP0, !UPT ;  /* 0x0000000509117290 */ /* 0x000fe400087fe4ff */
[----:B------:R-:W-:-:S09]  /*02b0*/  UISETP.GT.AND UP0, UPT, UR11, UR10, UPT ;  /* 0x0000000a0b00728c */ /* 0x000fd2000bf04270 */
[----:B-12---:R-:W-:Y:S05]  /*02c0*/  BRA.U UP0, `(.L_x_224) ;  /* 0x0000000900647547 */ /* 0x006fea000b800000 */
[----:B------:R-:W-:-:S06]  /*02d0*/  UISETP.GE.AND UP0, UPT, UR13, 0x1, UPT ;  /* 0x000000010d00788c */ /* 0x000fcc000bf06270 */
[----:B------:R-:W-:-:S13]  /*02e0*/  PLOP3.LUT P0, PT, PT, PT, UP0, 0x80, 0x8 ;  /* 0x000000000008781c */ /* 0x000fda0003f0f008 */
[----:B------:R-:W-:Y:S05]  /*02f0*/  @!P0 EXIT ;  /* 0x000000000000894d */ /* 0x000fea0003800000 */
[----:B------:R-:W-:Y:S01]  /*0300*/  UISETP.GE.U32.AND UP0, UPT, UR13, 0x8, UPT ;  /* 0x000000080d00788c */ /* 0x000fe2000bf06070 */
[----:B------:R-:W-:-:S08]  /*0310*/  HFMA2 R10, -RZ, RZ, 0, 0 ;  /* 0x00000000ff0a7431 */ /* 0x000fd000000001ff */
[----:B------:R-:W-:Y:S05]  /*0320*/  BRA.U !UP0, `(.L_x_225) ;  /* 0x00000005082c7547 */ /* 0x000fea000b800000 */
[----:B------:R-:W0:Y:S01]  /*0330*/  LDC.64 R2, c[0x0][0x390] ;  /* 0x0000e400ff027b82 */ /* 0x000e220000000a00 */
[----:B------:R-:W-:Y:S01]  /*0340*/  UMOV UR10, UR8 ;  /* 0x00000008000a7c82 */ /* 0x000fe20008000000 */
[----:B------:R-:W-:Y:S01]  /*0350*/  UMOV UR11, UR9 ;  /* 0x00000009000b7c82 */ /* 0x000fe20008000000 */
[----:B------:R-:W-:Y:S02]  /*0360*/  UIADD3 UR9, UP2, UPT, UR10, 0x600, URZ ;  /* 0x000006000a097890 */ /* 0x000fe4000ff5e0ff */
[----:B------:R-:W-:Y:S02]  /*0370*/  ULOP3.LUT UR8, UR13, 0x7ffffff8, URZ, 0xc0, !UPT ;  /* 0x7ffffff80d087892 */ /* 0x000fe4000f8ec0ff */
[----:B------:R-:W-:Y:S01]  /*0380*/  UIADD3 UR12, UP0, UPT, UR9, UR4, URZ ;  /* 0x00000004090c7290 */ /* 0x000fe2000ff1e0ff */
[----:B------:R-:W1:Y:S01]  /*0390*/  LDC.64 R4, c[0x0][0x398] ;  /* 0x0000e600ff047b82 */ /* 0x000e620000000a00 */
[----:B------:R-:W-:Y:S02]  /*03a0*/  UIADD3.X UR4, UPT, UPT, URZ, UR11, URZ, UP2, !UPT ;  /* 0x0000000bff047290 */ /* 0x000fe400097fe4ff */
[----:B------:R-:W-:-:S02]  /*03b0*/  UIADD3 UR6, UP1, UPT, UR9, UR6, URZ ;  /* 0x0000000609067290 */ /* 0x000fc4000ff3e0ff */
[----:B------:R-:W-:Y:S01]  /*03c0*/  UIADD3 UR14, UP2, UPT, UR9, UR14, URZ ;  /* 0x0000000e090e7290 */ /* 0x000fe2000ff5e0ff */
[----:B------:R-:W2:Y:S02]  /*03d0*/  LDCU UR19, c[0x0][0x388] ;  /* 0x00007100ff1377ac */ /* 0x000ea40008000800 */
[----:B------:R-:W3:Y:S01]  /*03e0*/  LDC.64 R6, c[0x0][0x3a8] ;  /* 0x0000ea00ff067b82 */ /* 0x000ee20000000a00 */
[----:B------:R-:W-:Y:S02]  /*03f0*/  UIADD3.X UR7, UPT, UPT, UR4, UR7, URZ, UP1, !UPT ;  /* 0x0000000704077290 */ /* 0x000fe40008ffe4ff */
[----:B------:R-:W-:Y:S02]  /*0400*/  UIADD3.X UR5, UPT, UPT, UR4, UR5, URZ, UP0, !UPT ;  /* 0x0000000504057290 */ /* 0x000fe400087fe4ff */
[----:B------:R-:W-:Y:S01]  /*0410*/  UIADD3.X UR15, UPT, UPT, UR4, UR15, URZ, UP2, !UPT ;  /* 0x0000000f040f7290 */ /* 0x000fe200097fe4ff */
[----:B0-----:R-:W-:Y:S01]  /*0420*/  IMAD.WIDE.U32 R2, R0, 0x4, R2 ;  /* 0x0000000400027825 */ /* 0x001fe200078e0002 */
[----:B------:R-:W-:-:S03]  /*0430*/  UIADD3 UR8, UPT, UPT, -UR8, URZ, URZ ;  /* 0x000000ff08087290 */ /* 0x000fc6000fffe1ff */
[----:B-1----:R-:W-:-:S04]  /*0440*/  IMAD.WIDE.U32 R4, R0, 0x4, R4 ;  /* 0x0000000400047825 */ /* 0x002fc800078e0004 */
[----:B---3--:R-:W-:-:S04]  /*0450*/  IMAD.WIDE.U32 R6, R0, 0x4, R6 ;  /* 0x0000000400067825 */ /* 0x008fc800078e0006 */
[----:B--2---:R-:W-:-:S07]  /*0460*/  VIADD R0, R0, 0x80 ;  /* 0x0000008000007836 */ /* 0x004fce0000000000 */
.L_x_226:
        /* <DEDUP_REMOVED lines=10> */
[----:B------:R-:W-:-:S02]  /*0510*/  MOV R11, UR15 ;  /* 0x0000000f000b7c02 */ /* 0x000fc40008000f00 */
[----:B------:R-:W-:Y:S01]  /*0520*/  IADD3.X R17, PT, PT, R3, UR11, RZ, P0, !PT ;  /* 0x0000000b03117c10 */ /* 0x000fe200087fe4ff */
[----:B------:R-:W-:-:S04]  /*0530*/  IMAD.WIDE R8, R0, 0x4, R8 ;  /* 0x0000000400087825 */ /* 0x000fc800078e0208 */
        /* <DEDUP_REMOVED lines=14> */
[----:B------:R-:W3:Y:S04]  /*0620*/  LDG.E R14, desc[UR20][R8.64+-0x200] ;  /* 0xfffe0014080e7981 */ /* 0x000ee8000c1e1900 */
[----:B0-----:R-:W3:Y:S02]  /*0630*/  LDG.E R17, desc[UR20][R10.64+-0x200] ;  /* 0xfffe00140a117981 */ /* 0x001ee4000c1e1900 */
        /* <DEDUP_REMOVED lines=16> */
[----:B------:R-:W-:Y:S02]  /*0740*/  UIADD3 UR10, UP0, UPT, UR10, 0x1000, URZ ;  /* 0x000010000a0a7890 */ /* 0x000fe4000ff1e0ff */
[----:B------:R-:W-:-:S02]  /*0750*/  UIADD3 UR8, UPT, UPT, UR8, 0x8, URZ ;  /* 0x0000000808087890 */ /* 0x000fc4000fffe0ff */
[----:B------:R-:W-:Y:S02]  /*0760*/  UIADD3.X UR11, UPT, UPT, URZ, UR11, URZ, UP0, !UPT ;  /* 0x0000000bff0b7290 */ /* 0x000fe400087fe4ff */
[----:B------:R-:W-:Y:S01]  /*0770*/  UISETP.NE.AND UP0, UPT, UR8, URZ, UPT ;  /* 0x000000ff0800728c */ /* 0x000fe2000bf05270 */
[----:B------:R-:W-:Y:S01]  /*0780*/  IADD3 R0, PT, PT, R0, 0x400, RZ ;  /* 0x0000040000007810 */ /* 0x000fe20007ffe0ff */
[----:B--2---:R-:W-:-:S05]  /*0790*/  IMAD R17, R14, UR19, R17 ;  /* 0x000000130e117c24 */ /* 0x004fca000f8e0211 */
[----:B------:R3:W-:Y:S02]  /*07a0*/  STG.E desc[UR20][R12.64+0x600], R17 ;  /* 0x000600110c007986 */ /* 0x0007e4000c101914 */
[----:B------:R-:W-:Y:S05]  /*07b0*/  BRA.U UP0, `(.L_x_226) ;  /* 0xfffffffd002c7547 */ /* 0x000fea000b83ffff */
[----:B------:R-:W0:Y:S02]  /*07c0*/  LDC R10, c[0x0][0x384] ;  /* 0x0000e100ff0a7b82 */ /* 0x000e240000000800 */
[----:B0-----:R-:W-:-:S07]  /*07d0*/  LOP3.LUT R10, R10, 0x7ffffff8, RZ, 0xc0, !PT ;  /* 0x7ffffff80a0a7812 */ /* 0x001fce00078ec0ff */
.L_x_225:
[----:B------:R-:W0:Y:S02]  /*07e0*/  LDC R0, c[0x0][0x384] ;  /* 0x0000e100ff007b82 */ /* 0x000e240000000800 */
[----:B0-----:R-:W-:-:S13]  /*07f0*/  LOP3.LUT P0, R3, R0, 0x7, RZ, 0xc0, !PT ;  /* 0x0000000700037812 */ /* 0x001fda000780c0ff */
[----:B------:R-:W-:Y:S05]  /*0800*/  @!P0 EXIT ;  /* 0x000000000000894d */ /* 0x000fea0003800000 */
[----:B------:R-:W0:Y:S01]  /*0810*/  LDCU.64 UR4, c[0x0][0x3a8] ;  /* 0x00007500ff0477ac */ /* 0x000e220008000a00 */
[C---:B------:R-:W-:Y:S01]  /*0820*/  SHF.L.U32 R2, R0.reuse, 0x7, RZ ;  /* 0x0000000700027819 */ /* 0x040fe200000006ff */
[----:B------:R-:W1:Y:S01]  /*0830*/  S2R R11, SR_TID.X ;  /* 0x00000000000b7919 */ /* 0x000e620000002100 */
[----:B------:R-:W-:Y:S01]  /*0840*/  ISETP.GE.U32.AND P0, PT, R3, 0x4, PT ;  /* 0x000000040300780c */ /* 0x000fe20003f06070 */
[----:B------:R-:W2:Y:S01]  /*0850*/  LDCU.64 UR6, c[0x0][0x398] ;  /* 0x00007300ff0677ac */ /* 0x000ea20008000a00 */
[----:B------:R-:W-:Y:S01]  /*0860*/  LOP3.LUT R16, R0, 0x3, RZ, 0xc0, !PT ;  /* 0x0000000300107812 */ /* 0x000fe200078ec0ff */
[----:B------:R-:W-:-:S03]  /*0870*/  IMAD R2, R2, UR18, RZ ;  /* 0x0000001202027c24 */ /* 0x000fc6000f8e02ff */
[----:B------:R-:W-:Y:S01]  /*0880*/  ISETP.NE.AND P1, PT, R16, RZ, PT ;  /* 0x000000ff1000720c */ /* 0x000fe20003f25270 */
[----:B------:R-:W-:-:S03]  /*0890*/  IMAD.WIDE R4, R2, 0x4, RZ ;  /* 0x0000000402047825 */ /* 0x000fc600078e02ff */
[C---:B0-----:R-:W-:Y:S02]  /*08a0*/  IADD3 R2, P2, PT, R4.reuse, UR4, RZ ;  /* 0x0000000404027c10 */ /* 0x041fe4000ff5e0ff */
[----:B--2---:R-:W-:Y:S02]  /*08b0*/  IADD3 R4, P3, PT, R4, UR6, RZ ;  /* 0x0000000604047c10 */ /* 0x004fe4000ff7e0ff */
[C---:B------:R-:W-:Y:S02]  /*08c0*/  IADD3.X R3, PT, PT, R5.reuse, UR5, RZ, P2, !PT ;  /* 0x0000000505037c10 */ /* 0x040fe400097fe4ff */
[----:B------:R-:W-:Y:S01]  /*08d0*/  IADD3.X R5, PT, PT, R5, UR7, RZ, P3, !PT ;  /* 0x0000000705057c10 */ /* 0x000fe20009ffe4ff */
[----:B------:R-:W-:Y:S08]  /*08e0*/  @!P0 BRA `(.L_x_227) ;  /* 0x00000000005c8947 */ /* 0x000ff00003800000 */
[----:B-1-3--:R-:W-:Y:S01]  /*08f0*/  IMAD R13, R10, 0x80, R11 ;  /* 0x000000800a0d7824 */ /* 0x00afe200078e020b */
[----:B------:R-:W0:Y:S03]  /*0900*/  LDCU UR4, c[0x0][0x388] ;  /* 0x00007100ff0477ac */ /* 0x000e260008000800 */
[----:B------:R-:W-:-:S04]  /*0910*/  IMAD.WIDE R8, R13, 0x4, R4 ;  /* 0x000000040d087825 */ /* 0x000fc800078e0204 */
[----:B------:R-:W-:Y:S01]  /*0920*/  IMAD.WIDE R6, R13, 0x4, R2 ;  /* 0x000000040d067825 */ /* 0x000fe200078e0202 */
[----:B------:R-:W0:Y:S04]  /*0930*/  LDG.E R14, desc[UR20][R8.64] ;  /* 0x00000014080e7981 */ /* 0x000e28000c1e1900 */
[----:B------:R-:W0:Y:S01]  /*0940*/  LDG.E R15, desc[UR20][R6.64] ;  /* 0x00000014060f7981 */ /* 0x000e22000c1e1900 */
[----:B------:R-:W-:-:S05]  /*0950*/  MOV R12, 0x4 ;  /* 0x00000004000c7802 */ /* 0x000fca0000000f00 */
[----:B------:R-:W-:-:S04]  /*0960*/  IMAD.WIDE R12, R13, R12, UR16 ;  /* 0x000000100d0c7e25 */ /* 0x000fc8000f8e020c */
        /* <DEDUP_REMOVED lines=15> */
.L_x_227:
[----:B------:R-:W-:Y:S05]  /*0a60*/  @!P1 EXIT ;  /* 0x000000000000994d */ /* 0x000fea0003800000 */
[----:B------:R-:W-:Y:S02]  /*0a70*/  ISETP.NE.AND P0, PT, R16, 0x1, PT ;  /* 0x000000011000780c */ /* 0x000fe40003f05270 */
[----:B------:R-:W-:-:S04]  /*0a80*/  LOP3.LUT R0, R0, 0x1, RZ, 0xc0, !PT ;  /* 0x0000000100007812 */ /* 0x000fc800078ec0ff */
[----:B------:R-:W-:-:S07]  /*0a90*/  ISETP.NE.U32.AND P1, PT, R0, 0x1, PT ;  /* 0x000000010000780c */ /* 0x000fce0003f25070 */
[----:B------:R-:W-:Y:S06]  /*0aa0*/  @!P0 BRA `(.L_x_228) ;  /* 0x00000000003c8947 */ /* 0x000fec0003800000 */
[----:B01-3--:R-:W-:Y:S01]  /*0ab0*/  IMAD R13, R10, 0x80, R11 ;  /* 0x000000800a0d7824 */ /* 0x00bfe200078e020b */
[----:B------:R-:W0:Y:S03]  /*0ac0*/  LDCU UR4, c[0x0][0x388] ;  /* 0x00007100ff0477ac */ /* 0x000e260008000800 */
[----:B------:R-:W-:-:S04]  /*0ad0*/  IMAD.WIDE R6, R13, 0x4, R4 ;  /* 0x000000040d067825 */ /* 0x000fc800078e0204 */
[----:B------:R-:W-:Y:S01]  /*0ae0*/  IMAD.WIDE R8, R13, 0x4, R2 ;  /* 0x000000040d087825 */ /* 0x000fe200078e0202 */
[----:B------:R-:W0:Y:S04]  /*0af0*/  LDG.E R0, desc[UR20][R6.64] ;  /* 0x0000001406007981 */ /* 0x000e28000c1e1900 */
[----:B------:R-:W0:Y:S01]  /*0b00*/  LDG.E R15, desc[UR20][R8.64] ;  /* 0x00000014080f7981 */ /* 0x000e22000c1e1900 */
[----:B------:R-:W-:-:S05]  /*0b10*/  HFMA2 R12, -RZ, RZ, 0, 2.384185791015625e-07 ;  /* 0x00000004ff0c7431 */ /* 0x000fca00000001ff */
[----:B------:R-:W-:-:S04]  /*0b20*/  IMAD.WIDE R12, R13, R12, UR16 ;  /* 0x000000100d0c7e25 */ /* 0x000fc8000f8e020c */
[----:B0-----:R-:W-:-:S05]  /*0b30*/  IMAD R15, R0, UR4, R15 ;  /* 0x00000004000f7c24 */ /* 0x001fca000f8e020f */
[----:B------:R2:W-:Y:S04]  /*0b40*/  STG.E desc[UR20][R12.64], R15 ;  /* 0x0000000f0c007986 */ /* 0x0005e8000c101914 */
[----:B------:R-:W3:Y:S04]  /*0b50*/  LDG.E R0, desc[UR20][R6.64+0x200] ;  /* 0x0002001406007981 */ /* 0x000ee8000c1e1900 */
[----:B------:R-:W3:Y:S01]  /*0b60*/  LDG.E R17, desc[UR20][R8.64+0x200] ;  /* 0x0002001408117981 */ /* 0x000ee2000c1e1900 */
[----:B------:R-:W-:Y:S01]  /*0b70*/  IADD3 R10, PT, PT, R10, 0x2, RZ ;  /* 0x000000020a0a7810 */ /* 0x000fe20007ffe0ff */
[----:B---3--:R-:W-:-:S05]  /*0b80*/  IMAD R17, R0, UR4, R17 ;  /* 0x0000000400117c24 */ /* 0x008fca000f8e0211 */
[----:B------:R2:W-:Y:S02]  /*0b90*/  STG.E desc[UR20][R12.64+0x200], R17 ;  /* 0x000200110c007986 */ /* 0x0005e4000c101914 */
.L_x_228:
[----:B------:R-:W-:Y:S05]  /*0ba0*/  @P1 EXIT ;  /* 0x000000000000194d */ /* 0x000fea0003800000 */
[----:B-1----:R-:W-:Y:S01]  /*0bb0*/  IMAD R7, R10, 0x80, R11 ;  /* 0x000000800a077824 */ /* 0x002fe200078e020b */
[----:B------:R-:W1:Y:S03]  /*0bc0*/  LDCU UR4, c[0x0][0x388] ;  /* 0x00007100ff0477ac */ /* 0x000e660008000800 */
[----:B------:R-:W-:-:S04]  /*0bd0*/  IMAD.WIDE R4, R7, 0x4, R4 ;  /* 0x0000000407047825 */ /* 0x000fc800078e0204 */
[----:B------:R-:W-:Y:S02]  /*0be0*/  IMAD.WIDE R2, R7, 0x4, R2 ;  /* 0x0000000407027825 */ /* 0x000fe400078e0202 */
[----:B------:R-:W1:Y:S04]  /*0bf0*/  LDG.E R4, desc[UR20][R4.64] ;  /* 0x0000001404047981 */ /* 0x000e68000c1e1900 */
[----:B------:R-:W1:Y:S01]  /*0c00*/  LDG.E R3, desc[UR20][R2.64] ;  /* 0x0000001402037981 */ /* 0x000e62000c1e1900 */
[----:B------:R-:W-:-:S05]  /*0c10*/  MOV R6, 0x4 ;  /* 0x0000000400067802 */ /* 0x000fca0000000f00 */
[----:B------:R-:W-:-:S04]  /*0c20*/  IMAD.WIDE R6, R7, R6, UR16 ;  /* 0x0000001007067e25 */ /* 0x000fc8000f8e0206 */
[----:B-1----:R-:W-:-:S05]  /*0c30*/  IMAD R9, R4, UR4, R3 ;  /* 0x0000000404097c24 */ /* 0x002fca000f8e0203 */
[----:B------:R-:W-:Y:S01]  /*0c40*/  STG.E desc[UR20][R6.64], R9 ;  /* 0x0000000906007986 */ /* 0x000fe2000c101914 */
[----:B------:R-:W-:Y:S05]  /*0c50*/  EXIT ;  /* 0x000000000000794d */ /* 0x000fea0003800000 */
.L_x_224:
[----:B------:R-:W0:Y:S02]  /*0c60*/  LDC R6, c[0x0][0x384] ;  /* 0x0000e100ff067b82 */ /* 0x000e240000000800 */
[----:B0-----:R-:W-:-:S13]  /*0c70*/  ISETP.GE.AND P0, PT, R6, 0x1, PT ;  /* 0x000000010600780c */ /* 0x001fda0003f06270 */
[----:B------:R-:W-:Y:S05]  /*0c80*/  @!P0 EXIT ;  /* 0x000000000000894d */ /* 0x000fea0003800000 */
[----:B------:R-:W0:Y:S01]  /*0c90*/  LDCU.64 UR4, c[0x0][0x398] ;  /* 0x00007300ff0477ac */ /* 0x000e220008000a00 */
[C---:B------:R-:W-:Y:S01]  /*0ca0*/  SHF.L.U32 R2, R6.reuse, 0x7, RZ ;  /* 0x0000000706027819 */ /* 0x040fe200000006ff */
[----:B------:R-:W1:Y:S01]  /*0cb0*/  S2R R0, SR_TID.X ;  /* 0x0000000000007919 */ /* 0x000e620000002100 */
[----:B------:R-:W-:Y:S01]  /*0cc0*/  HFMA2 R7, -RZ, RZ, 0, 0 ;  /* 0x00000000ff077431 */ /* 0x000fe200000001ff */
[----:B------:R-:W2:Y:S01]  /*0cd0*/  LDCU.64 UR6, c[0x0][0x3a8] ;  /* 0x00007500ff0677ac */ /* 0x000ea20008000a00 */
[----:B------:R-:W-:Y:S01]  /*0ce0*/  LOP3.LUT R20, R6, 0x7, RZ, 0xc0, !PT ;  /* 0x0000000706147812 */ /* 0x000fe200078ec0ff */
[----:B------:R-:W-:-:S04]  /*0cf0*/  IMAD R2, R2, UR18, RZ ;  /* 0x0000001202027c24 */ /* 0x000fc8000f8e02ff */
[----:B------:R-:W-:-:S03]  /*0d00*/  IMAD.WIDE R4, R2, 0x4, RZ ;  /* 0x0000000402047825 */ /* 0x000fc600078e02ff */
[----:B0-----:R-:W-:-:S04]  /*0d10*/  IADD3 R2, P0, PT, R4, UR4, RZ ;  /* 0x0000000404027c10 */ /* 0x001fc8000ff1e0ff */
[----:B------:R-:W-:Y:S02]  /*0d20*/  IADD3.X R3, PT, PT, R5, UR5, RZ, P0, !PT ;  /* 0x0000000505037c10 */ /* 0x000fe400087fe4ff */
[----:B------:R-:W-:Y:S02]  /*0d30*/  ISETP.GE.U32.AND P0, PT, R6, 0x8, PT ;  /* 0x000000080600780c */ /* 0x000fe40003f06070 */
[----:B--2---:R-:W-:-:S04]  /*0d40*/  IADD3 R4, P1, PT, R4, UR6, RZ ;  /* 0x0000000604047c10 */ /* 0x004fc8000ff3e0ff */
[----:B------:R-:W-:-:S07]  /*0d50*/  IADD3.X R5, PT, PT, R5, UR7, RZ, P1, !PT ;  /* 0x0000000705057c10 */ /* 0x000fce0008ffe4ff */
[----:B-1----:R-:W-:Y:S05]  /*0d60*/  @!P0 BRA `(.L_x_229) ;  /* 0x0000000400208947 */ /* 0x002fea0003800000 */
[----:B------:R-:W-:Y:S01]  /*0d70*/  LOP3.LUT R7, R6, 0x7ffffff8, RZ, 0xc0, !PT ;  /* 0x7ffffff806077812 */ /* 0x000fe200078ec0ff */
[----:B------:R-:W-:Y:S01]  /*0d80*/  IMAD.MOV.U32 R6, RZ, RZ, RZ ;  /* 0x000000ffff067224 */ /* 0x000fe200078e00ff */
[----:B------:R-:W0:Y:S06]  /*0d90*/  LDCU UR4, c[0x0][0x388] ;  /* 0x00007100ff0477ac */ /* 0x000e2c0008000800 */
.L_x_232:
[----:B-1----:R-:W-:-:S04]  /*0da0*/  LEA R13, R6, R0, 0x7 ;  /* 0x00000000060d7211 */ /* 0x002fc800078e38ff */
[----:B------:R-:W-:-:S13]  /*0db0*/  ISETP.GE.AND P0, PT, R13, UR12, PT ;  /* 0x0000000c0d007c0c */ /* 0x000fda000bf06270 */
[C---:B------:R-:W-:Y:S01]  /*0dc0*/  @!P0 IMAD.WIDE.U32 R14, R13.reuse, 0x4, R2 ;  /* 0x000000040d0e8825 */ /* 0x040fe200078e0002 */
[----:B------:R-:W1:Y:S03]  /*0dd0*/  @!P0 LDC R21, c[0x0][0x388] ;  /* 0x0000e200ff158b82 */ /* 0x000e660000000800 */
[C---:B------:R-:W-:Y:S02]  /*0de0*/  @!P0 IMAD.WIDE.U32 R18, R13.reuse, 0x4, R4 ;  /* 0x000000040d128825 */ /* 0x040fe400078e0004 */
[----:B------:R-:W1:Y:S04]  /*0df0*/  @!P0 LDG.E R14, desc[UR20][R14.64] ;  /* 0x000000140e0e8981 */ /* 0x000e68000c1e1900 */
[----:B------:R2:W1:Y:S01]  /*0e00*/  @!P0 LDG.E R19, desc[UR20][R18.64] ;  /* 0x0000001412138981 */ /* 0x000462000c1e1900 */
[----:B------:R-:W-:-:S02]  /*0e10*/  IADD3 R23, PT, PT, R13, 0x80, RZ ;  /* 0x000000800d177810 */ /* 0x000fc40007ffe0ff */
[----:B------:R-:W-:Y:S02]  /*0e20*/  MOV R16, 0x4 ;  /* 0x0000000400107802 */ /* 0x000fe40000000f00 */
[C---:B------:R-:W-:Y:S01]  /*0e30*/  ISETP.GE.AND P1, PT, R23.reuse, UR12, PT ;  /* 0x0000000c17007c0c */ /* 0x040fe2000bf26270 */
[----:B------:R-:W-:-:S04]  /*0e40*/  IMAD.WIDE R8, R23, 0x4, R2 ;  /* 0x0000000417087825 */ /* 0x000fc800078e0202 */
[----:B------:R-:W-:-:S04]  /*0e50*/  @!P0 IMAD.WIDE.U32 R16, R13, R16, UR16 ;  /* 0x000000100d108e25 */ /* 0x000fc8000f8e0010 */
[----:B------:R-:W-:-:S04]  /*0e60*/  IMAD.WIDE R10, R23, 0x4, R4 ;  /* 0x00000004170a7825 */ /* 0x000fc800078e0204 */
[----:B--2---:R-:W2:Y:S01]  /*0e70*/  @!P1 LDC R18, c[0x0][0x388] ;  /* 0x0000e200ff129b82 */ /* 0x004ea20000000800 */
[----:B-1----:R-:W-:-:S05]  /*0e80*/  @!P0 IMAD R21, R14, R21, R19 ;  /* 0x000000150e158224 */ /* 0x002fca00078e0213 */
[----:B------:R1:W-:Y:S04]  /*0e90*/  @!P0 STG.E desc[UR20][R16.64], R21 ;  /* 0x0000001510008986 */ /* 0x0003e8000c101914 */
[----:B------:R-:W2:Y:S04]  /*0ea0*/  @!P1 LDG.E R12, desc[UR20][R8.64] ;  /* 0x00000014080c9981 */ /* 0x000ea8000c1e1900 */
[----:B------:R-:W2:Y:S01]  /*0eb0*/  @!P1 LDG.E R19, desc[UR20][R10.64] ;  /* 0x000000140a139981 */ /* 0x000ea2000c1e1900 */
[----:B------:R-:W-:-:S05]  /*0ec0*/  VIADD R14, R13, 0x100 ;  /* 0x000001000d0e7836 */ /* 0x000fca0000000000 */
[----:B------:R-:W-:Y:S01]  /*0ed0*/  ISETP.GE.AND P0, PT, R14, UR12, PT ;  /* 0x0000000c0e007c0c */ /* 0x000fe2000bf06270 */
[----:B------:R-:W-:-:S05]  /*0ee0*/  HFMA2 R14, -RZ, RZ, 0, 2.384185791015625e-07 ;  /* 0x00000004ff0e7431 */ /* 0x000fca00000001ff */
[----:B------:R-:W-:-:S04]  /*0ef0*/  IMAD.WIDE R14, R23, R14, UR16 ;  /* 0x00000010170e7e25 */ /* 0x000fc8000f8e020e */
[----:B--2---:R-:W-:-:S03]  /*0f00*/  @!P1 IMAD R19, R12, R18, R19 ;  /* 0x000000120c139224 */ /* 0x004fc600078e0213 */
[----:B------:R-:W2:Y:S02]  /*0f10*/  @!P0 LDC R18, c[0x0][0x388] ;  /* 0x0000e200ff128b82 */ /* 0x000ea40000000800 */
[----:B------:R3:W-:Y:S04]  /*0f20*/  @!P1 STG.E desc[UR20][R14.64], R19 ;  /* 0x000000130e009986 */ /* 0x0007e8000c101914 */
[----:B------:R-:W2:Y:S04]  /*0f30*/  @!P0 LDG.E R12, desc[UR20][R8.64+0x200] ;  /* 0x00020014080c8981 */ /* 0x000ea8000c1e1900 */
[----:B-1----:R-:W2:Y:S01]  /*0f40*/  @!P0 LDG.E R17, desc[UR20][R10.64+0x200] ;  /* 0x000200140a118981 */ /* 0x002ea2000c1e1900 */
[----:B------:R-:W-:-:S04]  /*0f50*/  IADD3 R16, PT, PT, R13, 0x180, RZ ;  /* 0x000001800d107810 */ /* 0x000fc80007ffe0ff */
[----:B------:R-:W-:Y:S01]  /*0f60*/  ISETP.GE.AND P1, PT, R16, UR12, PT ;  /* 0x0000000c10007c0c */ /* 0x000fe2000bf26270 */
[----:B--2---:R-:W-:-:S12]  /*0f70*/  @!P0 IMAD R17, R12, R18, R17 ;  /* 0x000000120c118224 */ /* 0x004fd800078e0211 */
[----:B------:R-:W1:Y:S01]  /*0f80*/  @!P1 LDC R18, c[0x0][0x388] ;  /* 0x0000e200ff129b82 */ /* 0x000e620000000800 */
[----:B------:R2:W-:Y:S04]  /*0f90*/  @!P0 STG.E desc[UR20][R14.64+0x200], R17 ;  /* 0x000200110e008986 */ /* 0x0005e8000c101914 */
[----:B------:R-:W1:Y:S04]  /*0fa0*/  @!P1 LDG.E R12, desc[UR20][R8.64+0x400] ;  /* 0x00040014080c9981 */ /* 0x000e68000c1e1900 */
[----:B------:R-:W1:Y:S01]  /*0fb0*/  @!P1 LDG.E R21, desc[UR20][R10.64+0x400] ;  /* 0x000400140a159981 */ /* 0x000e62000c1e1900 */
[----:B------:R-:W-:-:S04]  /*0fc0*/  IADD3 R16, PT, PT, R13, 0x200, RZ ;  /* 0x000002000d107810 */ /* 0x000fc80007ffe0ff */
[----:B------:R-:W-:Y:S01]  /*0fd0*/  ISETP.GE.AND P0, PT, R16, UR12, PT ;  /* 0x0000000c10007c0c */ /* 0x000fe2000bf06270 */
[----:B------:R-:W-:Y:S02]  /*0fe0*/  VIADD R16, R13, 0x280 ;  /* 0x000002800d107836 */ /* 0x000fe40000000000 */
[----:B-1----:R-:W-:-:S10]  /*0ff0*/  @!P1 IMAD R21, R12, R18, R21 ;  /* 0x000000120c159224 */ /* 0x002fd400078e0215 */
[----:B------:R-:W1:Y:S01]  /*1000*/  @!P0 LDC R18, c[0x0][0x388] ;  /* 0x0000e200ff128b82 */ /* 0x000e620000000800 */
[----:B------:R4:W-:Y:S04]  /*1010*/  @!P1 STG.E desc[UR20][R14.64+0x400], R21 ;  /* 0x000400150e009986 */ /* 0x0009e8000c101914 */
[----:B------:R-:W1:Y:S04]  /*1020*/  @!P0 LDG.E R12, desc[UR20][R8.64+0x600] ;  /* 0x00060014080c8981 */ /* 0x000e68000c1e1900 */
[----:B---3--:R-:W1:Y:S01]  /*1030*/  @!P0 LDG.E R19, desc[UR20][R10.64+0x600] ;  /* 0x000600140a138981 */ /* 0x008e62000c1e1900 */
[----:B------:R-:W-:-:S02]  /*1040*/  ISETP.GE.AND P1, PT, R16, UR12, PT ;  /* 0x0000000c10007c0c */ /* 0x000fc4000bf26270 */
[----:B------:R-:W-:Y:S01]  /*1050*/  IADD3 R16, PT, PT, R13, 0x300, RZ ;  /* 0x000003000d107810 */ /* 0x000fe20007ffe0ff */
[----:B-1----:R-:W-:-:S10]  /*1060*/  @!P0 IMAD R19, R12, R18, R19 ;  /* 0x000000120c138224 */ /* 0x002fd400078e0213 */
[----:B------:R-:W1:Y:S01]  /*1070*/  @!P1 LDC R18, c[0x0][0x388] ;  /* 0x0000e200ff129b82 */ /* 0x000e620000000800 */
[----:B------:R3:W-:Y:S04]  /*1080*/  @!P0 STG.E desc[UR20][R14.64+0x600], R19 ;  /* 0x000600130e008986 */ /* 0x0007e8000c101914 */
[----:B------:R-:W1:Y:S04]  /*1090*/  @!P1 LDG.E R12, desc[UR20][R8.64+0x800] ;  /* 0x00080014080c9981 */ /* 0x000e68000c1e1900 */
[----:B--2---:R-:W1:Y:S01]  /*10a0*/  @!P1 LDG.E R17, desc[UR20][R10.64+0x800] ;  /* 0x000800140a119981 */ /* 0x004e62000c1e1900 */
[----:B------:R-:W-:-:S13]  /*10b0*/  ISETP.GE.AND P0, PT, R16, UR12, PT ;  /* 0x0000000c10007c0c */ /* 0x000fda000bf06270 */
[----:B------:R-:W2:Y:S01]  /*10c0*/  @!P0 LDC R16, c[0x0][0x388] ;  /* 0x0000e200ff108b82 */ /* 0x000ea20000000800 */
[----:B-1----:R-:W-:-:S05]  /*10d0*/  @!P1 IMAD R17, R12, R18, R17 ;  /* 0x000000120c119224 */ /* 0x002fca00078e0211 */
[----:B------:R3:W-:Y:S04]  /*10e0*/  @!P1 STG.E desc[UR20][R14.64+0x800], R17 ;  /* 0x000800110e009986 */ /* 0x0007e8000c101914 */
[----:B------:R-:W2:Y:S04]  /*10f0*/  @!P0 LDG.E R12, desc[UR20][R8.64+0xa00] ;  /* 0x000a0014080c8981 */ /* 0x000ea8000c1e1900 */
[----:B----4-:R-:W2:Y:S01]  /*1100*/  @!P0 LDG.E R21, desc[UR20][R10.64+0xa00] ;  /* 0x000a00140a158981 */ /* 0x010ea2000c1e1900 */
[----:B------:R-:W-:Y:S01]  /*1110*/  IADD3 R13, PT, PT, R13, 0x380, RZ ;  /* 0x000003800d0d7810 */ /* 0x000fe20007ffe0ff */
[----:B------:R-:W-:Y:S01]  /*1120*/  BSSY.RECONVERGENT B0, `(.L_x_230) ;  /* 0x000000b000007945 */ /* 0x000fe20003800200 */
[----:B------:R-:W-:-:S04]  /*1130*/  IADD3 R6, PT, PT, R6, 0x8, RZ ;  /* 0x0000000806067810 */ /* 0x000fc80007ffe0ff */
[----:B------:R-:W-:Y:S01]  /*1140*/  ISETP.NE.AND P1, PT, R6, R7, PT ;  /* 0x000000070600720c */ /* 0x000fe20003f25270 */
[----:B--2---:R-:W-:-:S05]  /*1150*/  @!P0 IMAD R21, R12, R16, R21 ;  /* 0x000000100c158224 */ /* 0x004fca00078e0215 */
[----:B------:R3:W-:Y:S01]  /*1160*/  @!P0 STG.E desc[UR20][R14.64+0xa00], R21 ;  /* 0x000a00150e008986 */ /* 0x0007e2000c101914 */
[----:B------:R-:W-:-:S13]  /*1170*/  ISETP.GE.AND P0, PT, R13, UR12, PT ;  /* 0x0000000c0d007c0c */ /* 0x000fda000bf06270 */
[----:B---3--:R-:W-:Y:S05]  /*1180*/  @P0 BRA `(.L_x_231) ;  /* 0x0000000000100947 */ /* 0x008fea0003800000 */
[----:B------:R-:W0:Y:S04]  /*1190*/  LDG.E R8, desc[UR20][R8.64+0xc00] ;  /* 0x000c001408087981 */ /* 0x000e28000c1e1900 */
[----:B------:R-:W0:Y:S02]  /*11a0*/  LDG.E R11, desc[UR20][R10.64+0xc00] ;  /* 0x000c00140a0b7981 */ /* 0x000e24000c1e1900 */
[----:B0-----:R-:W-:-:S05]  /*11b0*/  IMAD R13, R8, UR4, R11 ;  /* 0x00000004080d7c24 */ /* 0x001fca000f8e020b */
[----:B------:R1:W-:Y:S02]  /*11c0*/  STG.E desc[UR20][R14.64+0xc00], R13 ;  /* 0x000c000d0e007986 */ /* 0x0003e4000c101914 */
.L_x_231:
[----:B0-----:R-:W-:Y:S05]  /*11d0*/  BSYNC.RECONVERGENT B0 ;  /* 0x0000000000007941 */ /* 0x001fea0003800200 */
.L_x_230:
[----:B------:R-:W-:Y:S05]  /*11e0*/  @P1 BRA `(.L_x_232) ;  /* 0xfffffff800ec1947 */ /* 0x000fea000383ffff */
.L_x_229:
[----:B------:R-:W-:-:S13]  /*11f0*/  ISETP.NE.AND P0, PT, R20, RZ, PT ;  /* 0x000000ff1400720c */ /* 0x000fda0003f05270 */
[----:B------:R-:W-:Y:S05]  /*1200*/  @!P0 EXIT ;  /* 0x000000000000894d */ /* 0x000fea0003800000 */
[----:B------:R-:W0:Y:S01]  /*1210*/  LDC R6, c[0x0][0x384] ;  /* 0x0000e100ff067b82 */ /* 0x000e220000000800 */
[----:B------:R-:W-:Y:S02]  /*1220*/  ISETP.GE.U32.AND P1, PT, R20, 0x4, PT ;  /* 0x000000041400780c */ /* 0x000fe40003f26070 */
[----:B0-----:R-:W-:-:S04]  /*1230*/  LOP3.LUT R22, R6, 0x3, RZ, 0xc0, !PT ;  /* 0x0000000306167812 */ /* 0x001fc800078ec0ff */
[----:B------:R-:W-:-:S07]  /*1240*/  ISETP.NE.AND P0, PT, R22, RZ, PT ;  /* 0x000000ff1600720c */ /* 0x000fce0003f05270 */
[----:B------:R-:W-:Y:S06]  /*1250*/  @!P1 BRA `(.L_x_233) ;  /* 0x0000000000b49947 */ /* 0x000fec0003800000 */
[----:B------:R-:W-:-:S05]  /*1260*/  IMAD R9, R7, 0x80, R0 ;  /* 0x0000008007097824 */ /* 0x000fca00078e0200 */
[----:B------:R-:W-:-:S13]  /*1270*/  ISETP.GE.AND P1, PT, R9, UR12, PT ;  /* 0x0000000c09007c0c */ /* 0x000fda000bf26270 */
[C---:B-1----:R-:W-:Y:S01]  /*1280*/  @!P1 IMAD.WIDE R12, R9.reuse, 0x4, R2 ;  /* 0x00000004090c9825 */ /* 0x042fe200078e0202 */
[----:B------:R-:W0:Y:S03]  /*1290*/  @!P1 LDC R23, c[0x0][0x388] ;  /* 0x0000e200ff179b82 */ /* 0x000e260000000800 */
[C---:B------:R-:W-:Y:S02]  /*12a0*/  @!P1 IMAD.WIDE R14, R9.reuse, 0x4, R4 ;  /* 0x00000004090e9825 */ /* 0x040fe400078e0204 */
[----:B------:R-:W0:Y:S04]  /*12b0*/  @!P1 LDG.E R12, desc[UR20][R12.64] ;  /* 0x000000140c0c9981 */ /* 0x000e28000c1e1900 */
[----:B------:R-:W0:Y:S01]  /*12c0*/  @!P1 LDG.E R15, desc[UR20][R14.64] ;  /* 0x000000140e0f9981 */ /* 0x000e22000c1e1900 */
[----:B------:R-:W-:-:S02]  /*12d0*/  IADD3 R21, PT, PT, R9, 0x80, RZ ;  /* 0x0000008009157810 */ /* 0x000fc40007ffe0ff */
[----:B------:R-:W-:Y:S02]  /*12e0*/  MOV R10, 0x4 ;  /* 0x00000004000a7802 */ /* 0x000fe40000000f00 */
[----:B------:R-:W-:-:S03]  /*12f0*/  ISETP.GE.AND P2, PT, R21, UR12, PT ;  /* 0x0000000c15007c0c */ /* 0x000fc6000bf46270 */
[----:B------:R-:W-:-:S10]  /*1300*/  @!P1 IMAD.WIDE R10, R9, R10, UR16 ;  /* 0x00000010090a9e25 */ /* 0x000fd4000f8e020a */
[C---:B------:R-:W-:Y:S01]  /*1310*/  @!P2 IMAD.WIDE R16, R21.reuse, 0x4, R2 ;  /* 0x000000041510a825 */ /* 0x040fe200078e0202 */
[----:B------:R-:W1:Y:S03]  /*1320*/  @!P2 LDC R25, c[0x0][0x388] ;  /* 0x0000e200ff19ab82 */ /* 0x000e660000000800 */
[----:B------:R-:W-:-:S04]  /*1330*/  @!P2 IMAD.WIDE R18, R21, 0x4, R4 ;  /* 0x000000041512a825 */ /* 0x000fc800078e0204 */
[----:B0-----:R-:W-:-:S05]  /*1340*/  @!P1 IMAD R23, R12, R23, R15 ;  /* 0x000000170c179224 */ /* 0x001fca00078e020f */
[----:B------:R0:W-:Y:S04]  /*1350*/  @!P1 STG.E desc[UR20][R10.64], R23 ;  /* 0x000000170a009986 */ /* 0x0001e8000c101914 */
[----:B------:R-:W1:Y:S04]  /*1360*/  @!P2 LDG.E R16, desc[UR20][R16.64] ;  /* 0x000000141010a981 */ /* 0x000e68000c1e1900 */
[----:B------:R-:W1:Y:S01]  /*1370*/  @!P2 LDG.E R19, desc[UR20][R18.64] ;  /* 0x000000141213a981 */ /* 0x000e62000c1e1900 */
[----:B------:R-:W-:Y:S01]  /*1380*/  IADD3 R27, PT, PT, R9, 0x100, RZ ;  /* 0x00000100091b7810 */ /* 0x000fe20007ffe0ff */
[----:B------:R-:W-:-:S03]  /*1390*/  IMAD.MOV.U32 R12, RZ, RZ, 0x4 ;  /* 0x00000004ff0c7424 */ /* 0x000fc600078e00ff */
[----:B------:R-:W-:Y:S01]  /*13a0*/  ISETP.GE.AND P1, PT, R27, UR12, PT ;  /* 0x0000000c1b007c0c */ /* 0x000fe2000bf26270 */
[----:B------:R-:W-:-:S12]  /*13b0*/  @!P2 IMAD.WIDE R12, R21, R12, UR16 ;  /* 0x00000010150cae25 */ /* 0x000fd8000f8e020c */
[----:B------:R-:W-:-:S04]  /*13c0*/  @!P1 IMAD.WIDE R14, R27, 0x4, R2 ;  /* 0x000000041b0e9825 */ /* 0x000fc800078e0202 */
[----:B------:R-:W-:-:S04]  /*13d0*/  @!P1 IMAD.WIDE R20, R27, 0x4, R4 ;  /* 0x000000041b149825 */ /* 0x000fc800078e0204 */
[----:B-1----:R-:W-:Y:S02]  /*13e0*/  @!P2 IMAD R25, R16, R25, R19 ;  /* 0x000000191019a224 */ /* 0x002fe400078e0213 */
[----:B------:R-:W1:Y:S03]  /*13f0*/  @!P1 LDC R19, c[0x0][0x388] ;  /* 0x0000e200ff139b82 */ /* 0x000e660000000800 */
[----:B------:R2:W-:Y:S04]  /*1400*/  @!P2 STG.E desc[UR20][R12.64], R25 ;  /* 0x000000190c00a986 */ /* 0x0005e8000c101914 */
[----:B------:R3:W1:Y:S04]  /*1410*/  @!P1 LDG.E R14, desc[UR20][R14.64] ;  /* 0x000000140e0e9981 */ /* 0x000668000c1e1900 */
[----:B------:R-:W1:Y:S01]  /*1420*/  @!P1 LDG.E R21, desc[UR20][R20.64] ;  /* 0x0000001414159981 */ /* 0x000e62000c1e1900 */
[----:B0-----:R-:W-:Y:S01]  /*1430*/  IADD3 R23, PT, PT, R9, 0x180, RZ ;  /* 0x0000018009177810 */ /* 0x001fe20007ffe0ff */
[----:B------:R-:W-:-:S03]  /*1440*/  HFMA2 R8, -RZ, RZ, 0, 2.384185791015625e-07 ;  /* 0x00000004ff087431 */ /* 0x000fc600000001ff */
[----:B------:R-:W-:Y:S02]  /*1450*/  ISETP.GE.AND P2, PT, R23, UR12, PT ;  /* 0x0000000c17007c0c */ /* 0x000fe4000bf46270 */
[----:B------:R-:W-:-:S11]  /*1460*/  @!P1 IMAD.WIDE R8, R27, R8, UR16 ;  /* 0x000000101b089e25 */ /* 0x000fd6000f8e0208 */
[C---:B------:R-:W-:Y:S01]  /*1470*/  @!P2 IMAD.WIDE R10, R23.reuse, 0x4, R2 ;  /* 0x00000004170aa825 */ /* 0x040fe200078e0202 */
[----:B---3--:R-:W0:Y:S03]  /*1480*/  @!P2 LDC R15, c[0x0][0x388] ;  /* 0x0000e200ff0fab82 */ /* 0x008e260000000800 */
[----:B------:R-:W-:-:S04]  /*1490*/  @!P2 IMAD.WIDE R16, R23, 0x4, R4 ;  /* 0x000000041710a825 */ /* 0x000fc800078e0204 */
[----:B-1----:R-:W-:-:S05]  /*14a0*/  @!P1 IMAD R19, R14, R19, R21 ;  /* 0x000000130e139224 */ /* 0x002fca00078e0215 */
[----:B------:R3:W-:Y:S04]  /*14b0*/  @!P1 STG.E desc[UR20][R8.64], R19 ;  /* 0x0000001308009986 */ /* 0x0007e8000c101914 */
[----:B------:R-:W0:Y:S04]  /*14c0*/  @!P2 LDG.E R10, desc[UR20][R10.64] ;  /* 0x000000140a0aa981 */ /* 0x000e28000c1e1900 */
[----:B------:R-:W0:Y:S01]  /*14d0*/  @!P2 LDG.E R17, desc[UR20][R16.64] ;  /* 0x000000141011a981 */ /* 0x000e22000c1e1900 */
[----:B--2---:R-:W-:Y:S01]  /*14e0*/  MOV R12, 0x4 ;  /* 0x00000004000c7802 */ /* 0x004fe20000000f00 */
[----:B------:R-:W-:-:S04]  /*14f0*/  VIADD R7, R7, 0x4 ;  /* 0x0000000407077836 */ /* 0x000fc80000000000 */
[----:B------:R-:W-:-:S04]  /*1500*/  @!P2 IMAD.WIDE R12, R23, R12, UR16 ;  /* 0x00000010170cae25 */ /* 0x000fc8000f8e020c */
[----:B0-----:R-:W-:-:S05]  /*1510*/  @!P2 IMAD R15, R10, R15, R17 ;  /* 0x0000000f0a0fa224 */ /* 0x001fca00078e0211 */
[----:B------:R3:W-:Y:S02]  /*1520*/  @!P2 STG.E desc[UR20][R12.64], R15 ;  /* 0x0000000f0c00a986 */ /* 0x0007e4000c101914 */
.L_x_233:
[----:B------:R-:W-:Y:S05]  /*1530*/  @!P0 EXIT ;  /* 0x000000000000894d */ /* 0x000fea0003800000 */
[----:B------:R-:W-:Y:S02]  /*1540*/  ISETP.NE.AND P0, PT, R22, 0x1, PT ;  /* 0x000000011600780c */ /* 0x000fe40003f05270 */
[----:B------:R-:W-:-:S04]  /*1550*/  LOP3.LUT R6, R6, 0x1, RZ, 0xc0, !PT ;  /* 0x0000000106067812 */ /* 0x000fc800078ec0ff */
[----:B------:R-:W-:-:S07]  /*1560*/  ISETP.NE.U32.AND P2, PT, R6, 0x1, PT ;  /* 0x000000010600780c */ /* 0x000fce0003f45070 */
[----:B------:R-:W-:Y:S06]  /*1570*/  @!P0 BRA `(.L_x_234) ;  /* 0x00000000005c8947 */ /* 0x000fec0003800000 */
[----:B-1-3--:R-:W-:-:S04]  /*1580*/  LEA R13, R7, R0, 0x7 ;  /* 0x00000000070d7211 */ /* 0x00afc800078e38ff */
[----:B------:R-:W-:-:S13]  /*1590*/  ISETP.GE.AND P0, PT, R13, UR12, PT ;  /* 0x0000000c0d007c0c */ /* 0x000fda000bf06270 */
[C---:B------:R-:W-:Y:S01]  /*15a0*/  @!P0 IMAD.WIDE R8, R13.reuse, 0x4, R2 ;  /* 0x000000040d088825 */ /* 0x040fe200078e0202 */
[----:B------:R-:W0:Y:S03]  /*15b0*/  @!P0 LDC R19, c[0x0][0x388] ;  /* 0x0000e200ff138b82 */ /* 0x000e260000000800 */
[C---:B------:R-:W-:Y:S02]  /*15c0*/  @!P0 IMAD.WIDE R10, R13.reuse, 0x4, R4 ;  /* 0x000000040d0a8825 */ /* 0x040fe400078e0204 */
[----:B------:R-:W0:Y:S04]  /*15d0*/  @!P0 LDG.E R8, desc[UR20][R8.64] ;  /* 0x0000001408088981 */ /* 0x000e28000c1e1900 */
[----:B------:R-:W0:Y:S01]  /*15e0*/  @!P0 LDG.E R11, desc[UR20][R10.64] ;  /* 0x000000140a0b8981 */ /* 0x000e22000c1e1900 */
[----:B------:R-:W-:Y:S01]  /*15f0*/  IADD3 R21, PT, PT, R13, 0x80, RZ ;  /* 0x000000800d157810 */ /* 0x000fe20007ffe0ff */
[----:B------:R-:W-:-:S03]  /*1600*/  HFMA2 R12, -RZ, RZ, 0, 2.384185791015625e-07 ;  /* 0x00000004ff0c7431 */ /* 0x000fc600000001ff */
[----:B------:R-:W-:Y:S02]  /*1610*/  ISETP.GE.AND P1, PT, R21, UR12, PT ;  /* 0x0000000c15007c0c */ /* 0x000fe4000bf26270 */
[----:B------:R-:W-:-:S11]  /*1620*/  @!P0 IMAD.WIDE R12, R13, R12, UR16 ;  /* 0x000000100d0c8e25 */ /* 0x000fd6000f8e020c */
[----:B------:R-:W-:-:S04]  /*1630*/  @!P1 IMAD.WIDE R14, R21, 0x4, R2 ;  /* 0x00000004150e9825 */ /* 0x000fc800078e0202 */
[----:B------:R-:W-:-:S04]  /*1640*/  @!P1 IMAD.WIDE R16, R21, 0x4, R4 ;  /* 0x0000000415109825 */ /* 0x000fc800078e0204 */
[----:B0-----:R-:W-:Y:S02]  /*1650*/  @!P0 IMAD R19, R8, R19, R11 ;  /* 0x0000001308138224 */ /* 0x001fe400078e020b */
[----:B------:R-:W0:Y:S03]  /*1660*/  @!P1 LDC R11, c[0x0][0x388] ;  /* 0x0000e200ff0b9b82 */ /* 0x000e260000000800 */
[----:B------:R2:W-:Y:S04]  /*1670*/  @!P0 STG.E desc[UR20][R12.64], R19 ;  /* 0x000000130c008986 */ /* 0x0005e8000c101914 */
[----:B------:R-:W0:Y:S04]  /*1680*/  @!P1 LDG.E R14, desc[UR20][R14.64] ;  /* 0x000000140e0e9981 */ /* 0x000e28000c1e1900 */
[----:B------:R-:W0:Y:S01]  /*1690*/  @!P1 LDG.E R17, desc[UR20][R16.64] ;  /* 0x0000001410119981 */ /* 0x000e22000c1e1900 */
[----:B------:R-:W-:Y:S01]  /*16a0*/  IMAD.MOV.U32 R8, RZ, RZ, 0x4 ;  /* 0x00000004ff087424 */ /* 0x000fe200078e00ff */
[----:B------:R-:W-:-:S03]  /*16b0*/  IADD3 R7, PT, PT, R7, 0x2, RZ ;  /* 0x0000000207077810 */ /* 0x000fc60007ffe0ff */
[----:B------:R-:W-:-:S04]  /*16c0*/  @!P1 IMAD.WIDE R8, R21, R8, UR16 ;  /* 0x0000001015089e25 */ /* 0x000fc8000f8e0208 */
[----:B0-----:R-:W-:-:S05]  /*16d0*/  @!P1 IMAD R11, R14, R11, R17 ;  /* 0x0000000b0e0b9224 */ /* 0x001fca00078e0211 */
[----:B------:R2:W-:Y:S02]  /*16e0*/  @!P1 STG.E desc[UR20][R8.64], R11 ;  /* 0x0000000b08009986 */ /* 0x0005e4000c101914 */
.L_x_234:
[----:B------:R-:W-:Y:S05]  /*16f0*/  @P2 EXIT ;  /* 0x000000000000294d */ /* 0x000fea0003800000 */
[----:B------:R-:W-:-:S04]  /*1700*/  LEA R7, R7, R0, 0x7 ;  /* 0x0000000007077211 */ /* 0x000fc800078e38ff */
[----:B------:R-:W-:-:S13]  /*1710*/  ISETP.GE.AND P0, PT, R7, UR12, PT ;  /* 0x0000000c07007c0c */ /* 0x000fda000bf06270 */
[----:B------:R-:W-:Y:S05]  /*1720*/  @P0 EXIT ;  /* 0x000000000000094d */ /* 0x000fea0003800000 */
[C---:B------:R-:W-:Y:S01]  /*1730*/  IMAD.WIDE R2, R7.reuse, 0x4, R2 ;  /* 0x0000000407027825 */ /* 0x040fe200078e0202 */
[----:B------:R-:W2:Y:S03]  /*1740*/  LDCU UR4, c[0x0][0x388] ;  /* 0x00007100ff0477ac */ /* 0x000ea60008000800 */
[----:B------:R-:W-:Y:S02]  /*1750*/  IMAD.WIDE R4, R7, 0x4, R4 ;  /* 0x0000000407047825 */ /* 0x000fe400078e0204 */
[----:B------:R-:W2:Y:S04]  /*1760*/  LDG.E R2, desc[UR20][R2.64] ;  /* 0x0000001402027981 */ /* 0x000ea8000c1e1900 */
[----:B------:R-:W2:Y:S01]  /*1770*/  LDG.E R5, desc[UR20][R4.64] ;  /* 0x0000001404057981 */ /* 0x000ea2000c1e1900 */
[----:B------:R-:W-:-:S05]  /*1780*/  MOV R6, 0x4 ;  /* 0x0000000400067802 */ /* 0x000fca0000000f00 */
[----:B------:R-:W-:-:S04]  /*1790*/  IMAD.WIDE R6, R7, R6, UR16 ;  /* 0x0000001007067e25 */ /* 0x000fc8000f8e0206 */
[----:B--23--:R-:W-:-:S05]  /*17a0*/  IMAD R9, R2, UR4, R5 ;  /* 0x0000000402097c24 */ /* 0x00cfca000f8e0205 */
[----:B------:R-:W-:Y:S01]  /*17b0*/  STG.E desc[UR20][R6.64], R9 ;  /* 0x0000000906007986 */ /* 0x000fe2000c101914 */
[----:B------:R-:W-:Y:S05]  /*17c0*/  EXIT ;  /* 0x000000000000794d */ /* 0x000fea0003800000 */
.L_x_235:
        /* <DEDUP_REMOVED lines=11> */
.L_x_270:


//--------------------- .text._ZN3cub18CUB_300001_SM_10006detail8for_each13static_kernelINS2_12policy_hub_t12policy_500_tElN6thrust24THRUST_300001_SM_1000_NS8cuda_cub20__uninitialized_copy7functorINS7_6detail15normal_iteratorINS7_10device_ptrIiEEEENS7_7pointerIiNS8_3tagENS7_11use_defaultESI_EEEEEEvT0_T1_ --------------------------
	.section	.text._ZN3cub18CUB_300001_SM_10006detail8for_each13static_kernelINS2_12policy_hub_t12policy_500_tElN6thrust24THRUST_300001_SM_1000_NS8cuda_cub20__uninitialized_copy7functorINS7_6detail15normal_iteratorINS7_10device_ptrIiEEEENS7_7pointerIiNS8_3tagENS7_11use_defaultESI_EEEEEEvT0_T1_,"ax",@progbits
	.align	128
        .global         _ZN3cub18CUB_300001_SM_10006detail8for_each13static_kernelINS2_12policy_hub_t12policy_500_tElN6thrust24THRUST_300001_SM_1000_NS8cuda_cub20__uninitialized_copy7functorINS7_6detail15normal_iteratorINS7_10device_ptrIiEEEENS7_7pointerIiNS8_3tagENS7_11use_defaultESI_EEEEEEvT0_T1_
        .type           _ZN3cub18CUB_300001_SM_10006detail8for_each13static_kernelINS2_12policy_hub_t12policy_500_tElN6thrust24THRUST_300001_SM_1000_NS8cuda_cub20__uninitialized_copy7functorINS7_6detail15normal_iteratorINS7_10device_ptrIiEEEENS7_7pointerIiNS8_3tagENS7_11use_defaultESI_EEEEEEvT0_T1_,@function
        .size           _ZN3cub18CUB_300001_SM_10006detail8for_each13static_kernelINS2_12policy_hub_t12policy_500_tElN6thrust24THRUST_300001_SM_1000_NS8cuda_cub20__uninitialized_copy7functorINS7_6detail15normal_iteratorINS7_10device_ptrIiEEEENS7_7pointerIiNS8_3tagENS7_11use_defaultESI_EEEEEEvT0_T1_,(.L_x_271 - _ZN3cub18CUB_300001_SM_10006detail8for_each13static_kernelINS2_12policy_hub_t12policy_500_tElN6thrust24THRUST_300001_SM_1000_NS8cuda_cub20__uninitialized_copy7functorINS7_6detail15normal_iteratorINS7_10device_ptrIiEEEENS7_7pointerIiNS8_3tagENS7_11use_defaultESI_EEEEEEvT0_T1_)
        .other          _ZN3cub18CUB_300001_SM_10006detail8for_each13static_kernelINS2_12policy_hub_t12policy_500_tElN6thrust24THRUST_300001_SM_1000_NS8cuda_cub20__uninitialized_copy7functorINS7_6detail15normal_iteratorINS7_10device_ptrIiEEEENS7_7pointerIiNS8_3tagENS7_11use_defaultESI_EEEEEEvT0_T1_,@"STO_CUDA_ENTRY STV_DEFAULT"
_ZN3cub18CUB_300001_SM_10006detail8for_each13static_kernelINS2_12policy_hub_t12policy_500_tElN6thrust24THRUST_300001_SM_1000_NS8cuda_cub20__uninitialized_copy7functorINS7_6detail15normal_iteratorINS7_10device_ptrIiEEEENS7_7pointerIiNS8_3tagENS7_11use_defaultESI_EEEEEEvT0_T1_:
.text._ZN3cub18CUB_300001_SM_10006detail8for_each13static_kernelINS2_12policy_hub_t12policy_500_tElN6thrust24THRUST_300001_SM_1000_NS8cuda_cub20__uninitialized_copy7functorINS7_6detail15normal_iteratorINS7_10device_ptrIiEEEENS7_7pointerIiNS8_3tagENS7_11use_defaultESI_EEEEEEvT0_T1_:
[----:B------:R-:W-:Y:S08]  /*0000*/  LDC R1, c[0x0][0x37c] ;  /* 0x0000df00ff017b82 */ /* 0x000ff00000000800 */
[----:B------:R-:W0:Y:S01]  /*0010*/  S2UR UR4, SR_CTAID.X ;  /* 0x00000000000479c3 */ /* 0x000e220000002500 */
[----:B------:R-:W1:Y:S01]  /*0020*/  LDCU.64 UR6, c[0x0][0x380] ;  /* 0x00007000ff0677ac */ /* 0x000e620008000a00 */
[----:B------:R-:W2:Y:S01]  /*0030*/  LDCU.64 UR8, c[0x0][0x358] ;  /* 0x00006b00ff0877ac */ /* 0x000ea20008000a00 */
[----:B0-----:R-:W-:-:S04]  /*0040*/  UIMAD.WIDE.U32 UR4, UR4, 0x200, URZ ;  /* 0x00000200040478a5 */ /* 0x001fc8000f8e00ff */
[----:B-1----:R-:W-:-:S04]  /*0050*/  UIADD3 UR6, UP0, UPT, -UR4, UR6, URZ ;  /* 0x0000000604067290 */ /* 0x002fc8000ff1e1ff */
[----:B------:R-:W-:Y:S02]  /*0060*/  UIADD3.X UR7, UPT, UPT, ~UR5, UR7, URZ, UP0, !UPT ;  /* 0x0000000705077290 */ /* 0x000fe400087fe5ff */
[----:B------:R-:W-:-:S04]  /*0070*/  UISETP.GE.U32.AND UP0, UPT, UR6, 0x200, UPT ;  /* 0x000002000600788c */ /* 0x000fc8000bf06070 */
[----:B------:R-:W-:-:S09]  /*0080*/  UISETP.GE.AND.EX UP0, UPT, UR7, URZ, UPT, UP0 ;  /* 0x000000ff0700728c */ /* 0x000fd2000bf06300 */
[----:B--2---:R-:W-:Y:S05]  /*0090*/  BRA.U !UP0, `(.L_x_236) ;  /* 0x0000000108407547 */ /* 0x004fea000b800000 */
[----:B------:R-:W0:Y:S01]  /*00a0*/  S2R R0, SR_TID.X ;  /* 0x0000000000007919 */ /* 0x000e220000002100 */
[----:B------:R-:W1:Y:S01]  /*00b0*/  LDCU.64 UR10, c[0x0][0x388] ;  /* 0x00007100ff0a77ac */ /* 0x000e620008000a00 */
[----:B0-----:R-:W-:-:S05]  /*00c0*/  IADD3 R0, P0, PT, R0, UR4, RZ ;  /* 0x0000000400007c10 */ /* 0x001fca000ff1e0ff */
[----:B------:R-:W-:Y:S02]  /*00d0*/  IMAD.X R3, RZ, RZ, UR5, P0 ;  /* 0x00000005ff037e24 */ /* 0x000fe400080e06ff */
[----:B------:R-:W-:-:S03]  /*00e0*/  IMAD.SHL.U32 R4, R0, 0x4, RZ ;  /* 0x0000000400047824 */ /* 0x000fc600078e00ff */
[----:B------:R-:W-:Y:S02]  /*00f0*/  SHF.L.U64.HI R0, R0, 0x2, R3 ;  /* 0x0000000200007819 */ /* 0x000fe40000010203 */
[----:B-1----:R-:W-:-:S04]  /*0100*/  IADD3 R2, P0, PT, R4, UR10, RZ ;  /* 0x0000000a04027c10 */ /* 0x002fc8000ff1e0ff */
[----:B------:R-:W-:Y:S01]  /*0110*/  IADD3.X R3, PT, PT, R0, UR11, RZ, P0, !PT ;  /* 0x0000000b00037c10 */ /* 0x000fe200087fe4ff */
[----:B------:R-:W0:Y:S04]  /*0120*/  LDCU.64 UR10, c[0x0][0x390] ;  /* 0x00007200ff0a77ac */ /* 0x000e280008000a00 */
[----:B------:R-:W2:Y:S01]  /*0130*/  LDG.E R7, desc[UR8][R2.64] ;  /* 0x0000000802077981 */ /* 0x000ea2000c1e1900 */
[----:B0-----:R-:W-:-:S04]  /*0140*/  IADD3 R4, P0, PT, R4, UR10, RZ ;  /* 0x0000000a04047c10 */ /* 0x001fc8000ff1e0ff */
[----:B------:R-:W-:-:S05]  /*0150*/  IADD3.X R5, PT, PT, R0, UR11, RZ, P0, !PT ;  /* 0x0000000b00057c10 */ /* 0x000fca00087fe4ff */
[----:B--2---:R-:W-:Y:S04]  /*0160*/  STG.E desc[UR8][R4.64], R7 ;  /* 0x0000000704007986 */ /* 0x004fe8000c101908 */
[----:B------:R-:W2:Y:S04]  /*0170*/  LDG.E R9, desc[UR8][R2.64+0x400] ;  /* 0x0004000802097981 */ /* 0x000ea8000c1e1900 */
[----:B--2---:R-:W-:Y:S01]  /*0180*/  STG.E desc[UR8][R4.64+0x400], R9 ;  /* 0x0004000904007986 */ /* 0x004fe2000c101908 */
[----:B------:R-:W-:Y:S05]  /*0190*/  EXIT ;  /* 0x000000000000794d */ /* 0x000fea0003800000 */
.L_x_236:
[----:B------:R-:W0:Y:S01]  /*01a0*/  S2R R0, SR_TID.X ;  /* 0x0000000000007919 */ /* 0x000e220000002100 */
[----:B------:R-:W-:Y:S01]  /*01b0*/  USHF.R.S32.HI UR7, URZ, 0x1f, UR6 ;  /* 0x0000001fff077899 */ /* 0x000fe20008011406 */
[----:B------:R-:W-:Y:S05]  /*01c0*/  BSSY.RECONVERGENT B0, `(.L_x_237) ;  /* 0x0000015000007945 */ /* 0x000fea0003800200 */
[----:B------:R-:W-:Y:S01]  /*01d0*/  IMAD.U32 R3, RZ, RZ, UR7 ;  /* 0x00000007ff037e24 */ /* 0x000fe2000f8e00ff */
[C---:B0-----:R-:W-:Y:S01]  /*01e0*/  ISETP.LT.U32.AND P0, PT, R0.reuse, UR6, PT ;  /* 0x0000000600007c0c */ /* 0x041fe2000bf01070 */
[----:B------:R-:W-:-:S03]  /*01f0*/  VIADD R2, R0, 0x100 ;  /* 0x0000010000027836 */ /* 0x000fc60000000000 */
[----:B------:R-:W-:Y:S02]  /*0200*/  ISETP.GT.AND.EX P0, PT, R3, RZ, PT, P0 ;  /* 0x000000ff0300720c */ /* 0x000fe40003f04300 */
[----:B------:R-:W-:Y:S01]  /*0210*/  ISETP.LT.U32.AND P1, PT, R2, UR6, PT ;  /* 0x0000000602007c0c */ /* 0x000fe2000bf21070 */
[----:B------:R-:W-:-:S05]  /*0220*/  IMAD.U32 R2, RZ, RZ, UR7 ;  /* 0x00000007ff027e24 */ /* 0x000fca000f8e00ff */
[----:B------:R-:W-:-:S05]  /*0230*/  ISETP.GT.AND.EX P1, PT, R2, RZ, PT, P1 ;  /* 0x000000ff0200720c */ /* 0x000fca0003f24310 */
[----:B------:R-:W-:Y:S08]  /*0240*/  @!P0 BRA `(.L_x_238) ;  /* 0x0000000000308947 */ /* 0x000ff00003800000 */
[----:B------:R-:W0:Y:S01]  /*0250*/  LDCU.64 UR10, c[0x0][0x388] ;  /* 0x00007100ff0a77ac */ /* 0x000e220008000a00 */
[----:B------:R-:W-:-:S05]  /*0260*/  IADD3 R2, P0, PT, R0, UR4, RZ ;  /* 0x0000000400027c10 */ /* 0x000fca000ff1e0ff */
[----:B------:R-:W-:Y:S02]  /*0270*/  IMAD.X R3, RZ, RZ, UR5, P0 ;  /* 0x00000005ff037e24 */ /* 0x000fe400080e06ff */
[----:B------:R-:W-:-:S03]  /*0280*/  IMAD.SHL.U32 R4, R2, 0x4, RZ ;  /* 0x0000000402047824 */ /* 0x000fc600078e00ff */
[----:B------:R-:W-:Y:S02]  /*0290*/  SHF.L.U64.HI R5, R2, 0x2, R3 ;  /* 0x0000000202057819 */ /* 0x000fe40000010203 */
[----:B0-----:R-:W-:-:S04]  /*02a0*/  IADD3 R2, P0, PT, R4, UR10, RZ ;  /* 0x0000000a04027c10 */ /* 0x001fc8000ff1e0ff */
[----:B------:R-:W-:Y:S01]  /*02b0*/  IADD3.X R3, PT, PT, R5, UR11, RZ, P0, !PT ;  /* 0x0000000b05037c10 */ /* 0x000fe200087fe4ff */
[----:B------:R-:W0:Y:S05]  /*02c0*/  LDCU.64 UR10, c[0x0][0x390] ;  /* 0x00007200ff0a77ac */ /* 0x000e2a0008000a00 */
[----:B------:R-:W2:Y:S01]  /*02d0*/  LDG.E R3, desc[UR8][R2.64] ;  /* 0x0000000802037981 */ /* 0x000ea2000c1e1900 */
[----:B0-----:R-:W-:-:S04]  /*02e0*/  IADD3 R4, P0, PT, R4, UR10, RZ ;  /* 0x0000000a04047c10 */ /* 0x001fc8000ff1e0ff */
[----:B------:R-:W-:-:S05]  /*02f0*/  IADD3.X R5, PT, PT, R5, UR11, RZ, P0, !PT ;  /* 0x0000000b05057c10 */ /* 0x000fca00087fe4ff */
[----:B--2---:R0:W-:Y:S04]  /*0300*/  STG.E desc[UR8][R4.64], R3 ;  /* 0x0000000304007986 */ /* 0x0041e8000c101908 */
.L_x_238:
[----:B------:R-:W-:Y:S05]  /*0310*/  BSYNC.RECONVERGENT B0 ;  /* 0x0000000000007941 */ /* 0x000fea0003800200 */
.L_x_237:
[----:B------:R-:W-:Y:S05]  /*0320*/  @!P1 EXIT ;  /* 0x000000000000994d */ /* 0x000fea0003800000 */
[----:B------:R-:W1:Y:S01]  /*0330*/  LDCU.64 UR6, c[0x0][0x388] ;  /* 0x00007100ff0677ac */ /* 0x000e620008000a00 */
[----:B------:R-:W-:-:S05]  /*0340*/  IADD3 R0, P0, PT, R0, UR4, RZ ;  /* 0x0000000400007c10 */ /* 0x000fca000ff1e0ff */
[----:B0-----:R-:W-:Y:S02]  /*0350*/  IMAD.X R3, RZ, RZ, UR5, P0 ;  /* 0x00000005ff037e24 */ /* 0x001fe400080e06ff */
[----:B------:R-:W-:-:S03]  /*0360*/  IMAD.SHL.U32 R4, R0, 0x4, RZ ;  /* 0x0000000400047824 */ /* 0x000fc600078e00ff */
[----:B------:R-:W-:Y:S02]  /*0370*/  SHF.L.U64.HI R0, R0, 0x2, R3 ;  /* 0x0000000200007819 */ /* 0x000fe40000010203 */
[----:B-1----:R-:W-:-:S04]  /*0380*/  IADD3 R2, P0, PT, R4, UR6, RZ ;  /* 0x0000000604027c10 */ /* 0x002fc8000ff1e0ff */
[----:B------:R-:W-:Y:S01]  /*0390*/  IADD3.X R3, PT, PT, R0, UR7, RZ, P0, !PT ;  /* 0x0000000700037c10 */ /* 0x000fe200087fe4ff */
[----:B------:R-:W0:Y:S05]  /*03a0*/  LDCU.64 UR6, c[0x0][0x390] ;  /* 0x00007200ff0677ac */ /* 0x000e2a0008000a00 */
[----:B------:R-:W2:Y:S01]  /*03b0*/  LDG.E R3, desc[UR8][R2.64+0x400] ;  /* 0x0004000802037981 */ /* 0x000ea2000c1e1900 */
[----:B0-----:R-:W-:-:S04]  /*03c0*/  IADD3 R4, P0, PT, R4, UR6, RZ ;  /* 0x0000000604047c10 */ /* 0x001fc8000ff1e0ff */
[----:B------:R-:W-:-:S05]  /*03d0*/  IADD3.X R5, PT, PT, R0, UR7, RZ, P0, !PT ;  /* 0x0000000700057c10 */ /* 0x000fca00087fe4ff */
[----:B--2---:R-:W-:Y:S01]  /*03e0*/  STG.E desc[UR8][R4.64+0x400], R3 ;  /* 0x0004000304007986 */ /* 0x004fe2000c101908 */
[----:B------:R-:W-:Y:S05]  /*03f0*/  EXIT ;  /* 0x000000000000794d */ /* 0x000fea0003800000 */
.L_x_239:
        /* <DEDUP_REMOVED lines=16> */
.L_x_271:


//--------------------- .text._ZN3cub18CUB_300001_SM_10006detail8for_each13static_kernelINS2_12policy_hub_t12policy_500_tElN6thrust24THRUST_300001_SM_1000_NS8cuda_cub11__transform17unary_transform_fINS7_6detail15normal_iteratorINS7_10device_ptrIiEEEESF_NS9_14no_stencil_tagENS8_9__replace10constant_fIiEENSB_10functional5actorINSK_9compositeIJNSK_16operator_adaptorIN4cuda3std3__48equal_toIvEEEENSL_INSK_8argumentILj0EEEEENSL_INSK_5valueIiEEEEEEEEEEEEEvT0_T1_ --------------------------
	.section	.text._ZN3cub18CUB_300001_SM_10006detail8for_each13static_kernelINS2_12policy_hub_t12policy_500_tElN6thrust24THRUST_300001_SM_1000_NS8cuda_cub11__transform17unary_transform_fINS7_6detail15normal_iteratorINS7_10device_ptrIiEEEESF_NS9_14no_stencil_tagENS8_9__replace10constant_fIiEENSB_10functional5actorINSK_9compositeIJNSK_16operator_adaptorIN4cuda3std3__48equal_toIvEEEENSL_INSK_8argumentILj0EEEEENSL_INSK_5valueIiEEEEEEEEEEEEEvT0_T1_,"ax",@progbits
	.align	128
        .global         _ZN3cub18CUB_300001_SM_10006detail8for_each13static_kernelINS2_12policy_hub_t12policy_500_tElN6thrust24THRUST_300001_SM_1000_NS8cuda_cub11__transform17unary_transform_fINS7_6detail15normal_iteratorINS7_10device_ptrIiEEEESF_NS9_14no_stencil_tagENS8_9__replace10constant_fIiEENSB_10functional5actorINSK_9compositeIJNSK_16operator_adaptorIN4cuda3std3__48equal_toIvEEEENSL_INSK_8argumentILj0EEEEENSL_INSK_5valueIiEEEEEEEEEEEEEvT0_T1_
        .type           _ZN3cub18CUB_300001_SM_10006detail8for_each13static_kernelINS2_12policy_hub_t12policy_500_tElN6thrust24THRUST_300001_SM_1000_NS8cuda_cub11__transform17unary_transform_fINS7_6detail15normal_iteratorINS7_10device_ptrIiEEEESF_NS9_14no_stencil_tagENS8_9__replace10constant_fIiEENSB_10functional5actorINSK_9compositeIJNSK_16operator_adaptorIN4cuda3std3__48equal_toIvEEEENSL_INSK_8argumentILj0EEEEENSL_INSK_5valueIiEEEEEEEEEEEEEvT0_T1_,@function
        .size           _ZN3cub18CUB_300001_SM_10006detail8for_each13static_kernelINS2_12policy_hub_t12policy_500_tElN6thrust24THRUST_300001_SM_1000_NS8cuda_cub11__transform17unary_transform_fINS7_6detail15normal_iteratorINS7_10device_ptrIiEEEESF_NS9_14no_stencil_tagENS8_9__replace10constant_fIiEENSB_10functional5actorINSK_9compositeIJNSK_16operator_adaptorIN4cuda3std3__48equal_toIvEEEENSL_INSK_8argumentILj0EEEEENSL_INSK_5valueIiEEEEEEEEEEEEEvT0_T1_,(.L_x_272 - _ZN3cub18CUB_300001_SM_10006detail8for_each13static_kernelINS2_12policy_hub_t12policy_500_tElN6thrust24THRUST_300001_SM_1000_NS8cuda_cub11__transform17unary_transform_fINS7_6detail15normal_iteratorINS7_10device_ptrIiEEEESF_NS9_14no_stencil_tagENS8_9__replace10constant_fIiEENSB_10functional5actorINSK_9compositeIJNSK_16operator_adaptorIN4cuda3std3__48equal_toIvEEEENSL_INSK_8argumentILj0EEEEENSL_INSK_5valueIiEEEEEEEEEEEEEvT0_T1_)
        .other          _ZN3cub18CUB_300001_SM_10006detail8for_each13static_kernelINS2_12policy_hub_t12policy_500_tElN6thrust24THRUST_300001_SM_1000_NS8cuda_cub11__transform17unary_transform_fINS7_6detail15normal_iteratorINS7_10device_ptrIiEEEESF_NS9_14no_stencil_tagENS8_9__replace10constant_fIiEENSB_10functional5actorINSK_9compositeIJNSK_16operator_adaptorIN4cuda3std3__48equal_toIvEEEENSL_INSK_8argumentILj0EEEEENSL_INSK_5valueIiEEEEEEEEEEEEEvT0_T1_,@"STO_CUDA_ENTRY STV_DEFAULT"
_ZN3cub18CUB_300001_SM_10006detail8for_each13static_kernelINS2_12policy_hub_t12policy_500_tElN6thrust24THRUST_300001_SM_1000_NS8cuda_cub11__transform17unary_transform_fINS7_6detail15normal_iteratorINS7_10device_ptrIiEEEESF_NS9_14no_stencil_tagENS8_9__replace10constant_fIiEENSB_10functional5actorINSK_9compositeIJNSK_16operator_adaptorIN4cuda3std3__48equal_toIvEEEENSL_INSK_8argumentILj0EEEEENSL_INSK_5valueIiEEEEEEEEEEEEEvT0_T1_:
.text._ZN3cub18CUB_300001_SM_10006detail8for_each13static_kernelINS2_12policy_hub_t12policy_500_tElN6thrust24THRUST_300001_SM_1000_NS8cuda_cub11__transform17unary_transform_fINS7_6detail15normal_iteratorINS7_10device_ptrIiEEEESF_NS9_14no_stencil_tagENS8_9__replace10constant_fIiEENSB_10functional5actorINSK_9compositeIJNSK_16operator_adaptorIN4cuda3std3__48equal_toIvEEEENSL_INSK_8argumentILj0EEEEENSL_INSK_5valueIiEEEEEEEEEEEEEvT0_T1_:
        /* <DEDUP_REMOVED lines=12> */
[----:B------:R-:W2:Y:S01]  /*00c0*/  LDCU UR7, c[0x0][0x3a0] ;  /* 0x00007400ff0777ac */ /* 0x000ea20008000800 */
        /* <DEDUP_REMOVED lines=8> */
[----:B0-----:R-:W-:Y:S02]  /*0150*/  IADD3 R4, P1, PT, R4, UR10, RZ ;  /* 0x0000000a04047c10 */ /* 0x001fe4000ff3e0ff */
[----:B--2---:R-:W-:Y:S02]  /*0160*/  ISETP.NE.AND P0, PT, R5, UR7, PT ;  /* 0x0000000705007c0c */ /* 0x004fe4000bf05270 */
[----:B------:R-:W-:-:S11]  /*0170*/  IADD3.X R5, PT, PT, R0, UR11, RZ, P1, !PT ;  /* 0x0000000b00057c10 */ /* 0x000fd60008ffe4ff */
[----:B------:R-:W0:Y:S02]  /*0180*/  @!P0 LDC R7, c[0x0][0x398] ;  /* 0x0000e600ff078b82 */ /* 0x000e240000000800 */
[----:B0-----:R0:W-:Y:S04]  /*0190*/  @!P0 STG.E desc[UR8][R4.64], R7 ;  /* 0x0000000704008986 */ /* 0x0011e8000c101908 */
[----:B------:R-:W2:Y:S02]  /*01a0*/  LDG.E R0, desc[UR8][R2.64+0x400] ;  /* 0x0004000802007981 */ /* 0x000ea4000c1e1900 */
[----:B--2---:R-:W-:-:S13]  /*01b0*/  ISETP.NE.AND P0, PT, R0, UR7, PT ;  /* 0x0000000700007c0c */ /* 0x004fda000bf05270 */
[----:B0-----:R-:W-:Y:S05]  /*01c0*/  @P0 EXIT ;  /* 0x000000000000094d */ /* 0x001fea0003800000 */
[----:B------:R-:W0:Y:S02]  /*01d0*/  LDC R3, c[0x0][0x398] ;  /* 0x0000e600ff037b82 */ /* 0x000e240000000800 */
[----:B0-----:R-:W-:Y:S01]  /*01e0*/  STG.E desc[UR8][R4.64+0x400], R3 ;  /* 0x0004000304007986 */ /* 0x001fe2000c101908 */
[----:B------:R-:W-:Y:S05]  /*01f0*/  EXIT ;  /* 0x000000000000794d */ /* 0x000fea0003800000 */
.L_x_240:
        /* <DEDUP_REMOVED lines=16> */
[----:B0-----:R-:W-:Y:S01]  /*0300*/  IADD3 R2, P1, PT, R5, UR10, RZ ;  /* 0x0000000a05027c10 */ /* 0x001fe2000ff3e0ff */
[----:B------:R-:W0:Y:S03]  /*0310*/  LDCU UR10, c[0x0][0x3a0] ;  /* 0x00007400ff0a77ac */ /* 0x000e260008000800 */
[----:B------:R-:W-:-:S05]  /*0320*/  IADD3.X R3, PT, PT, R6, UR11, RZ, P1, !PT ;  /* 0x0000000b06037c10 */ /* 0x000fca0008ffe4ff */
[----:B------:R-:W0:Y:S02]  /*0330*/  LDG.E R2, desc[UR8][R2.64] ;  /* 0x0000000802027981 */ /* 0x000e24000c1e1900 */
[----:B0-----:R-:W-:-:S13]  /*0340*/  ISETP.NE.AND P1, PT, R2, UR10, PT ;  /* 0x0000000a02007c0c */ /* 0x001fda000bf25270 */
[----:B------:R-:W0:Y:S08]  /*0350*/  @!P1 LDC.64 R8, c[0x0][0x390] ;  /* 0x0000e400ff089b82 */ /* 0x000e300000000a00 */
[----:B------:R-:W1:Y:S01]  /*0360*/  @!P1 LDC R7, c[0x0][0x398] ;  /* 0x0000e600ff079b82 */ /* 0x000e620000000800 */
[----:B0-----:R-:W-:-:S05]  /*0370*/  @!P1 IADD3 R4, P2, PT, R5, R8, RZ ;  /* 0x0000000805049210 */ /* 0x001fca0007f5e0ff */
[----:B------:R-:W-:-:S05]  /*0380*/  @!P1 IMAD.X R5, R6, 0x1, R9, P2 ;  /* 0x0000000106059824 */ /* 0x000fca00010e0609 */
[----:B-1----:R0:W-:Y:S03]  /*0390*/  @!P1 STG.E desc[UR8][R4.64], R7 ;  /* 0x0000000704009986 */ /* 0x0021e6000c101908 */
.L_x_242:
[----:B------:R-:W-:Y:S05]  /*03a0*/  BSYNC.RECONVERGENT B0 ;  /* 0x0000000000007941 */ /* 0x000fea0003800200 */
.L_x_241:
[----:B------:R-:W-:Y:S05]  /*03b0*/  @!P0 EXIT ;  /* 0x000000000000894d */ /* 0x000fea0003800000 */
[----:B------:R-:W1:Y:S01]  /*03c0*/  LDCU.64 UR6, c[0x0][0x388] ;  /* 0x00007100ff0677ac */ /* 0x000e620008000a00 */
[----:B------:R-:W-:-:S05]  /*03d0*/  IADD3 R0, P0, PT, R0, UR4, RZ ;  /* 0x0000000400007c10 */ /* 0x000fca000ff1e0ff */
[----:B------:R-:W-:Y:S02]  /*03e0*/  IMAD.X R3, RZ, RZ, UR5, P0 ;  /* 0x00000005ff037e24 */ /* 0x000fe400080e06ff */
[----:B0-----:R-:W-:-:S03]  /*03f0*/  IMAD.SHL.U32 R4, R0, 0x4, RZ ;  /* 0x0000000400047824 */ /* 0x001fc600078e00ff */
[----:B------:R-:W-:Y:S02]  /*0400*/  SHF.L.U64.HI R0, R0, 0x2, R3 ;  /* 0x0000000200007819 */ /* 0x000fe40000010203 */
[----:B-1----:R-:W-:Y:S01]  /*0410*/  IADD3 R2, P0, PT, R4, UR6, RZ ;  /* 0x0000000604027c10 */ /* 0x002fe2000ff1e0ff */
[----:B------:R-:W0:Y:S03]  /*0420*/  LDCU UR6, c[0x0][0x3a0] ;  /* 0x00007400ff0677ac */ /* 0x000e260008000800 */
[----:B------:R-:W-:-:S05]  /*0430*/  IADD3.X R3, PT, PT, R0, UR7, RZ, P0, !PT ;  /* 0x0000000700037c10 */ /* 0x000fca00087fe4ff */
[----:B------:R-:W0:Y:S02]  /*0440*/  LDG.E R2, desc[UR8][R2.64+0x400] ;  /* 0x0004000802027981 */ /* 0x000e24000c1e1900 */
[----:B0-----:R-:W-:-:S13]  /*0450*/  ISETP.NE.AND P0, PT, R2, UR6, PT ;  /* 0x0000000602007c0c */ /* 0x001fda000bf05270 */
[----:B------:R-:W-:Y:S05]  /*0460*/  @P0 EXIT ;  /* 0x000000000000094d */ /* 0x000fea0003800000 */
[----:B------:R-:W0:Y:S01]  /*0470*/  LDCU.64 UR4, c[0x0][0x390] ;  /* 0x00007200ff0477ac */ /* 0x000e220008000a00 */
[----:B------:R-:W1:Y:S01]  /*0480*/  LDC R5, c[0x0][0x398] ;  /* 0x0000e600ff057b82 */ /* 0x000e620000000800 */
[----:B0-----:R-:W-:-:S04]  /*0490*/  IADD3 R2, P0, PT, R4, UR4, RZ ;  /* 0x0000000404027c10 */ /* 0x001fc8000ff1e0ff */
[----:B------:R-:W-:-:S05]  /*04a0*/  IADD3.X R3, PT, PT, R0, UR5, RZ, P0, !PT ;  /* 0x0000000500037c10 */ /* 0x000fca00087fe4ff */
[----:B-1----:R-:W-:Y:S01]  /*04b0*/  STG.E desc[UR8][R2.64+0x400], R5 ;  /* 0x0004000502007986 */ /* 0x002fe2000c101908 */
[----:B------:R-:W-:Y:S05]  /*04c0*/  EXIT ;  /* 0x000000000000794d */ /* 0x000fea0003800000 */
.L_x_243:
        /* <DEDUP_REMOVED lines=11> */
.L_x_272:


//--------------------- .text._ZN3cub18CUB_300001_SM_10006detail8for_each13static_kernelINS2_12policy_hub_t12policy_500_tElN6thrust24THRUST_300001_SM_1000_NS8cuda_cub10__tabulate7functorINS7_6detail15normal_iteratorINS7_10device_ptrIiEEEENS7_6system6detail7generic6detail22compute_sequence_valueIivEElEEEEvT0_T1_ --------------------------
	.section	.text._ZN3cub18CUB_300001_SM_10006detail8for_each13static_kernelINS2_12policy_hub_t12policy_500_tElN6thrust24THRUST_300001_SM_1000_NS8cuda_cub10__tabulate7functorINS7_6detail15normal_iteratorINS7_10device_ptrIiEEEENS7_6system6detail7generic6detail22compute_sequence_valueIivEElEEEEvT0_T1_,"ax",@progbits
	.align	128
        .global         _ZN3cub18CUB_300001_SM_10006detail8for_each13static_kernelINS2_12policy_hub_t12policy_500_tElN6thrust24THRUST_300001_SM_1000_NS8cuda_cub10__tabulate7functorINS7_6detail15normal_iteratorINS7_10device_ptrIiEEEENS7_6system6detail7generic6detail22compute_sequence_valueIivEElEEEEvT0_T1_
        .type           _ZN3cub18CUB_300001_SM_10006detail8for_each13static_kernelINS2_12policy_hub_t12policy_500_tElN6thrust24THRUST_300001_SM_1000_NS8cuda_cub10__tabulate7functorINS7_6detail15normal_iteratorINS7_10device_ptrIiEEEENS7_6system6detail7generic6detail22compute_sequence_valueIivEElEEEEvT0_T1_,@function
        .size           _ZN3cub18CUB_300001_SM_10006detail8for_each13static_kernelINS2_12policy_hub_t12policy_500_tElN6thrust24THRUST_300001_SM_1000_NS8cuda_cub10__tabulate7functorINS7_6detail15normal_iteratorINS7_10device_ptrIiEEEENS7_6system6detail7generic6detail22compute_sequence_valueIivEElEEEEvT0_T1_,(.L_x_273 - _ZN3cub18CUB_300001_SM_10006detail8for_each13static_kernelINS2_12policy_hub_t12policy_500_tElN6thrust24THRUST_300001_SM_1000_NS8cuda_cub10__tabulate7functorINS7_6detail15normal_iteratorINS7_10device_ptrIiEEEENS7_6system6detail7generic6detail22compute_sequence_valueIivEElEEEEvT0_T1_)
        .other          _ZN3cub18CUB_300001_SM_10006detail8for_each13static_kernelINS2_12policy_hub_t12policy_500_tElN6thrust24THRUST_300001_SM_1000_NS8cuda_cub10__tabulate7functorINS7_6detail15normal_iteratorINS7_10device_ptrIiEEEENS7_6system6detail7generic6detail22compute_sequence_valueIivEElEEEEvT0_T1_,@"STO_CUDA_ENTRY STV_DEFAULT"
_ZN3cub18CUB_300001_SM_10006detail8for_each13static_kernelINS2_12policy_hub_t12policy_500_tElN6thrust24THRUST_300001_SM_1000_NS8cuda_cub10__tabulate7functorINS7_6detail15normal_iteratorINS7_10device_ptrIiEEEENS7_6system6detail7generic6detail22compute_sequence_valueIivEElEEEEvT0_T1_:
.text._ZN3cub18CUB_300001_SM_10006detail8for_each13static_kernelINS2_12policy_hub_t12policy_500_tElN6thrust24THRUST_300001_SM_1000_NS8cuda_cub10__tabulate7functorINS7_6detail15normal_iteratorINS7_10device_ptrIiEEEENS7_6system6detail7generic6detail22compute_sequence_valueIivEElEEEEvT0_T1_:
        /* <DEDUP_REMOVED lines=11> */
[----:B------:R-:W1:Y:S01]  /*00b0*/  LDC.64 R6, c[0x0][0x390] ;  /* 0x0000e400ff067b82 */ /* 0x000e620000000a00 */
[----:B------:R-:W2:Y:S01]  /*00c0*/  LDCU.64 UR10, c[0x0][0x388] ;  /* 0x00007100ff0a77ac */ /* 0x000ea20008000a00 */
[----:B0-----:R-:W-:-:S05]  /*00d0*/  IADD3 R5, P0, PT, R0, UR4, RZ ;  /* 0x0000000400057c10 */ /* 0x001fca000ff1e0ff */
[----:B------:R-:W-:Y:S01]  /*00e0*/  IMAD.X R4, RZ, RZ, UR5, P0 ;  /* 0x00000005ff047e24 */ /* 0x000fe200080e06ff */
[C---:B--2---:R-:W-:Y:S01]  /*00f0*/  LEA R2, P0, R5.reuse, UR10, 0x2 ;  /* 0x0000000a05027c11 */ /* 0x044fe2000f8010ff */
[----:B------:R-:W-:-:S03]  /*0100*/  VIADD R0, R5, 0x100 ;  /* 0x0000010005007836 */ /* 0x000fc60000000000 */
[C---:B------:R-:W-:Y:S01]  /*0110*/  LEA.HI.X R3, R5.reuse, UR11, R4, 0x2, P0 ;  /* 0x0000000b05037c11 */ /* 0x040fe200080f1404 */
[-CC-:B-1----:R-:W-:Y:S02]  /*0120*/  IMAD R5, R5, R7.reuse, R6.reuse ;  /* 0x0000000705057224 */ /* 0x182fe400078e0206 */
[----:B------:R-:W-:-:S03]  /*0130*/  IMAD R7, R0, R7, R6 ;  /* 0x0000000700077224 */ /* 0x000fc600078e0206 */
[----:B------:R-:W-:Y:S04]  /*0140*/  STG.E desc[UR8][R2.64], R5 ;  /* 0x0000000502007986 */ /* 0x000fe8000c101908 */
[----:B------:R-:W-:Y:S01]  /*0150*/  STG.E desc[UR8][R2.64+0x400], R7 ;  /* 0x0004000702007986 */ /* 0x000fe2000c101908 */
[----:B------:R-:W-:Y:S05]  /*0160*/  EXIT ;  /* 0x000000000000794d */ /* 0x000fea0003800000 */
.L_x_244:
[----:B------:R-:W0:Y:S01]  /*0170*/  S2R R2, SR_TID.X ;  /* 0x0000000000027919 */ /* 0x000e220000002100 */
[----:B------:R-:W-:Y:S01]  /*0180*/  USHF.R.S32.HI UR7, URZ, 0x1f, UR6 ;  /* 0x0000001fff077899 */ /* 0x000fe20008011406 */
[----:B------:R-:W-:Y:S05]  /*0190*/  BSSY.RECONVERGENT B0, `(.L_x_245) ;  /* 0x0000011000007945 */ /* 0x000fea0003800200 */
[----:B------:R-:W-:Y:S02]  /*01a0*/  IMAD.U32 R3, RZ, RZ, UR7 ;  /* 0x00000007ff037e24 */ /* 0x000fe4000f8e00ff */
[----:B------:R-:W-:Y:S01]  /*01b0*/  IMAD.U32 R4, RZ, RZ, UR7 ;  /* 0x00000007ff047e24 */ /* 0x000fe2000f8e00ff */
[C---:B0-----:R-:W-:Y:S01]  /*01c0*/  ISETP.LT.U32.AND P0, PT, R2.reuse, UR6, PT ;  /* 0x0000000602007c0c */ /* 0x041fe2000bf01070 */
[----:B------:R-:W-:-:S03]  /*01d0*/  VIADD R0, R2, 0x100 ;  /* 0x0000010002007836 */ /* 0x000fc60000000000 */
[----:B------:R-:W-:Y:S02]  /*01e0*/  ISETP.GT.AND.EX P0, PT, R3, RZ, PT, P0 ;  /* 0x000000ff0300720c */ /* 0x000fe40003f04300 */
[----:B------:R-:W-:-:S04]  /*01f0*/  ISETP.LT.U32.AND P1, PT, R0, UR6, PT ;  /* 0x0000000600007c0c */ /* 0x000fc8000bf21070 */
[----:B------:R-:W-:-:S07]  /*0200*/  ISETP.GT.AND.EX P1, PT, R4, RZ, PT, P1 ;  /* 0x000000ff0400720c */ /* 0x000fce0003f24310 */
[----:B------:R-:W-:Y:S06]  /*0210*/  @!P0 BRA `(.L_x_246) ;  /* 0x0000000000208947 */ /* 0x000fec0003800000 */
[----:B------:R-:W0:Y:S01]  /*0220*/  LDC.64 R6, c[0x0][0x390] ;  /* 0x0000e400ff067b82 */ /* 0x000e220000000a00 */
[----:B------:R-:W1:Y:S01]  /*0230*/  LDCU.64 UR10, c[0x0][0x388] ;  /* 0x00007100ff0a77ac */ /* 0x000e620008000a00 */
[----:B------:R-:W-:-:S05]  /*0240*/  IADD3 R4, P0, PT, R2, UR4, RZ ;  /* 0x0000000402047c10 */ /* 0x000fca000ff1e0ff */
[----:B------:R-:W-:Y:S01]  /*0250*/  IMAD.X R3, RZ, RZ, UR5, P0 ;  /* 0x00000005ff037e24 */ /* 0x000fe200080e06ff */
[----:B-1----:R-:W-:-:S04]  /*0260*/  LEA R2, P0, R4, UR10, 0x2 ;  /* 0x0000000a04027c11 */ /* 0x002fc8000f8010ff */
[C---:B------:R-:W-:Y:S01]  /*0270*/  LEA.HI.X R3, R4.reuse, UR11, R3, 0x2, P0 ;  /* 0x0000000b04037c11 */ /* 0x040fe200080f1403 */
[----:B0-----:R-:W-:-:S05]  /*0280*/  IMAD R7, R4, R7, R6 ;  /* 0x0000000704077224 */ /* 0x001fca00078e0206 */
[----:B------:R0:W-:Y:S03]  /*0290*/  STG.E desc[UR8][R2.64], R7 ;  /* 0x0000000702007986 */ /* 0x0001e6000c101908 */
.L_x_246:
[----:B------:R-:W-:Y:S05]  /*02a0*/  BSYNC.RECONVERGENT B0 ;  /* 0x0000000000007941 */ /* 0x000fea0003800200 */
.L_x_245:
[----:B------:R-:W-:Y:S05]  /*02b0*/  @!P1 EXIT ;  /* 0x000000000000994d */ /* 0x000fea0003800000 */
[----:B------:R-:W1:Y:S01]  /*02c0*/  LDC.64 R4, c[0x0][0x390] ;  /* 0x0000e400ff047b82 */ /* 0x000e620000000a00 */
[----:B------:R-:W2:Y:S01]  /*02d0*/  LDCU.64 UR6, c[0x0][0x388] ;  /* 0x00007100ff0677ac */ /* 0x000ea20008000a00 */
[----:B------:R-:W-:-:S05]  /*02e0*/  IADD3 R0, P0, PT, R0, UR4, RZ ;  /* 0x0000000400007c10 */ /* 0x000fca000ff1e0ff */
[----:B0-----:R-:W-:Y:S01]  /*02f0*/  IMAD.X R3, RZ, RZ, UR5, P0 ;  /* 0x00000005ff037e24 */ /* 0x001fe200080e06ff */
[----:B--2---:R-:W-:-:S04]  /*0300*/  LEA R2, P0, R0, UR6, 0x2 ;  /* 0x0000000600027c11 */ /* 0x004fc8000f8010ff */
[C---:B------:R-:W-:Y:S01]  /*0310*/  LEA.HI.X R3, R0.reuse, UR7, R3, 0x2, P0 ;  /* 0x0000000700037c11 */ /* 0x040fe200080f1403 */
[----:B-1----:R-:W-:-:S05]  /*0320*/  IMAD R5, R0, R5, R4 ;  /* 0x0000000500057224 */ /* 0x002fca00078e0204 */
[----:B------:R-:W-:Y:S01]  /*0330*/  STG.E desc[UR8][R2.64], R5 ;  /* 0x0000000502007986 */ /* 0x000fe2000c101908 */
[----:B------:R-:W-:Y:S05]  /*0340*/  EXIT ;  /* 0x000000000000794d */ /* 0x000fea0003800000 */
.L_x_247:
        /* <DEDUP_REMOVED lines=11> */
.L_x_273:


//--------------------- .text._ZN3cub18CUB_300001_SM_10006detail8for_each13static_kernelINS2_12policy_hub_t12policy_500_tElN6thrust24THRUST_300001_SM_1000_NS8cuda_cub6__fill7functorINS7_6detail15normal_iteratorINS7_10device_ptrIiEEEEiEEEEvT0_T1_ --------------------------
	.section	.text._ZN3cub18CUB_300001_SM_10006detail8for_each13static_kernelINS2_12policy_hub_t12policy_500_tElN6thrust24THRUST_300001_SM_1000_NS8cuda_cub6__fill7functorINS7_6detail15normal_iteratorINS7_10device_ptrIiEEEEiEEEEvT0_T1_,"ax",@progbits
	.align	128
        .global         _ZN3cub18CUB_300001_SM_10006detail8for_each13static_kernelINS2_12policy_hub_t12policy_500_tElN6thrust24THRUST_300001_SM_1000_NS8cuda_cub6__fill7functorINS7_6detail15normal_iteratorINS7_10device_ptrIiEEEEiEEEEvT0_T1_
        .type           _ZN3cub18CUB_300001_SM_10006detail8for_each13static_kernelINS2_12policy_hub_t12policy_500_tElN6thrust24THRUST_300001_SM_1000_NS8cuda_cub6__fill7functorINS7_6detail15normal_iteratorINS7_10device_ptrIiEEEEiEEEEvT0_T1_,@function
        .size           _ZN3cub18CUB_300001_SM_10006detail8for_each13static_kernelINS2_12policy_hub_t12policy_500_tElN6thrust24THRUST_300001_SM_1000_NS8cuda_cub6__fill7functorINS7_6detail15normal_iteratorINS7_10device_ptrIiEEEEiEEEEvT0_T1_,(.L_x_274 - _ZN3cub18CUB_300001_SM_10006detail8for_each13static_kernelINS2_12policy_hub_t12policy_500_tElN6thrust24THRUST_300001_SM_1000_NS8cuda_cub6__fill7functorINS7_6detail15normal_iteratorINS7_10device_ptrIiEEEEiEEEEvT0_T1_)
        .other          _ZN3cub18CUB_300001_SM_10006detail8for_each13static_kernelINS2_12policy_hub_t12policy_500_tElN6thrust24THRUST_300001_SM_1000_NS8cuda_cub6__fill7functorINS7_6detail15normal_iteratorINS7_10device_ptrIiEEEEiEEEEvT0_T1_,@"STO_CUDA_ENTRY STV_DEFAULT"
_ZN3cub18CUB_300001_SM_10006detail8for_each13static_kernelINS2_12policy_hub_t12policy_500_tElN6thrust24THRUST_300001_SM_1000_NS8cuda_cub6__fill7functorINS7_6detail15normal_iteratorINS7_10device_ptrIiEEEEiEEEEvT0_T1_:
.text._ZN3cub18CUB_300001_SM_10006detail8for_each13static_kernelINS2_12policy_hub_t12policy_500_tElN6thrust24THRUST_300001_SM_1000_NS8cuda_cub6__fill7functorINS7_6detail15normal_iteratorINS7_10device_ptrIiEEEEiEEEEvT0_T1_:
        /* <DEDUP_REMOVED lines=12> */
[----:B------:R-:W2:Y:S01]  /*00c0*/  LDC R5, c[0x0][0x390] ;  /* 0x0000e400ff057b82 */ /* 0x000ea20000000800 */
[----:B0-----:R-:W-:-:S05]  /*00d0*/  IADD3 R0, P0, PT, R0, UR4, RZ ;  /* 0x0000000400007c10 */ /* 0x001fca000ff1e0ff */
[----:B------:R-:W-:Y:S01]  /*00e0*/  IMAD.X R3, RZ, RZ, UR5, P0 ;  /* 0x00000005ff037e24 */ /* 0x000fe200080e06ff */
[----:B-1----:R-:W-:-:S04]  /*00f0*/  LEA R2, P0, R0, UR6, 0x2 ;  /* 0x0000000600027c11 */ /* 0x002fc8000f8010ff */
[----:B------:R-:W-:-:S05]  /*0100*/  LEA.HI.X R3, R0, UR7, R3, 0x2, P0 ;  /* 0x0000000700037c11 */ /* 0x000fca00080f1403 */
[----:B--2---:R-:W-:Y:S04]  /*0110*/  STG.E desc[UR8][R2.64], R5 ;  /* 0x0000000502007986 */ /* 0x004fe8000c101908 */
[----:B------:R-:W-:Y:S01]  /*0120*/  STG.E desc[UR8][R2.64+0x400], R5 ;  /* 0x0004000502007986 */ /* 0x000fe2000c101908 */
[----:B------:R-:W-:Y:S05]  /*0130*/  EXIT ;  /* 0x000000000000794d */ /* 0x000fea0003800000 */
.L_x_248:
[----:B------:R-:W0:Y:S01]  /*0140*/  S2R R0, SR_TID.X ;  /* 0x0000000000007919 */ /* 0x000e220000002100 */
[----:B------:R-:W-:Y:S01]  /*0150*/  USHF.R.S32.HI UR7, URZ, 0x1f, UR6 ;  /* 0x0000001fff077899 */ /* 0x000fe20008011406 */
[----:B------:R-:W1:Y:S05]  /*0160*/  LDCU.64 UR10, c[0x0][0x388] ;  /* 0x00007100ff0a77ac */ /* 0x000e6a0008000a00 */
[----:B------:R-:W-:Y:S02]  /*0170*/  IMAD.U32 R2, RZ, RZ, UR7 ;  /* 0x00000007ff027e24 */ /* 0x000fe4000f8e00ff */
[----:B------:R-:W-:Y:S01]  /*0180*/  IMAD.U32 R4, RZ, RZ, UR7 ;  /* 0x00000007ff047e24 */ /* 0x000fe2000f8e00ff */
[----:B0-----:R-:W-:-:S04]  /*0190*/  ISETP.LT.U32.AND P0, PT, R0, UR6, PT ;  /* 0x0000000600007c0c */ /* 0x001fc8000bf01070 */
[----:B------:R-:W-:Y:S01]  /*01a0*/  ISETP.GT.AND.EX P0, PT, R2, RZ, PT, P0 ;  /* 0x000000ff0200720c */ /* 0x000fe20003f04300 */
[C---:B------:R-:W-:Y:S01]  /*01b0*/  VIADD R2, R0.reuse, 0x100 ;  /* 0x0000010000027836 */ /* 0x040fe20000000000 */
[----:B------:R-:W-:-:S04]  /*01c0*/  IADD3 R0, P2, PT, R0, UR4, RZ ;  /* 0x0000000400007c10 */ /* 0x000fc8000ff5e0ff */
[----:B------:R-:W-:Y:S01]  /*01d0*/  ISETP.LT.U32.AND P1, PT, R2, UR6, PT ;  /* 0x0000000602007c0c */ /* 0x000fe2000bf21070 */
[----:B------:R-:W-:Y:S01]  /*01e0*/  IMAD.X R3, RZ, RZ, UR5, P2 ;  /* 0x00000005ff037e24 */ /* 0x000fe200090e06ff */
[----:B-1----:R-:W-:Y:S02]  /*01f0*/  LEA R2, P2, R0, UR10, 0x2 ;  /* 0x0000000a00027c11 */ /* 0x002fe4000f8410ff */
[----:B------:R-:W-:Y:S02]  /*0200*/  ISETP.GT.AND.EX P1, PT, R4, RZ, PT, P1 ;  /* 0x000000ff0400720c */ /* 0x000fe40003f24310 */
[----:B------:R-:W-:Y:S01]  /*0210*/  LEA.HI.X R3, R0, UR11, R3, 0x2, P2 ;  /* 0x0000000b00037c11 */ /* 0x000fe200090f1403 */
[----:B------:R-:W0:Y:S04]  /*0220*/  @P0 LDC R5, c[0x0][0x390] ;  /* 0x0000e400ff050b82 */ /* 0x000e280000000800 */
[----:B0-----:R0:W-:Y:S06]  /*0230*/  @P0 STG.E desc[UR8][R2.64], R5 ;  /* 0x0000000502000986 */ /* 0x0011ec000c101908 */
[----:B------:R-:W-:Y:S05]  /*0240*/  @!P1 EXIT ;  /* 0x000000000000994d */ /* 0x000fea0003800000 */
[----:B0-----:R-:W0:Y:S02]  /*0250*/  LDC R5, c[0x0][0x390] ;  /* 0x0000e400ff057b82 */ /* 0x001e240000000800 */
[----:B0-----:R-:W-:Y:S01]  /*0260*/  STG.E desc[UR8][R2.64+0x400], R5 ;  /* 0x0004000502007986 */ /* 0x001fe2000c101908 */
[----:B------:R-:W-:Y:S05]  /*0270*/  EXIT ;  /* 0x000000000000794d */ /* 0x000fea0003800000 */
.L_x_249:
        /* <DEDUP_REMOVED lines=16> */
.L_x_274:


//--------------------- .text._ZN3cub18CUB_300001_SM_10006detail8for_each13static_kernelINS2_12policy_hub_t12policy_500_tEmN6thrust24THRUST_300001_SM_1000_NS8cuda_cub20__uninitialized_fill7functorINS7_10device_ptrIiEEiEEEEvT0_T1_ --------------------------
	.section	.text._ZN3cub18CUB_300001_SM_10006detail8for_each13static_kernelINS2_12policy_hub_t12policy_500_tEmN6thrust24THRUST_300001_SM_1000_NS8cuda_cub20__uninitialized_fill7functorINS7_10device_ptrIiEEiEEEEvT0_T1_,"ax",@progbits
	.align	128
        .global         _ZN3cub18CUB_300001_SM_10006detail8for_each13static_kernelINS2_12policy_hub_t12policy_500_tEmN6thrust24THRUST_300001_SM_1000_NS8cuda_cub20__uninitialized_fill7functorINS7_10device_ptrIiEEiEEEEvT0_T1_
        .type           _ZN3cub18CUB_300001_SM_10006detail8for_each13static_kernelINS2_12policy_hub_t12policy_500_tEmN6thrust24THRUST_300001_SM_1000_NS8cuda_cub20__uninitialized_fill7functorINS7_10device_ptrIiEEiEEEEvT0_T1_,@function
        .size           _ZN3cub18CUB_300001_SM_10006detail8for_each13static_kernelINS2_12policy_hub_t12policy_500_tEmN6thrust24THRUST_300001_SM_1000_NS8cuda_cub20__uninitialized_fill7functorINS7_10device_ptrIiEEiEEEEvT0_T1_,(.L_x_275 - _ZN3cub18CUB_300001_SM_10006detail8for_each13static_kernelINS2_12policy_hub_t12policy_500_tEmN6thrust24THRUST_300001_SM_1000_NS8cuda_cub20__uninitialized_fill7functorINS7_10device_ptrIiEEiEEEEvT0_T1_)
        .other          _ZN3cub18CUB_300001_SM_10006detail8for_each13static_kernelINS2_12policy_hub_t12policy_500_tEmN6thrust24THRUST_300001_SM_1000_NS8cuda_cub20__uninitialized_fill7functorINS7_10device_ptrIiEEiEEEEvT0_T1_,@"STO_CUDA_ENTRY STV_DEFAULT"
_ZN3cub18CUB_300001_SM_10006detail8for_each13static_kernelINS2_12policy_hub_t12policy_500_tEmN6thrust24THRUST_300001_SM_1000_NS8cuda_cub20__uninitialized_fill7functorINS7_10device_ptrIiEEiEEEEvT0_T1_:
.text._ZN3cub18CUB_300001_SM_10006detail8for_each13static_kernelINS2_12policy_hub_t12policy_500_tEmN6thrust24THRUST_300001_SM_1000_NS8cuda_cub20__uninitialized_fill7functorINS7_10device_ptrIiEEiEEEEvT0_T1_:
        /* <DEDUP_REMOVED lines=8> */
[----:B------:R-:W-:-:S09]  /*0080*/  UISETP.GE.U32.AND.EX UP0, UPT, UR7, URZ, UPT, UP0 ;  /* 0x000000ff0700728c */ /* 0x000fd2000bf06100 */
        /* <DEDUP_REMOVED lines=11> */
.L_x_250:
[----:B------:R-:W0:Y:S01]  /*0140*/  S2R R0, SR_TID.X ;  /* 0x0000000000007919 */ /* 0x000e220000002100 */
[----:B------:R-:W-:Y:S01]  /*0150*/  IMAD.U32 R2, RZ, RZ, UR7 ;  /* 0x00000007ff027e24 */ /* 0x000fe2000f8e00ff */
[----:B------:R-:W1:Y:S01]  /*0160*/  LDCU.64 UR10, c[0x0][0x388] ;  /* 0x00007100ff0a77ac */ /* 0x000e620008000a00 */
[----:B------:R-:W-:Y:S01]  /*0170*/  IMAD.U32 R4, RZ, RZ, UR7 ;  /* 0x00000007ff047e24 */ /* 0x000fe2000f8e00ff */
[----:B0-----:R-:W-:-:S04]  /*0180*/  ISETP.LT.U32.AND P0, PT, R0, UR6, PT ;  /* 0x0000000600007c0c */ /* 0x001fc8000bf01070 */
[----:B------:R-:W-:Y:S01]  /*0190*/  ISETP.GT.U32.AND.EX P0, PT, R2, RZ, PT, P0 ;  /* 0x000000ff0200720c */ /* 0x000fe20003f04100 */
[C---:B------:R-:W-:Y:S01]  /*01a0*/  VIADD R2, R0.reuse, 0x100 ;  /* 0x0000010000027836 */ /* 0x040fe20000000000 */
[----:B------:R-:W-:-:S04]  /*01b0*/  IADD3 R0, P2, PT, R0, UR4, RZ ;  /* 0x0000000400007c10 */ /* 0x000fc8000ff5e0ff */
[----:B------:R-:W-:Y:S01]  /*01c0*/  ISETP.LT.U32.AND P1, PT, R2, UR6, PT ;  /* 0x0000000602007c0c */ /* 0x000fe2000bf21070 */
[----:B------:R-:W-:Y:S01]  /*01d0*/  IMAD.X R3, RZ, RZ, UR5, P2 ;  /* 0x00000005ff037e24 */ /* 0x000fe200090e06ff */
[----:B-1----:R-:W-:Y:S02]  /*01e0*/  LEA R2, P2, R0, UR10, 0x2 ;  /* 0x0000000a00027c11 */ /* 0x002fe4000f8410ff */
[----:B------:R-:W-:Y:S02]  /*01f0*/  ISETP.GT.U32.AND.EX P1, PT, R4, RZ, PT, P1 ;  /* 0x000000ff0400720c */ /* 0x000fe40003f24110 */
[----:B------:R-:W-:Y:S01]  /*0200*/  LEA.HI.X R3, R0, UR11, R3, 0x2, P2 ;  /* 0x0000000b00037c11 */ /* 0x000fe200090f1403 */
[----:B------:R-:W0:Y:S04]  /*0210*/  @P0 LDC R5, c[0x0][0x390] ;  /* 0x0000e400ff050b82 */ /* 0x000e280000000800 */
[----:B0-----:R0:W-:Y:S06]  /*0220*/  @P0 STG.E desc[UR8][R2.64], R5 ;  /* 0x0000000502000986 */ /* 0x0011ec000c101908 */
[----:B------:R-:W-:Y:S05]  /*0230*/  @!P1 EXIT ;  /* 0x000000000000994d */ /* 0x000fea0003800000 */
[----:B0-----:R-:W0:Y:S02]  /*0240*/  LDC R5, c[0x0][0x390] ;  /* 0x0000e400ff057b82 */ /* 0x001e240000000800 */
[----:B0-----:R-:W-:Y:S01]  /*0250*/  STG.E desc[UR8][R2.64+0x400], R5 ;  /* 0x0004000502007986 */ /* 0x001fe2000c101908 */
[----:B------:R-:W-:Y:S05]  /*0260*/  EXIT ;  /* 0x000000000000794d */ /* 0x000fea0003800000 */
.L_x_251:
        /* <DEDUP_REMOVED lines=9> */
.L_x_275:


//--------------------- .text._ZN3cub18CUB_300001_SM_10006detail11EmptyKernelIvEEvv --------------------------
	.section	.text._ZN3cub18CUB_300001_SM_10006detail11EmptyKernelIvEEvv,"ax",@progbits
	.align	128
        .global         _ZN3cub18CUB_300001_SM_10006detail11EmptyKernelIvEEvv
        .type           _ZN3cub18CUB_300001_SM_10006detail11EmptyKernelIvEEvv,@function
        .size           _ZN3cub18CUB_300001_SM_10006detail11EmptyKernelIvEEvv,(.L_x_276 - _ZN3cub18CUB_300001_SM_10006detail11EmptyKernelIvEEvv)
        .other          _ZN3cub18CUB_300001_SM_10006detail11EmptyKernelIvEEvv,@"STO_CUDA_ENTRY STV_DEFAULT"
_ZN3cub18CUB_300001_SM_10006detail11EmptyKernelIvEEvv:
.text._ZN3cub18CUB_300001_SM_10006detail11EmptyKernelIvEEvv:
[----:B------:R-:W-:Y:S01]  /*0000*/  LDC R1, c[0x0][0x37c] ;  /* 0x0000df00ff017b82 */ /* 0x000fe20000000800 */
[----:B------:R-:W-:Y:S05]  /*0010*/  EXIT ;  /* 0x000000000000794d */ /* 0x000fea0003800000 */
.L_x_252:
        /* <DEDUP_REMOVED lines=14> */
.L_x_276:


//--------------------- .nv.shared._ZN3cub18CUB_300001_SM_10006detail9transform16transform_kernelINS2_10policy_hubILb0EN4cuda3std3__45tupleIJN6thrust24THRUST_300001_SM_1000_NS6detail15normal_iteratorINSA_10device_ptrIiEEEESF_EEEE10policy1000ElNS7_7modulusIiEESF_JPiSL_EEEvT0_iT1_T2_DpNS2_10kernel_argIT3_EE --------------------------
	.section	.nv.shared._ZN3cub18CUB_300001_SM_10006detail9transform16transform_kernelINS2_10policy_hubILb0EN4cuda3std3__45tupleIJN6thrust24THRUST_300001_SM_1000_NS6detail15normal_iteratorINSA_10device_ptrIiEEEESF_EEEE10policy1000ElNS7_7modulusIiEESF_JPiSL_EEEvT0_iT1_T2_DpNS2_10kernel_argIT3_EE,"aw",@nobits
	.sectionflags	@""
	.align	128
.nv.shared._ZN3cub18CUB_300001_SM_10006detail9transform16transform_kernelINS2_10policy_hubILb0EN4cuda3std3__45tupleIJN6thrust24THRUST_300001_SM_1000_NS6detail15normal_iteratorINSA_10device_ptrIiEEEESF_EEEE10policy1000ElNS7_7modulusIiEESF_JPiSL_EEEvT0_iT1_T2_DpNS2_10kernel_argIT3_EE:
	.zero		1152


//--------------------- .nv.shared.reserved.0     --------------------------
	.section	.nv.shared.reserved.0,"aw",@nobits
	.weak		__nv_reservedSMEM_offset_0_alias
	.size		__nv_reservedSMEM_offset_0_alias, 0, 64
	.other		__nv_reservedSMEM_offset_0_alias,@"STO_CUDA_RESERVED_SHARED STV_DEFAULT"
__nv_reservedSMEM_offset_0_alias:
	.zero		0
	.zero		64


//--------------------- .nv.global                --------------------------
	.section	.nv.global,"aw",@nobits
.nv.global:
	.type		_ZN34_INTERNAL_dcee0091_4_k_cu_36eee7a76thrust24THRUST_300001_SM_1000_NS3seqE,@object
	.size		_ZN34_INTERNAL_dcee0091_4_k_cu_36eee7a76thrust24THRUST_300001_SM_1000_NS3seqE,(_ZN34_INTERNAL_dcee0091_4_k_cu_36eee7a74cuda3std3__48in_placeE - _ZN34_INTERNAL_dcee0091_4_k_cu_36eee7a76thrust24THRUST_300001_SM_1000_NS3seqE)
_ZN34_INTERNAL_dcee0091_4_k_cu_36eee7a76thrust24THRUST_300001_SM_1000_NS3seqE:
	.zero		1
	.type		_ZN34_INTERNAL_dcee0091_4_k_cu_36eee7a74cuda3std3__48in_placeE,@object
	.size		_ZN34_INTERNAL_dcee0091_4_k_cu_36eee7a74cuda3std3__48in_placeE,(_ZN34_INTERNAL_dcee0091_4_k_cu_36eee7a74cuda3std6ranges3__45__cpo4sizeE - _ZN34_INTERNAL_dcee0091_4_k_cu_36eee7a74cuda3std3__48in_placeE)
_ZN34_INTERNAL_dcee0091_4_k_cu_36eee7a74cuda3std3__48in_placeE:
	.zero		1
	.type		_ZN34_INTERNAL_dcee0091_4_k_cu_36eee7a74cuda3std6ranges3__45__cpo4sizeE,@object
	.size		_ZN34_INTERNAL_dcee0091_4_k_cu_36eee7a74cuda3std6ranges3__45__cpo4sizeE,(_ZN34_INTERNAL_dcee0091_4_k_cu_36eee7a76thrust24THRUST_300001_SM_1000_NS12placeholders2_3E - _ZN34_INTERNAL_dcee0091_4_k_cu_36eee7a74cuda3std6ranges3__45__cpo4sizeE)
_ZN34_INTERNAL_dcee0091_4_k_cu_36eee7a74cuda3std6ranges3__45__cpo4sizeE:
	.zero		1
	.type		_ZN34_INTERNAL_dcee0091_4_k_cu_36eee7a76thrust24THRUST_300001_SM_1000_NS12placeholders2_3E,@object
	.size		_ZN34_INTERNAL_dcee0091_4_k_cu_36eee7a76thrust24THRUST_300001_SM_1000_NS12placeholders2_3E,(_ZN34_INTERNAL_dcee0091_4_k_cu_36eee7a74cuda3std3__45__cpo6cbeginE - _ZN34_INTERNAL_dcee0091_4_k_cu_36eee7a76thrust24THRUST_300001_SM_1000_NS12placeholders2_3E)
_ZN34_INTERNAL_dcee0091_4_k_cu_36eee7a76thrust24THRUST_300001_SM_1000_NS12placeholders2_3E:
	.zero		1
	.type		_ZN34_INTERNAL_dcee0091_4_k_cu_36eee7a74cuda3std3__45__cpo6cbeginE,@object
	.size		_ZN34_INTERNAL_dcee0091_4_k_cu_36eee7a74cuda3std3__45__cpo6cbeginE,(_ZN34_INTERNAL_dcee0091_4_k_cu_36eee7a74cuda3std6ranges3__45__cpo6cbeginE - _ZN34_INTERNAL_dcee0091_4_k_cu_36eee7a74cuda3std3__45__cpo6cbeginE)
_ZN34_INTERNAL_dcee0091_4_k_cu_36eee7a74cuda3std3__45__cpo6cbeginE:
	.zero		1
	.type		_ZN34_INTERNAL_dcee0091_4_k_cu_36eee7a74cuda3std6ranges3__45__cpo6cbeginE,@object
	.size		_ZN34_INTERNAL_dcee0091_4_k_cu_36eee7a74cuda3std6ranges3__45__cpo6cbeginE,(_ZN34_INTERNAL_dcee0091_4_k_cu_36eee7a76thrust24THRUST_300001_SM_1000_NS12placeholders2_7E - _ZN34_INTERNAL_dcee0091_4_k_cu_36eee7a74cuda3std6ranges3__45__cpo6cbeginE)
_ZN34_INTERNAL_dcee0091_4_k_cu_36eee7a74cuda3std6ranges3__45__cpo6cbeginE:
	.zero		1
	.type		_ZN34_INTERNAL_dcee0091_4_k_cu_36eee7a76thrust24THRUST_300001_SM_1000_NS12placeholders2_7E,@object
	.size		_ZN34_INTERNAL_dcee0091_4_k_cu_36eee7a76thrust24THRUST_300001_SM_1000_NS12placeholders2_7E,(_ZN34_INTERNAL_dcee0091_4_k_cu_36eee7a74cuda3std3__45__cpo7crbeginE - _ZN34_INTERNAL_dcee0091_4_k_cu_36eee7a76thrust24THRUST_300001_SM_1000_NS12placeholders2_7E)
_ZN34_INTERNAL_dcee0091_4_k_cu_36eee7a76thrust24THRUST_300001_SM_1000_NS12placeholders2_7E:
	.zero		1
	.type		_ZN34_INTERNAL_dcee0091_4_k_cu_36eee7a74cuda3std3__45__cpo7crbeginE,@object
	.size		_ZN34_INTERNAL_dcee0091_4_k_cu_36eee7a74cuda3std3__45__cpo7crbeginE,(_ZN34_INTERNAL_dcee0091_4_k_cu_36eee7a74cuda3std6ranges3__45__cpo4nextE - _ZN34_INTERNAL_dcee0091_4_k_cu_36eee7a74cuda3std3__45__cpo7crbeginE)
_ZN34_INTERNAL_dcee0091_4_k_cu_36eee7a74cuda3std3__45__cpo7crbeginE:
	.zero		1
	.type		_ZN34_INTERNAL_dcee0091_4_k_cu_36eee7a74cuda3std6ranges3__45__cpo4nextE,@object
	.size		_ZN34_INTERNAL_dcee0091_4_k_cu_36eee7a74cuda3std6ranges3__45__cpo4nextE,(_ZN34_INTERNAL_dcee0091_4_k_cu_36eee7a74cuda3std6ranges3__45__cpo4swapE - _ZN34_INTERNAL_dcee0091_4_k_cu_36eee7a74cuda3std6ranges3__45__cpo4nextE)
_ZN34_INTERNAL_dcee0091_4_k_cu_36eee7a74cuda3std6ranges3__45__cpo4nextE:
	.zero		1
	.type		_ZN34_INTERNAL_dcee0091_4_k_cu_36eee7a74cuda3std6ranges3__45__cpo4swapE,@object
	.size		_ZN34_INTERNAL_dcee0091_4_k_cu_36eee7a74cuda3std6ranges3__45__cpo4swapE,(_ZN34_INTERNAL_dcee0091_4_k_cu_36eee7a76thrust24THRUST_300001_SM_1000_NS8cuda_cub10par_nosyncE - _ZN34_INTERNAL_dcee0091_4_k_cu_36eee7a74cuda3std6ranges3__45__cpo4swapE)
_ZN34_INTERNAL_dcee0091_4_k_cu_36eee7a74cuda3std6ranges3__45__cpo4swapE:
	.zero		1
	.type		_ZN34_INTERNAL_dcee0091_4_k_cu_36eee7a76thrust24THRUST_300001_SM_1000_NS8cuda_cub10par_nosyncE,@object
	.size		_ZN34_INTERNAL_dcee0091_4_k_cu_36eee7a76thrust24THRUST_300001_SM_1000_NS8cuda_cub10par_nosyncE,(_ZN34_INTERNAL_dcee0091_4_k_cu_36eee7a76thrust24THRUST_300001_SM_1000_NS12placeholders2_9E - _ZN34_INTERNAL_dcee0091_4_k_cu_36eee7a76thrust24THRUST_300001_SM_1000_NS8cuda_cub10par_nosyncE)
_ZN34_INTERNAL_dcee0091_4_k_cu_36eee7a76thrust24THRUST_300001_SM_1000_NS8cuda_cub10par_nosyncE:
	.zero		1
	.type		_ZN34_INTERNAL_dcee0091_4_k_cu_36eee7a76thrust24THRUST_300001_SM_1000_NS12placeholders2_9E,@object
	.size		_ZN34_INTERNAL_dcee0091_4_k_cu_36eee7a76thrust24THRUST_300001_SM_1000_NS12placeholders2_9E,(_ZN34_INTERNAL_dcee0091_4_k_cu_36eee7a74cuda3std3__436_GLOBAL__N__dcee0091_4_k_cu_36eee7a76ignoreE - _ZN34_INTERNAL_dcee0091_4_k_cu_36eee7a76thrust24THRUST_300001_SM_1000_NS12placeholders2_9E)
_ZN34_INTERNAL_dcee0091_4_k_cu_36eee7a76thrust24THRUST_300001_SM_1000_NS12placeholders2_9E:
	.zero		1
	.type		_ZN34_INTERNAL_dcee0091_4_k_cu_36eee7a74cuda3std3__436_GLOBAL__N__dcee0091_4_k_cu_36eee7a76ignoreE,@object
	.size		_ZN34_INTERNAL_dcee0091_4_k_cu_36eee7a74cuda3std3__436_GLOBAL__N__dcee0091_4_k_cu_36eee7a76ignoreE,(_ZN34_INTERNAL_dcee0091_4_k_cu_36eee7a74cuda3std6ranges3__45__cpo4dataE - _ZN34_INTERNAL_dcee0091_4_k_cu_36eee7a74cuda3std3__436_GLOBAL__N__dcee0091_4_k_cu_36eee7a76ignoreE)
_ZN34_INTERNAL_dcee0091_4_k_cu_36eee7a74cuda3std3__436_GLOBAL__N__dcee0091_4_k_cu_36eee7a76ignoreE:
	.zero		1
	.type		_ZN34_INTERNAL_dcee0091_4_k_cu_36eee7a74cuda3std6ranges3__45__cpo4dataE,@object
	.size		_ZN34_INTERNAL_dcee0091_4_k_cu_36eee7a74cuda3std6ranges3__45__cpo4dataE,(_ZN34_INTERNAL_dcee0091_4_k_cu_36eee7a76thrust24THRUST_300001_SM_1000_NS12placeholders2_1E - _ZN34_INTERNAL_dcee0091_4_k_cu_36eee7a74cuda3std6ranges3__45__cpo4dataE)
_ZN34_INTERNAL_dcee0091_4_k_cu_36eee7a74cuda3std6ranges3__45__cpo4dataE:
	.zero		1
	.type		_ZN34_INTERNAL_dcee0091_4_k_cu_36eee7a76thrust24THRUST_300001_SM_1000_NS12placeholders2_1E,@object
	.size		_ZN34_INTERNAL_dcee0091_4_k_cu_36eee7a76thrust24THRUST_300001_SM_1000_NS12placeholders2_1E,(_ZN34_INTERNAL_dcee0091_4_k_cu_36eee7a74cuda3std3__45__cpo5beginE - _ZN34_INTERNAL_dcee0091_4_k_cu_36eee7a76thrust24THRUST_300001_SM_1000_NS12placeholders2_1E)
_ZN34_INTERNAL_dcee0091_4_k_cu_36eee7a76thrust24THRUST_300001_SM_1000_NS12placeholders2_1E:
	.zero		1
	.type		_ZN34_INTERNAL_dcee0091_4_k_cu_36eee7a74cuda3std3__45__cpo5beginE,@object
	.size		_ZN34_INTERNAL_dcee0091_4_k_cu_36eee7a74cuda3std3__45__cpo5beginE,(_ZN34_INTERNAL_dcee0091_4_k_cu_36eee7a74cuda3std6ranges3__45__cpo5beginE - _ZN34_INTERNAL_dcee0091_4_k_cu_36eee7a74cuda3std3__45__cpo5beginE)
_ZN34_INTERNAL_dcee0091_4_k_cu_36eee7a74cuda3std3__45__cpo5beginE:
	.zero		1
	.type		_ZN34_INTERNAL_dcee0091_4_k_cu_36eee7a74cuda3std6ranges3__45__cpo5beginE,@object
	.size		_ZN34_INTERNAL_dcee0091_4_k_cu_36eee7a74cuda3std6ranges3__45__cpo5beginE,(_ZN34_INTERNAL_dcee0091_4_k_cu_36eee7a76thrust24THRUST_300001_SM_1000_NS12placeholders2_5E - _ZN34_INTERNAL_dcee0091_4_k_cu_36eee7a74cuda3std6ranges3__45__cpo5beginE)
_ZN34_INTERNAL_dcee0091_4_k_cu_36eee7a74cuda3std6ranges3__45__cpo5beginE:
	.zero		1
	.type		_ZN34_INTERNAL_dcee0091_4_k_cu_36eee7a76thrust24THRUST_300001_SM_1000_NS12placeholders2_5E,@object
	.size		_ZN34_INTERNAL_dcee0091_4_k_cu_36eee7a76thrust24THRUST_300001_SM_1000_NS12placeholders2_5E,(_ZN34_INTERNAL_dcee0091_4_k_cu_36eee7a74cuda3std3__45__cpo6rbeginE - _ZN34_INTERNAL_dcee0091_4_k_cu_36eee7a76thrust24THRUST_300001_SM_1000_NS12placeholders2_5E)
_ZN34_INTERNAL_dcee0091_4_k_cu_36eee7a76thrust24THRUST_300001_SM_1000_NS12placeholders2_5E:
	.zero		1
	.type		_ZN34_INTERNAL_dcee0091_4_k_cu_36eee7a74cuda3std3__45__cpo6rbeginE,@object
	.size		_ZN34_INTERNAL_dcee0091_4_k_cu_36eee7a74cuda3std3__45__cpo6rbeginE,(_ZN34_INTERNAL_dcee0091_4_k_cu_36eee7a74cuda3std6ranges3__45__cpo7advanceE - _ZN34_INTERNAL_dcee0091_4_k_cu_36eee7a74cuda3std3__45__cpo6rbeginE)
_ZN34_INTERNAL_dcee0091_4_k_cu_36eee7a74cuda3std3__45__cpo6rbeginE:
	.zero		1
	.type		_ZN34_INTERNAL_dcee0091_4_k_cu_36eee7a74cuda3std6ranges3__45__cpo7advanceE,@object
	.size		_ZN34_INTERNAL_dcee0091_4_k_cu_36eee7a74cuda3std6ranges3__45__cpo7advanceE,(_ZN34_INTERNAL_dcee0091_4_k_cu_36eee7a74cuda3std3__47nulloptE - _ZN34_INTERNAL_dcee0091_4_k_cu_36eee7a74cuda3std6ranges3__45__cpo7advanceE)
_ZN34_INTERNAL_dcee0091_4_k_cu_36eee7a74cuda3std6ranges3__45__cpo7advanceE:
	.zero		1
	.type		_ZN34_INTERNAL_dcee0091_4_k_cu_36eee7a74cuda3std3__47nulloptE,@object
	.size		_ZN34_INTERNAL_dcee0091_4_k_cu_36eee7a74cuda3std3__47nulloptE,(_ZN34_INTERNAL_dcee0091_4_k_cu_36eee7a74cuda3std6ranges3__45__cpo8distanceE - _ZN34_INTERNAL_dcee0091_4_k_cu_36eee7a74cuda3std3__47nulloptE)
_ZN34_INTERNAL_dcee0091_4_k_cu_36eee7a74cuda3std3__47nulloptE:
	.zero		1
	.type		_ZN34_INTERNAL_dcee0091_4_k_cu_36eee7a74cuda3std6ranges3__45__cpo8distanceE,@object
	.size		_ZN34_INTERNAL_dcee0091_4_k_cu_36eee7a74cuda3std6ranges3__45__cpo8distanceE,(_ZN34_INTERNAL_dcee0091_4_k_cu_36eee7a76thrust24THRUST_300001_SM_1000_NS12placeholders3_10E - _ZN34_INTERNAL_dcee0091_4_k_cu_36eee7a74cuda3std6ranges3__45__cpo8distanceE)
_ZN34_INTERNAL_dcee0091_4_k_cu_36eee7a74cuda3std6ranges3__45__cpo8distanceE:
	.zero		1
	.type		_ZN34_INTERNAL_dcee0091_4_k_cu_36eee7a76thrust24THRUST_300001_SM_1000_NS12placeholders3_10E,@object
	.size		_ZN34_INTERNAL_dcee0091_4_k_cu_36eee7a76thrust24THRUST_300001_SM_1000_NS12placeholders3_10E,(_ZN34_INTERNAL_dcee0091_4_k_cu_36eee7a74cuda3std3__419piecewise_constructE - _ZN34_INTERNAL_dcee0091_4_k_cu_36eee7a76thrust24THRUST_300001_SM_1000_NS12placeholders3_10E)
_ZN34_INTERNAL_dcee0091_4_k_cu_36eee7a76thrust24THRUST_300001_SM_1000_NS12placeholders3_10E:
	.zero		1
	.type		_ZN34_INTERNAL_dcee0091_4_k_cu_36eee7a74cuda3std3__419piecewise_constructE,@object
	.size		_ZN34_INTERNAL_dcee0091_4_k_cu_36eee7a74cuda3std3__419piecewise_constructE,(_ZN34_INTERNAL_dcee0091_4_k_cu_36eee7a74cuda3std6ranges3__45__cpo5cdataE - _ZN34_INTERNAL_dcee0091_4_k_cu_36eee7a74cuda3std3__419piecewise_constructE)
_ZN34_INTERNAL_dcee0091_4_k_cu_36eee7a74cuda3std3__419piecewise_constructE:
	.zero		1
	.type		_ZN34_INTERNAL_dcee0091_4_k_cu_36eee7a74cuda3std6ranges3__45__cpo5cdataE,@object
	.size		_ZN34_INTERNAL_dcee0091_4_k_cu_36eee7a74cuda3std6ranges3__45__cpo5cdataE,(_ZN34_INTERNAL_dcee0091_4_k_cu_36eee7a76thrust24THRUST_300001_SM_1000_NS12placeholders2_2E - _ZN34_INTERNAL_dcee0091_4_k_cu_36eee7a74cuda3std6ranges3__45__cpo5cdataE)
_ZN34_INTERNAL_dcee0091_4_k_cu_36eee7a74cuda3std6ranges3__45__cpo5cdataE:
	.zero		1
	.type		_ZN34_INTERNAL_dcee0091_4_k_cu_36eee7a76thrust24THRUST_300001_SM_1000_NS12placeholders2_2E,@object
	.size		_ZN34_INTERNAL_dcee0091_4_k_cu_36eee7a76thrust24THRUST_300001_SM_1000_NS12placeholders2_2E,(_ZN34_INTERNAL_dcee0091_4_k_cu_36eee7a74cuda3std3__45__cpo3endE - _ZN34_INTERNAL_dcee0091_4_k_cu_36eee7a76thrust24THRUST_300001_SM_1000_NS12placeholders2_2E)
_ZN34_INTERNAL_dcee0091_4_k_cu_36eee7a76thrust24THRUST_300001_SM_1000_NS12placeholders2_2E:
	.zero		1
	.type		_ZN34_INTERNAL_dcee0091_4_k_cu_36eee7a74cuda3std3__45__cpo3endE,@object
	.size		_ZN34_INTERNAL_dcee0091_4_k_cu_36eee7a74cuda3std3__45__cpo3endE,(_ZN34_INTERNAL_dcee0091_4_k_cu_36eee7a74cuda3std6ranges3__45__cpo3endE - _ZN34_INTERNAL_dcee0091_4_k_cu_36eee7a74cuda3std3__45__cpo3endE)
_ZN34_INTERNAL_dcee0091_4_k_cu_36eee7a74cuda3std3__45__cpo3endE:
	.zero		1
	.type		_ZN34_INTERNAL_dcee0091_4_k_cu_36eee7a74cuda3std6ranges3__45__cpo3endE,@object
	.size		_ZN34_INTERNAL_dcee0091_4_k_cu_36eee7a74cuda3std6ranges3__45__cpo3endE,(_ZN34_INTERNAL_dcee0091_4_k_cu_36eee7a76thrust24THRUST_300001_SM_1000_NS12placeholders2_6E - _ZN34_INTERNAL_dcee0091_4_k_cu_36eee7a74cuda3std6ranges3__45__cpo3endE)
_ZN34_INTERNAL_dcee0091_4_k_cu_36eee7a74cuda3std6ranges3__45__cpo3endE:
	.zero		1
	.type		_ZN34_INTERNAL_dcee0091_4_k_cu_36eee7a76thrust24THRUST_300001_SM_1000_NS12placeholders2_6E,@object
	.size		_ZN34_INTERNAL_dcee0091_4_k_cu_36eee7a76thrust24THRUST_300001_SM_1000_NS12placeholders2_6E,(_ZN34_INTERNAL_dcee0091_4_k_cu_36eee7a74cuda3std3__45__cpo4rendE - _ZN34_INTERNAL_dcee0091_4_k_cu_36eee7a76thrust24THRUST_300001_SM_1000_NS12placeholders2_6E)
_ZN34_INTERNAL_dcee0091_4_k_cu_36eee7a76thrust24THRUST_300001_SM_1000_NS12placeholders2_6E:
	.zero		1
	.type		_ZN34_INTERNAL_dcee0091_4_k_cu_36eee7a74cuda3std3__45__cpo4rendE,@object
	.size		_ZN34_INTERNAL_dcee0091_4_k_cu_36eee7a74cuda3std3__45__cpo4rendE,(_ZN34_INTERNAL_dcee0091_4_k_cu_36eee7a74cuda3std6ranges3__45__cpo9iter_swapE - _ZN34_INTERNAL_dcee0091_4_k_cu_36eee7a74cuda3std3__45__cpo4rendE)
_ZN34_INTERNAL_dcee0091_4_k_cu_36eee7a74cuda3std3__45__cpo4rendE:
	.zero		1
	.type		_ZN34_INTERNAL_dcee0091_4_k_cu_36eee7a74cuda3std6ranges3__45__cpo9iter_swapE,@object
	.size		_ZN34_INTERNAL_dcee0091_4_k_cu_36eee7a74cuda3std6ranges3__45__cpo9iter_swapE,(_ZN34_INTERNAL_dcee0091_4_k_cu_36eee7a74cuda3std3__48unexpectE - _ZN34_INTERNAL_dcee0091_4_k_cu_36eee7a74cuda3std6ranges3__45__cpo9iter_swapE)
_ZN34_INTERNAL_dcee0091_4_k_cu_36eee7a74cuda3std6ranges3__45__cpo9iter_swapE:
	.zero		1
	.type		_ZN34_INTERNAL_dcee0091_4_k_cu_36eee7a74cuda3std3__48unexpectE,@object
	.size		_ZN34_INTERNAL_dcee0091_4_k_cu_36eee7a74cuda3std3__48unexpectE,(_ZN34_INTERNAL_dcee0091_4_k_cu_36eee7a76thrust24THRUST_300001_SM_1000_NS8cuda_cub3parE - _ZN34_INTERNAL_dcee0091_4_k_cu_36eee7a74cuda3std3__48unexpectE)
_ZN34_INTERNAL_dcee0091_4_k_cu_36eee7a74cuda3std3__48unexpectE:
	.zero		1
	.type		_ZN34_INTERNAL_dcee0091_4_k_cu_36eee7a76thrust24THRUST_300001_SM_1000_NS8cuda_cub3parE,@object
	.size		_ZN34_INTERNAL_dcee0091_4_k_cu_36eee7a76thrust24THRUST_300001_SM_1000_NS8cuda_cub3parE,(_ZN34_INTERNAL_dcee0091_4_k_cu_36eee7a76thrust24THRUST_300001_SM_1000_NS12placeholders2_4E - _ZN34_INTERNAL_dcee0091_4_k_cu_36eee7a76thrust24THRUST_300001_SM_1000_NS8cuda_cub3parE)
_ZN34_INTERNAL_dcee0091_4_k_cu_36eee7a76thrust24THRUST_300001_SM_1000_NS8cuda_cub3parE:
	.zero		1
	.type		_ZN34_INTERNAL_dcee0091_4_k_cu_36eee7a76thrust24THRUST_300001_SM_1000_NS12placeholders2_4E,@object
	.size		_ZN34_INTERNAL_dcee0091_4_k_cu_36eee7a76thrust24THRUST_300001_SM_1000_NS12placeholders2_4E,(_ZN34_INTERNAL_dcee0091_4_k_cu_36eee7a74cuda3std3__45__cpo4cendE - _ZN34_INTERNAL_dcee0091_4_k_cu_36eee7a76thrust24THRUST_300001_SM_1000_NS12placeholders2_4E)
_ZN34_INTERNAL_dcee0091_4_k_cu_36eee7a76thrust24THRUST_300001_SM_1000_NS12placeholders2_4E:
	.zero		1
	.type		_ZN34_INTERNAL_dcee0091_4_k_cu_36eee7a74cuda3std3__45__cpo4cendE,@object
	.size		_ZN34_INTERNAL_dcee0091_4_k_cu_36eee7a74cuda3std3__45__cpo4cendE,(_ZN34_INTERNAL_dcee0091_4_k_cu_36eee7a74cuda3std6ranges3__45__cpo4cendE - _ZN34_INTERNAL_dcee0091_4_k_cu_36eee7a74cuda3std3__45__cpo4cendE)
_ZN34_INTERNAL_dcee0091_4_k_cu_36eee7a74cuda3std3__45__cpo4cendE:
	.zero		1
	.type		_ZN34_INTERNAL_dcee0091_4_k_cu_36eee7a74cuda3std6ranges3__45__cpo4cendE,@object
	.size		_ZN34_INTERNAL_dcee0091_4_k_cu_36eee7a74cuda3std6ranges3__45__cpo4cendE,(_ZN34_INTERNAL_dcee0091_4_k_cu_36eee7a74cuda3std3__420unreachable_sentinelE - _ZN34_INTERNAL_dcee0091_4_k_cu_36eee7a74cuda3std6ranges3__45__cpo4cendE)
_ZN34_INTERNAL_dcee0091_4_k_cu_36eee7a74cuda3std6ranges3__45__cpo4cendE:
	.zero		1
	.type		_ZN34_INTERNAL_dcee0091_4_k_cu_36eee7a74cuda3std3__420unreachable_sentinelE,@object
	.size		_ZN34_INTERNAL_dcee0091_4_k_cu_36eee7a74cuda3std3__420unreachable_sentinelE,(_ZN34_INTERNAL_dcee0091_4_k_cu_36eee7a74cuda3std6ranges3__45__cpo5ssizeE - _ZN34_INTERNAL_dcee0091_4_k_cu_36eee7a74cuda3std3__420unreachable_sentinelE)
_ZN34_INTERNAL_dcee0091_4_k_cu_36eee7a74cuda3std3__420unreachable_sentinelE:
	.zero		1
	.type		_ZN34_INTERNAL_dcee0091_4_k_cu_36eee7a74cuda3std6ranges3__45__cpo5ssizeE,@object
	.size		_ZN34_INTERNAL_dcee0091_4_k_cu_36eee7a74cuda3std6ranges3__45__cpo5ssizeE,(_ZN34_INTERNAL_dcee0091_4_k_cu_36eee7a76thrust24THRUST_300001_SM_1000_NS12placeholders2_8E - _ZN34_INTERNAL_dcee0091_4_k_cu_36eee7a74cuda3std6ranges3__45__cpo5ssizeE)
_ZN34_INTERNAL_dcee0091_4_k_cu_36eee7a74cuda3std6ranges3__45__cpo5ssizeE:
	.zero		1
	.type		_ZN34_INTERNAL_dcee0091_4_k_cu_36eee7a76thrust24THRUST_300001_SM_1000_NS12placeholders2_8E,@object
	.size		_ZN34_INTERNAL_dcee0091_4_k_cu_36eee7a76thrust24THRUST_300001_SM_1000_NS12placeholders2_8E,(_ZN34_INTERNAL_dcee0091_4_k_cu_36eee7a74cuda3std3__45__cpo5crendE - _ZN34_INTERNAL_dcee0091_4_k_cu_36eee7a76thrust24THRUST_300001_SM_1000_NS12placeholders2_8E)
_ZN34_INTERNAL_dcee0091_4_k_cu_36eee7a76thrust24THRUST_300001_SM_1000_NS12placeholders2_8E:
	.zero		1
	.type		_ZN34_INTERNAL_dcee0091_4_k_cu_36eee7a74cuda3std3__45__cpo5crendE,@object
	.size		_ZN34_INTERNAL_dcee0091_4_k_cu_36eee7a74cuda3std3__45__cpo5crendE,(_ZN34_INTERNAL_dcee0091_4_k_cu_36eee7a74cuda3std6ranges3__45__cpo4prevE - _ZN34_INTERNAL_dcee0091_4_k_cu_36eee7a74cuda3std3__45__cpo5crendE)
_ZN34_INTERNAL_dcee0091_4_k_cu_36eee7a74cuda3std3__45__cpo5crendE:
	.zero		1
	.type		_ZN34_INTERNAL_dcee0091_4_k_cu_36eee7a74cuda3std6ranges3__45__cpo4prevE,@object
	.size		_ZN34_INTERNAL_dcee0091_4_k_cu_36eee7a74cuda3std6ranges3__45__cpo4prevE,(_ZN34_INTERNAL_dcee0091_4_k_cu_36eee7a74cuda3std6ranges3__45__cpo9iter_moveE - _ZN34_INTERNAL_dcee0091_4_k_cu_36eee7a74cuda3std6ranges3__45__cpo4prevE)
_ZN34_INTERNAL_dcee0091_4_k_cu_36eee7a74cuda3std6ranges3__45__cpo4prevE:
	.zero		1
	.type		_ZN34_INTERNAL_dcee0091_4_k_cu_36eee7a74cuda3std6ranges3__45__cpo9iter_moveE,@object
	.size		_ZN34_INTERNAL_dcee0091_4_k_cu_36eee7a74cuda3std6ranges3__45__cpo9iter_moveE,(_ZN34_INTERNAL_dcee0091_4_k_cu_36eee7a76thrust24THRUST_300001_SM_1000_NS6system6detail10sequential3seqE - _ZN34_INTERNAL_dcee0091_4_k_cu_36eee7a74cuda3std6ranges3__45__cpo9iter_moveE)
_ZN34_INTERNAL_dcee0091_4_k_cu_36eee7a74cuda3std6ranges3__45__cpo9iter_moveE:
	.zero		1
	.type		_ZN34_INTERNAL_dcee0091_4_k_cu_36eee7a76thrust24THRUST_300001_SM_1000_NS6system6detail10sequential3seqE,@object
	.size		_ZN34_INTERNAL_dcee0091_4_k_cu_36eee7a76thrust24THRUST_300001_SM_1000_NS6system6detail10sequential3seqE,(.L_31 - _ZN34_INTERNAL_dcee0091_4_k_cu_36eee7a76thrust24THRUST_300001_SM_1000_NS6system6detail10sequential3seqE)
_ZN34_INTERNAL_dcee0091_4_k_cu_36eee7a76thrust24THRUST_300001_SM_1000_NS6system6detail10sequential3seqE:
	.zero		1
.L_31:


//--------------------- .nv.shared._ZN3cub18CUB_300001_SM_10006detail9transform16transform_kernelINS2_10policy_hubILb0EN4cuda3std3__45tupleIJN6thrust24THRUST_300001_SM_1000_NS6detail15normal_iteratorINSA_10device_ptrIiEEEESF_EEEE10policy1000EiNS7_7modulusIiEESF_JPiSL_EEEvT0_iT1_T2_DpNS2_10kernel_argIT3_EE --------------------------
	.section	.nv.shared._ZN3cub18CUB_300001_SM_10006detail9transform16transform_kernelINS2_10policy_hubILb0EN4cuda3std3__45tupleIJN6thrust24THRUST_300001_SM_1000_NS6detail15normal_iteratorINSA_10device_ptrIiEEEESF_EEEE10policy1000EiNS7_7modulusIiEESF_JPiSL_EEEvT0_iT1_T2_DpNS2_10kernel_argIT3_EE,"aw",@nobits
	.sectionflags	@""
	.align	128
.nv.shared._ZN3cub18CUB_300001_SM_10006detail9transform16transform_kernelINS2_10policy_hubILb0EN4cuda3std3__45tupleIJN6thrust24THRUST_300001_SM_1000_NS6detail15normal_iteratorINSA_10device_ptrIiEEEESF_EEEE10policy1000EiNS7_7modulusIiEESF_JPiSL_EEEvT0_iT1_T2_DpNS2_10kernel_argIT3_EE:
	.zero		1152


//--------------------- .nv.shared._ZN3cub18CUB_300001_SM_10006detail9transform16transform_kernelINS2_10policy_hubILb0EN4cuda3std3__45tupleIJN6thrust24THRUST_300001_SM_1000_NS6detail15normal_iteratorINSA_10device_ptrIiEEEEEEEE10policy1000ElNS7_6negateIiEESF_JPiEEEvT0_iT1_T2_DpNS2_10kernel_argIT3_EE --------------------------
	.section	.nv.shared._ZN3cub18CUB_300001_SM_10006detail9transform16transform_kernelINS2_10policy_hubILb0EN4cuda3std3__45tupleIJN6thrust24THRUST_300001_SM_1000_NS6detail15normal_iteratorINSA_10device_ptrIiEEEEEEEE10policy1000ElNS7_6negateIiEESF_JPiEEEvT0_iT1_T2_DpNS2_10kernel_argIT3_EE,"aw",@nobits
	.sectionflags	@""
	.align	128
.nv.shared._ZN3cub18CUB_300001_SM_10006detail9transform16transform_kernelINS2_10policy_hubILb0EN4cuda3std3__45tupleIJN6thrust24THRUST_300001_SM_1000_NS6detail15normal_iteratorINSA_10device_ptrIiEEEEEEEE10policy1000ElNS7_6negateIiEESF_JPiEEEvT0_iT1_T2_DpNS2_10kernel_argIT3_EE:
	.zero		1152


//--------------------- .nv.shared._ZN3cub18CUB_300001_SM_10006detail9transform16transform_kernelINS2_10policy_hubILb0EN4cuda3std3__45tupleIJN6thrust24THRUST_300001_SM_1000_NS6detail15normal_iteratorINSA_10device_ptrIiEEEEEEEE10policy1000EiNS7_6negateIiEESF_JPiEEEvT0_iT1_T2_DpNS2_10kernel_argIT3_EE --------------------------
	.section	.nv.shared._ZN3cub18CUB_300001_SM_10006detail9transform16transform_kernelINS2_10policy_hubILb0EN4cuda3std3__45tupleIJN6thrust24THRUST_300001_SM_1000_NS6detail15normal_iteratorINSA_10device_ptrIiEEEEEEEE10policy1000EiNS7_6negateIiEESF_JPiEEEvT0_iT1_T2_DpNS2_10kernel_argIT3_EE,"aw",@nobits
	.sectionflags	@""
	.align	128
.nv.shared._ZN3cub18CUB_300001_SM_10006detail9transform16transform_kernelINS2_10policy_hubILb0EN4cuda3std3__45tupleIJN6thrust24THRUST_300001_SM_1000_NS6detail15normal_iteratorINSA_10device_ptrIiEEEEEEEE10policy1000EiNS7_6negateIiEESF_JPiEEEvT0_iT1_T2_DpNS2_10kernel_argIT3_EE:
	.zero		1152


//--------------------- .nv.shared._ZN3cub18CUB_300001_SM_10006detail9transform16transform_kernelINS2_10policy_hubILb0EN4cuda3std3__45tupleIJN6thrust24THRUST_300001_SM_1000_NS6detail15normal_iteratorINSA_10device_ptrIiEEEESF_EEEE10policy1000ElNS7_4plusIiEESF_JPiSL_EEEvT0_iT1_T2_DpNS2_10kernel_argIT3_EE --------------------------
	.section	.nv.shared._ZN3cub18CUB_300001_SM_10006detail9transform16transform_kernelINS2_10policy_hubILb0EN4cuda3std3__45tupleIJN6thrust24THRUST_300001_SM_1000_NS6detail15normal_iteratorINSA_10device_ptrIiEEEESF_EEEE10policy1000ElNS7_4plusIiEESF_JPiSL_EEEvT0_iT1_T2_DpNS2_10kernel_argIT3_EE,"aw",@nobits
	.sectionflags	@""
	.align	128
.nv.shared._ZN3cub18CUB_300001_SM_10006detail9transform16transform_kernelINS2_10policy_hubILb0EN4cuda3std3__45tupleIJN6thrust24THRUST_300001_SM_1000_NS6detail15normal_iteratorINSA_10device_ptrIiEEEESF_EEEE10policy1000ElNS7_4plusIiEESF_JPiSL_EEEvT0_iT1_T2_DpNS2_10kernel_argIT3_EE:
	.zero		1152


//--------------------- .nv.shared._ZN3cub18CUB_300001_SM_10006detail9transform16transform_kernelINS2_10policy_hubILb0EN4cuda3std3__45tupleIJN6thrust24THRUST_300001_SM_1000_NS6detail15normal_iteratorINSA_10device_ptrIiEEEESF_EEEE10policy1000EiNS7_4plusIiEESF_JPiSL_EEEvT0_iT1_T2_DpNS2_10kernel_argIT3_EE --------------------------
	.section	.nv.shared._ZN3cub18CUB_300001_SM_10006detail9transform16transform_kernelINS2_10policy_hubILb0EN4cuda3std3__45tupleIJN6thrust24THRUST_300001_SM_1000_NS6detail15normal_iteratorINSA_10device_ptrIiEEEESF_EEEE10policy1000EiNS7_4plusIiEESF_JPiSL_EEEvT0_iT1_T2_DpNS2_10kernel_argIT3_EE,"aw",@nobits
	.sectionflags	@""
	.align	128
.nv.shared._ZN3cub18CUB_300001_SM_10006detail9transform16transform_kernelINS2_10policy_hubILb0EN4cuda3std3__45tupleIJN6thrust24THRUST_300001_SM_1000_NS6detail15normal_iteratorINSA_10device_ptrIiEEEESF_EEEE10policy1000EiNS7_4plusIiEESF_JPiSL_EEEvT0_iT1_T2_DpNS2_10kernel_argIT3_EE:
	.zero		1152


//--------------------- .nv.shared._ZN3cub18CUB_300001_SM_10006detail9transform16transform_kernelINS2_10policy_hubILb0EN4cuda3std3__45tupleIJN6thrust24THRUST_300001_SM_1000_NS6detail15normal_iteratorINSA_10device_ptrIiEEEESF_EEEE10policy1000ElNS7_10multipliesIiEESF_JPiSL_EEEvT0_iT1_T2_DpNS2_10kernel_argIT3_EE --------------------------
	.section	.nv.shared._ZN3cub18CUB_300001_SM_10006detail9transform16transform_kernelINS2_10policy_hubILb0EN4cuda3std3__45tupleIJN6thrust24THRUST_300001_SM_1000_NS6detail15normal_iteratorINSA_10device_ptrIiEEEESF_EEEE10policy1000ElNS7_10multipliesIiEESF_JPiSL_EEEvT0_iT1_T2_DpNS2_10kernel_argIT3_EE,"aw",@nobits
	.sectionflags	@""
	.align	128
.nv.shared._ZN3cub18CUB_300001_SM_10006detail9transform16transform_kernelINS2_10policy_hubILb0EN4cuda3std3__45tupleIJN6thrust24THRUST_300001_SM_1000_NS6detail15normal_iteratorINSA_10device_ptrIiEEEESF_EEEE10policy1000ElNS7_10multipliesIiEESF_JPiSL_EEEvT0_iT1_T2_DpNS2_10kernel_argIT3_EE:
	.zero		1152


//--------------------- .nv.shared._ZN3cub18CUB_300001_SM_10006detail9transform16transform_kernelINS2_10policy_hubILb0EN4cuda3std3__45tupleIJN6thrust24THRUST_300001_SM_1000_NS6detail15normal_iteratorINSA_10device_ptrIiEEEESF_EEEE10policy1000EiNS7_10multipliesIiEESF_JPiSL_EEEvT0_iT1_T2_DpNS2_10kernel_argIT3_EE --------------------------
	.section	.nv.shared._ZN3cub18CUB_300001_SM_10006detail9transform16transform_kernelINS2_10policy_hubILb0EN4cuda3std3__45tupleIJN6thrust24THRUST_300001_SM_1000_NS6detail15normal_iteratorINSA_10device_ptrIiEEEESF_EEEE10policy1000EiNS7_10multipliesIiEESF_JPiSL_EEEvT0_iT1_T2_DpNS2_10kernel_argIT3_EE,"aw",@nobits
	.sectionflags	@""
	.align	128
.nv.shared._ZN3cub18CUB_300001_SM_10006detail9transform16transform_kernelINS2_10policy_hubILb0EN4cuda3std3__45tupleIJN6thrust24THRUST_300001_SM_1000_NS6detail15normal_iteratorINSA_10device_ptrIiEEEESF_EEEE10policy1000EiNS7_10multipliesIiEESF_JPiSL_EEEvT0_iT1_T2_DpNS2_10kernel_argIT3_EE:
	.zero		1152


//--------------------- .nv.shared._ZN3cub18CUB_300001_SM_10006detail9transform16transform_kernelINS2_10policy_hubILb1EN4cuda3std3__45tupleIJN6thrust24THRUST_300001_SM_1000_NS6detail15normal_iteratorINSA_10device_ptrIiEEEESF_EEEE10policy1000El13saxpy_functorSF_JPiSK_EEEvT0_iT1_T2_DpNS2_10kernel_argIT3_EE --------------------------
	.section	.nv.shared._ZN3cub18CUB_300001_SM_10006detail9transform16transform_kernelINS2_10policy_hubILb1EN4cuda3std3__45tupleIJN6thrust24THRUST_300001_SM_1000_NS6detail15normal_iteratorINSA_10device_ptrIiEEEESF_EEEE10policy1000El13saxpy_functorSF_JPiSK_EEEvT0_iT1_T2_DpNS2_10kernel_argIT3_EE,"aw",@nobits
	.sectionflags	@""
	.align	128
	.zero		1024


//--------------------- .nv.shared._ZN3cub18CUB_300001_SM_10006detail9transform16transform_kernelINS2_10policy_hubILb1EN4cuda3std3__45tupleIJN6thrust24THRUST_300001_SM_1000_NS6detail15normal_iteratorINSA_10device_ptrIiEEEESF_EEEE10policy1000Ei13saxpy_functorSF_JPiSK_EEEvT0_iT1_T2_DpNS2_10kernel_argIT3_EE --------------------------
	.section	.nv.shared._ZN3cub18CUB_300001_SM_10006detail9transform16transform_kernelINS2_10policy_hubILb1EN4cuda3std3__45tupleIJN6thrust24THRUST_300001_SM_1000_NS6detail15normal_iteratorINSA_10device_ptrIiEEEESF_EEEE10policy1000Ei13saxpy_functorSF_JPiSK_EEEvT0_iT1_T2_DpNS2_10kernel_argIT3_EE,"aw",@nobits
	.sectionflags	@""
	.align	128
	.zero		1024


//--------------------- .nv.shared._ZN3cub18CUB_300001_SM_10006detail8for_each13static_kernelINS2_12policy_hub_t12policy_500_tElN6thrust24THRUST_300001_SM_1000_NS8cuda_cub20__uninitialized_copy7functorINS7_6detail15normal_iteratorINS7_10device_ptrIiEEEENS7_7pointerIiNS8_3tagENS7_11use_defaultESI_EEEEEEvT0_T1_ --------------------------
	.section	.nv.shared._ZN3cub18CUB_300001_SM_10006detail8for_each13static_kernelINS2_12policy_hub_t12policy_500_tElN6thrust24THRUST_300001_SM_1000_NS8cuda_cub20__uninitialized_copy7functorINS7_6detail15normal_iteratorINS7_10device_ptrIiEEEENS7_7pointerIiNS8_3tagENS7_11use_defaultESI_EEEEEEvT0_T1_,"aw",@nobits
	.sectionflags	@""
	.align	128
	.zero		1024


//--------------------- .nv.shared._ZN3cub18CUB_300001_SM_10006detail8for_each13static_kernelINS2_12policy_hub_t12policy_500_tElN6thrust24THRUST_300001_SM_1000_NS8cuda_cub11__transform17unary_transform_fINS7_6detail15normal_iteratorINS7_10device_ptrIiEEEESF_NS9_14no_stencil_tagENS8_9__replace10constant_fIiEENSB_10functional5actorINSK_9compositeIJNSK_16operator_adaptorIN4cuda3std3__48equal_toIvEEEENSL_INSK_8argumentILj0EEEEENSL_INSK_5valueIiEEEEEEEEEEEEEvT0_T1_ --------------------------
	.section	.nv.shared._ZN3cub18CUB_300001_SM_10006detail8for_each13static_kernelINS2_12policy_hub_t12policy_500_tElN6thrust24THRUST_300001_SM_1000_NS8cuda_cub11__transform17unary_transform_fINS7_6detail15normal_iteratorINS7_10device_ptrIiEEEESF_NS9_14no_stencil_tagENS8_9__replace10constant_fIiEENSB_10functional5actorINSK_9compositeIJNSK_16operator_adaptorIN4cuda3std3__48equal_toIvEEEENSL_INSK_8argumentILj0EEEEENSL_INSK_5valueIiEEEEEEEEEEEEEvT0_T1_,"aw",@nobits
	.sectionflags	@""
	.align	128
	.zero		1024


//--------------------- .nv.shared._ZN3cub18CUB_300001_SM_10006detail8for_each13static_kernelINS2_12policy_hub_t12policy_500_tElN6thrust24THRUST_300001_SM_1000_NS8cuda_cub10__tabulate7functorINS7_6detail15normal_iteratorINS7_10device_ptrIiEEEENS7_6system6detail7generic6detail22compute_sequence_valueIivEElEEEEvT0_T1_ --------------------------
	.section	.nv.shared._ZN3cub18CUB_300001_SM_10006detail8for_each13static_kernelINS2_12policy_hub_t12policy_500_tElN6thrust24THRUST_300001_SM_1000_NS8cuda_cub10__tabulate7functorINS7_6detail15normal_iteratorINS7_10device_ptrIiEEEENS7_6system6detail7generic6detail22compute_sequence_valueIivEElEEEEvT0_T1_,"aw",@nobits
	.sectionflags	@""
	.align	128
	.zero		1024


//--------------------- .nv.shared._ZN3cub18CUB_300001_SM_10006detail8for_each13static_kernelINS2_12policy_hub_t12policy_500_tElN6thrust24THRUST_300001_SM_1000_NS8cuda_cub6__fill7functorINS7_6detail15normal_iteratorINS7_10device_ptrIiEEEEiEEEEvT0_T1_ --------------------------
	.section	.nv.shared._ZN3cub18CUB_300001_SM_10006detail8for_each13static_kernelINS2_12policy_hub_t12policy_500_tElN6thrust24THRUST_300001_SM_1000_NS8cuda_cub6__fill7functorINS7_6detail15normal_iteratorINS7_10device_ptrIiEEEEiEEEEvT0_T1_,"aw",@nobits
	.sectionflags	@""
	.align	128
	.zero		1024


//--------------------- .nv.shared._ZN3cub18CUB_300001_SM_10006detail8for_each13static_kernelINS2_12policy_hub_t12policy_500_tEmN6thrust24THRUST_300001_SM_1000_NS8cuda_cub20__uninitialized_fill7functorINS7_10device_ptrIiEEiEEEEvT0_T1_ --------------------------
	.section	.nv.shared._ZN3cub18CUB_300001_SM_10006detail8for_each13static_kernelINS2_12policy_hub_t12policy_500_tEmN6thrust24THRUST_300001_SM_1000_NS8cuda_cub20__uninitialized_fill7functorINS7_10device_ptrIiEEiEEEEvT0_T1_,"aw",@nobits
	.sectionflags	@""
	.align	128
	.zero		1024


//--------------------- .nv.shared._ZN3cub18CUB_300001_SM_10006detail11EmptyKernelIvEEvv --------------------------
	.section	.nv.shared._ZN3cub18CUB_300001_SM_10006detail11EmptyKernelIvEEvv,"aw",@nobits
	.sectionflags	@""
	.align	128
	.zero		1024


//--------------------- .nv.constant0._ZN3cub18CUB_300001_SM_10006detail9transform16transform_kernelINS2_10policy_hubILb0EN4cuda3std3__45tupleIJN6thrust24THRUST_300001_SM_1000_NS6detail15normal_iteratorINSA_10device_ptrIiEEEESF_EEEE10policy1000ElNS7_7modulusIiEESF_JPiSL_EEEvT0_iT1_T2_DpNS2_10kernel_argIT3_EE --------------------------
	.section	.nv.constant0._ZN3cub18CUB_300001_SM_10006detail9transform16transform_kernelINS2_10policy_hubILb0EN4cuda3std3__45tupleIJN6thrust24THRUST_300001_SM_1000_NS6detail15normal_iteratorINSA_10device_ptrIiEEEESF_EEEE10policy1000ElNS7_7modulusIiEESF_JPiSL_EEEvT0_iT1_T2_DpNS2_10kernel_argIT3_EE,"a",@progbits
	.sectionflags	@""
	.align	4
.nv.constant0._ZN3cub18CUB_300001_SM_10006detail9transform16transform_kernelINS2_10policy_hubILb0EN4cuda3std3__45tupleIJN6thrust24THRUST_300001_SM_1000_NS6detail15normal_iteratorINSA_10device_ptrIiEEEESF_EEEE10policy1000ElNS7_7modulusIiEESF_JPiSL_EEEvT0_iT1_T2_DpNS2_10kernel_argIT3_EE:
	.zero		952


//--------------------- .nv.constant0._ZN3cub18CUB_300001_SM_10006detail9transform16transform_kernelINS2_10policy_hubILb0EN4cuda3std3__45tupleIJN6thrust24THRUST_300001_SM_1000_NS6detail15normal_iteratorINSA_10device_ptrIiEEEESF_EEEE10policy1000EiNS7_7modulusIiEESF_JPiSL_EEEvT0_iT1_T2_DpNS2_10kernel_argIT3_EE --------------------------
	.section	.nv.constant0._ZN3cub18CUB_300001_SM_10006detail9transform16transform_kernelINS2_10policy_hubILb0EN4cuda3std3__45tupleIJN6thrust24THRUST_300001_SM_1000_NS6detail15normal_iteratorINSA_10device_ptrIiEEEESF_EEEE10policy1000EiNS7_7modulusIiEESF_JPiSL_EEEvT0_iT1_T2_DpNS2_10kernel_argIT3_EE,"a",@progbits
	.sectionflags	@""
	.align	4
.nv.constant0._ZN3cub18CUB_300001_SM_10006detail9transform16transform_kernelINS2_10policy_hubILb0EN4cuda3std3__45tupleIJN6thrust24THRUST_300001_SM_1000_NS6detail15normal_iteratorINSA_10device_ptrIiEEEESF_EEEE10policy1000EiNS7_7modulusIiEESF_JPiSL_EEEvT0_iT1_T2_DpNS2_10kernel_argIT3_EE:
	.zero		952


//--------------------- .nv.constant0._ZN3cub18CUB_300001_SM_10006detail9transform16transform_kernelINS2_10policy_hubILb0EN4cuda3std3__45tupleIJN6thrust24THRUST_300001_SM_1000_NS6detail15normal_iteratorINSA_10device_ptrIiEEEEEEEE10policy1000ElNS7_6negateIiEESF_JPiEEEvT0_iT1_T2_DpNS2_10kernel_argIT3_EE --------------------------
	.section	.nv.constant0._ZN3cub18CUB_300001_SM_10006detail9transform16transform_kernelINS2_10policy_hubILb0EN4cuda3std3__45tupleIJN6thrust24THRUST_300001_SM_1000_NS6detail15normal_iteratorINSA_10device_ptrIiEEEEEEEE10policy1000ElNS7_6negateIiEESF_JPiEEEvT0_iT1_T2_DpNS2_10kernel_argIT3_EE,"a",@progbits
	.sectionflags	@""
	.align	4
.nv.constant0._ZN3cub18CUB_300001_SM_10006detail9transform16transform_kernelINS2_10policy_hubILb0EN4cuda3std3__45tupleIJN6thrust24THRUST_300001_SM_1000_NS6detail15normal_iteratorINSA_10device_ptrIiEEEEEEEE10policy1000ElNS7_6negateIiEESF_JPiEEEvT0_iT1_T2_DpNS2_10kernel_argIT3_EE:
	.zero		936


//--------------------- .nv.constant0._ZN3cub18CUB_300001_SM_10006detail9transform16transform_kernelINS2_10policy_hubILb0EN4cuda3std3__45tupleIJN6thrust24THRUST_300001_SM_1000_NS6detail15normal_iteratorINSA_10device_ptrIiEEEEEEEE10policy1000EiNS7_6negateIiEESF_JPiEEEvT0_iT1_T2_DpNS2_10kernel_argIT3_EE --------------------------
	.section	.nv.constant0._ZN3cub18CUB_300001_SM_10006detail9transform16transform_kernelINS2_10policy_hubILb0EN4cuda3std3__45tupleIJN6thrust24THRUST_300001_SM_1000_NS6detail15normal_iteratorINSA_10device_ptrIiEEEEEEEE10policy1000EiNS7_6negateIiEESF_JPiEEEvT0_iT1_T2_DpNS2_10kernel_argIT3_EE,"a",@progbits
	.sectionflags	@""
	.align	4
.nv.constant0._ZN3cub18CUB_300001_SM_10006detail9transform16transform_kernelINS2_10policy_hubILb0EN4cuda3std3__45tupleIJN6thrust24THRUST_300001_SM_1000_NS6detail15normal_iteratorINSA_10device_ptrIiEEEEEEEE10policy1000EiNS7_6negateIiEESF_JPiEEEvT0_iT1_T2_DpNS2_10kernel_argIT3_EE:
	.zero		936


//--------------------- .nv.constant0._ZN3cub18CUB_300001_SM_10006detail9transform16transform_kernelINS2_10policy_hubILb0EN4cuda3std3__45tupleIJN6thrust24THRUST_300001_SM_1000_NS6detail15normal_iteratorINSA_10device_ptrIiEEEESF_EEEE10policy1000ElNS7_4plusIiEESF_JPiSL_EEEvT0_iT1_T2_DpNS2_10kernel_argIT3_EE --------------------------
	.section	.nv.constant0._ZN3cub18CUB_300001_SM_10006detail9transform16transform_kernelINS2_10policy_hubILb0EN4cuda3std3__45tupleIJN6thrust24THRUST_300001_SM_1000_NS6detail15normal_iteratorINSA_10device_ptrIiEEEESF_EEEE10policy1000ElNS7_4plusIiEESF_JPiSL_EEEvT0_iT1_T2_DpNS2_10kernel_argIT3_EE,"a",@progbits
	.sectionflags	@""
	.align	4
.nv.constant0._ZN3cub18CUB_300001_SM_10006detail9transform16transform_kernelINS2_10policy_hubILb0EN4cuda3std3__45tupleIJN6thrust24THRUST_300001_SM_1000_NS6detail15normal_iteratorINSA_10device_ptrIiEEEESF_EEEE10policy1000ElNS7_4plusIiEESF_JPiSL_EEEvT0_iT1_T2_DpNS2_10kernel_argIT3_EE:
	.zero		952


//--------------------- .nv.constant0._ZN3cub18CUB_300001_SM_10006detail9transform16transform_kernelINS2_10policy_hubILb0EN4cuda3std3__45tupleIJN6thrust24THRUST_300001_SM_1000_NS6detail15normal_iteratorINSA_10device_ptrIiEEEESF_EEEE10policy1000EiNS7_4plusIiEESF_JPiSL_EEEvT0_iT1_T2_DpNS2_10kernel_argIT3_EE --------------------------
	.section	.nv.constant0._ZN3cub18CUB_300001_SM_10006detail9transform16transform_kernelINS2_10policy_hubILb0EN4cuda3std3__45tupleIJN6thrust24THRUST_300001_SM_1000_NS6detail15normal_iteratorINSA_10device_ptrIiEEEESF_EEEE10policy1000EiNS7_4plusIiEESF_JPiSL_EEEvT0_iT1_T2_DpNS2_10kernel_argIT3_EE,"a",@progbits
	.sectionflags	@""
	.align	4
.nv.constant0._ZN3cub18CUB_300001_SM_10006detail9transform16transform_kernelINS2_10policy_hubILb0EN4cuda3std3__45tupleIJN6thrust24THRUST_300001_SM_1000_NS6detail15normal_iteratorINSA_10device_ptrIiEEEESF_EEEE10policy1000EiNS7_4plusIiEESF_JPiSL_EEEvT0_iT1_T2_DpNS2_10kernel_argIT3_EE:
	.zero		952


//--------------------- .nv.constant0._ZN3cub18CUB_300001_SM_10006detail9transform16transform_kernelINS2_10policy_hubILb0EN4cuda3std3__45tupleIJN6thrust24THRUST_300001_SM_1000_NS6detail15normal_iteratorINSA_10device_ptrIiEEEESF_EEEE10policy1000ElNS7_10multipliesIiEESF_JPiSL_EEEvT0_iT1_T2_DpNS2_10kernel_argIT3_EE --------------------------
	.section	.nv.constant0._ZN3cub18CUB_300001_SM_10006detail9transform16transform_kernelINS2_10policy_hubILb0EN4cuda3std3__45tupleIJN6thrust24THRUST_300001_SM_1000_NS6detail15normal_iteratorINSA_10device_ptrIiEEEESF_EEEE10policy1000ElNS7_10multipliesIiEESF_JPiSL_EEEvT0_iT1_T2_DpNS2_10kernel_argIT3_EE,"a",@progbits
	.sectionflags	@""
	.align	4
.nv.constant0._ZN3cub18CUB_300001_SM_10006detail9transform16transform_kernelINS2_10policy_hubILb0EN4cuda3std3__45tupleIJN6thrust24THRUST_300001_SM_1000_NS6detail15normal_iteratorINSA_10device_ptrIiEEEESF_EEEE10policy1000ElNS7_10multipliesIiEESF_JPiSL_EEEvT0_iT1_T2_DpNS2_10kernel_argIT3_EE:
	.zero		952


//--------------------- .nv.constant0._ZN3cub18CUB_300001_SM_10006detail9transform16transform_kernelINS2_10policy_hubILb0EN4cuda3std3__45tupleIJN6thrust24THRUST_300001_SM_1000_NS6detail15normal_iteratorINSA_10device_ptrIiEEEESF_EEEE10policy1000EiNS7_10multipliesIiEESF_JPiSL_EEEvT0_iT1_T2_DpNS2_10kernel_argIT3_EE --------------------------
	.section	.nv.constant0._ZN3cub18CUB_300001_SM_10006detail9transform16transform_kernelINS2_10policy_hubILb0EN4cuda3std3__45tupleIJN6thrust24THRUST_300001_SM_1000_NS6detail15normal_iteratorINSA_10device_ptrIiEEEESF_EEEE10policy1000EiNS7_10multipliesIiEESF_JPiSL_EEEvT0_iT1_T2_DpNS2_10kernel_argIT3_EE,"a",@progbits
	.sectionflags	@""
	.align	4
.nv.constant0._ZN3cub18CUB_300001_SM_10006detail9transform16transform_kernelINS2_10policy_hubILb0EN4cuda3std3__45tupleIJN6thrust24THRUST_300001_SM_1000_NS6detail15normal_iteratorINSA_10device_ptrIiEEEESF_EEEE10policy1000EiNS7_10multipliesIiEESF_JPiSL_EEEvT0_iT1_T2_DpNS2_10kernel_argIT3_EE:
	.zero		952


//--------------------- .nv.constant0._ZN3cub18CUB_300001_SM_10006detail9transform16transform_kernelINS2_10policy_hubILb1EN4cuda3std3__45tupleIJN6thrust24THRUST_300001_SM_1000_NS6detail15normal_iteratorINSA_10device_ptrIiEEEESF_EEEE10policy1000El13saxpy_functorSF_JPiSK_EEEvT0_iT1_T2_DpNS2_10kernel_argIT3_EE --------------------------
	.section	.nv.constant0._ZN3cub18CUB_300001_SM_10006detail9transform16transform_kernelINS2_10policy_hubILb1EN4cuda3std3__45tupleIJN6thrust24THRUST_300001_SM_1000_NS6detail15normal_iteratorINSA_10device_ptrIiEEEESF_EEEE10policy1000El13saxpy_functorSF_JPiSK_EEEvT0_iT1_T2_DpNS2_10kernel_argIT3_EE,"a",@progbits
	.sectionflags	@""
	.align	4
.nv.constant0._ZN3cub18CUB_300001_SM_10006detail9transform16transform_kernelINS2_10policy_hubILb1EN4cuda3std3__45tupleIJN6thrust24THRUST_300001_SM_1000_NS6detail15normal_iteratorINSA_10device_ptrIiEEEESF_EEEE10policy1000El13saxpy_functorSF_JPiSK_EEEvT0_iT1_T2_DpNS2_10kernel_argIT3_EE:
	.zero		952


//--------------------- .nv.constant0._ZN3cub18CUB_300001_SM_10006detail9transform16transform_kernelINS2_10policy_hubILb1EN4cuda3std3__45tupleIJN6thrust24THRUST_300001_SM_1000_NS6detail15normal_iteratorINSA_10device_ptrIiEEEESF_EEEE10policy1000Ei13saxpy_functorSF_JPiSK_EEEvT0_iT1_T2_DpNS2_10kernel_argIT3_EE --------------------------
	.section	.nv.constant0._ZN3cub18CUB_300001_SM_10006detail9transform16transform_kernelINS2_10policy_hubILb1EN4cuda3std3__45tupleIJN6thrust24THRUST_300001_SM_1000_NS6detail15normal_iteratorINSA_10device_ptrIiEEEESF_EEEE10policy1000Ei13saxpy_functorSF_JPiSK_EEEvT0_iT1_T2_DpNS2_10kernel_argIT3_EE,"a",@progbits
	.sectionflags	@""
	.align	4
.nv.constant0._ZN3cub18CUB_300001_SM_10006detail9transform16transform_kernelINS2_10policy_hubILb1EN4cuda3std3__45tupleIJN6thrust24THRUST_300001_SM_1000_NS6detail15normal_iteratorINSA_10device_ptrIiEEEESF_EEEE10policy1000Ei13saxpy_functorSF_JPiSK_EEEvT0_iT1_T2_DpNS2_10kernel_argIT3_EE:
	.zero		952


//--------------------- .nv.constant0._ZN3cub18CUB_300001_SM_10006detail8for_each13static_kernelINS2_12policy_hub_t12policy_500_tElN6thrust24THRUST_300001_SM_1000_NS8cuda_cub20__uninitialized_copy7functorINS7_6detail15normal_iteratorINS7_10device_ptrIiEEEENS7_7pointerIiNS8_3tagENS7_11use_defaultESI_EEEEEEvT0_T1_ --------------------------
	.section	.nv.constant0._ZN3cub18CUB_300001_SM_10006detail8for_each13static_kernelINS2_12policy_hub_t12policy_500_tElN6thrust24THRUST_300001_SM_1000_NS8cuda_cub20__uninitialized_copy7functorINS7_6detail15normal_iteratorINS7_10device_ptrIiEEEENS7_7pointerIiNS8_3tagENS7_11use_defaultESI_EEEEEEvT0_T1_,"a",@progbits
	.sectionflags	@""
	.align	4
.nv.constant0._ZN3cub18CUB_300001_SM_10006detail8for_each13static_kernelINS2_12policy_hub_t12policy_500_tElN6thrust24THRUST_300001_SM_1000_NS8cuda_cub20__uninitialized_copy7functorINS7_6detail15normal_iteratorINS7_10device_ptrIiEEEENS7_7pointerIiNS8_3tagENS7_11use_defaultESI_EEEEEEvT0_T1_:
	.zero		920


//--------------------- .nv.constant0._ZN3cub18CUB_300001_SM_10006detail8for_each13static_kernelINS2_12policy_hub_t12policy_500_tElN6thrust24THRUST_300001_SM_1000_NS8cuda_cub11__transform17unary_transform_fINS7_6detail15normal_iteratorINS7_10device_ptrIiEEEESF_NS9_14no_stencil_tagENS8_9__replace10constant_fIiEENSB_10functional5actorINSK_9compositeIJNSK_16operator_adaptorIN4cuda3std3__48equal_toIvEEEENSL_INSK_8argumentILj0EEEEENSL_INSK_5valueIiEEEEEEEEEEEEEvT0_T1_ --------------------------
	.section	.nv.constant0._ZN3cub18CUB_300001_SM_10006detail8for_each13static_kernelINS2_12policy_hub_t12policy_500_tElN6thrust24THRUST_300001_SM_1000_NS8cuda_cub11__transform17unary_transform_fINS7_6detail15normal_iteratorINS7_10device_ptrIiEEEESF_NS9_14no_stencil_tagENS8_9__replace10constant_fIiEENSB_10functional5actorINSK_9compositeIJNSK_16operator_adaptorIN4cuda3std3__48equal_toIvEEEENSL_INSK_8argumentILj0EEEEENSL_INSK_5valueIiEEEEEEEEEEEEEvT0_T1_,"a",@progbits
	.sectionflags	@""
	.align	4
.nv.constant0._ZN3cub18CUB_300001_SM_10006detail8for_each13static_kernelINS2_12policy_hub_t12policy_500_tElN6thrust24THRUST_300001_SM_1000_NS8cuda_cub11__transform17unary_transform_fINS7_6detail15normal_iteratorINS7_10device_ptrIiEEEESF_NS9_14no_stencil_tagENS8_9__replace10constant_fIiEENSB_10functional5actorINSK_9compositeIJNSK_16operator_adaptorIN4cuda3std3__48equal_toIvEEEENSL_INSK_8argumentILj0EEEEENSL_INSK_5valueIiEEEEEEEEEEEEEvT0_T1_:
	.zero		936


//--------------------- .nv.constant0._ZN3cub18CUB_300001_SM_10006detail8for_each13static_kernelINS2_12policy_hub_t12policy_500_tElN6thrust24THRUST_300001_SM_1000_NS8cuda_cub10__tabulate7functorINS7_6detail15normal_iteratorINS7_10device_ptrIiEEEENS7_6system6detail7generic6detail22compute_sequence_valueIivEElEEEEvT0_T1_ --------------------------
	.section	.nv.constant0._ZN3cub18CUB_300001_SM_10006detail8for_each13static_kernelINS2_12policy_hub_t12policy_500_tElN6thrust24THRUST_300001_SM_1000_NS8cuda_cub10__tabulate7functorINS7_6detail15normal_iteratorINS7_10device_ptrIiEEEENS7_6system6detail7generic6detail22compute_sequence_valueIivEElEEEEvT0_T1_,"a",@progbits
	.sectionflags	@""
	.align	4
.nv.constant0._ZN3cub18CUB_300001_SM_10006detail8for_each13static_kernelINS2_12policy_hub_t12policy_500_tElN6thrust24THRUST_300001_SM_1000_NS8cuda_cub10__tabulate7functorINS7_6detail15normal_iteratorINS7_10device_ptrIiEEEENS7_6system6detail7generic6detail22compute_sequence_valueIivEElEEEEvT0_T1_:
	.zero		920


//--------------------- .nv.constant0._ZN3cub18CUB_300001_SM_10006detail8for_each13static_kernelINS2_12policy_hub_t12policy_500_tElN6thrust24THRUST_300001_SM_1000_NS8cuda_cub6__fill7functorINS7_6detail15normal_iteratorINS7_10device_ptrIiEEEEiEEEEvT0_T1_ --------------------------
	.section	.nv.constant0._ZN3cub18CUB_300001_SM_10006detail8for_each13static_kernelINS2_12policy_hub_t12policy_500_tElN6thrust24THRUST_300001_SM_1000_NS8cuda_cub6__fill7functorINS7_6detail15normal_iteratorINS7_10device_ptrIiEEEEiEEEEvT0_T1_,"a",@progbits
	.sectionflags	@""
	.align	4
.nv.constant0._ZN3cub18CUB_300001_SM_10006detail8for_each13static_kernelINS2_12policy_hub_t12policy_500_tElN6thrust24THRUST_300001_SM_1000_NS8cuda_cub6__fill7functorINS7_6detail15normal_iteratorINS7_10device_ptrIiEEEEiEEEEvT0_T1_:
	.zero		920


//--------------------- .nv.constant0._ZN3cub18CUB_300001_SM_10006detail8for_each13static_kernelINS2_12policy_hub_t12policy_500_tEmN6thrust24THRUST_300001_SM_1000_NS8cuda_cub20__uninitialized_fill7functorINS7_10device_ptrIiEEiEEEEvT0_T1_ --------------------------
	.section	.nv.constant0._ZN3cub18CUB_300001_SM_10006detail8for_each13static_kernelINS2_12policy_hub_t12policy_500_tEmN6thrust24THRUST_300001_SM_1000_NS8cuda_cub20__uninitialized_fill7functorINS7_10device_ptrIiEEiEEEEvT0_T1_,"a",@progbits
	.sectionflags	@""
	.align	4
.nv.constant0._ZN3cub18CUB_300001_SM_10006detail8for_each13static_kernelINS2_12policy_hub_t12policy_500_tEmN6thrust24THRUST_300001_SM_1000_NS8cuda_cub20__uninitialized_fill7functorINS7_10device_ptrIiEEiEEEEvT0_T1_:
	.zero		920


//--------------------- .nv.constant0._ZN3cub18CUB_300001_SM_10006detail11EmptyKernelIvEEvv --------------------------
	.section	.nv.constant0._ZN3cub18CUB_300001_SM_10006detail11EmptyKernelIvEEvv,"a",@progbits
	.sectionflags	@""
	.align	4
.nv.constant0._ZN3cub18CUB_300001_SM_10006detail11EmptyKernelIvEEvv:
	.zero		896


//--------------------- SYMBOLS --------------------------

	.type		.nv.reservedSmem.offset0,@object
	.size		.nv.reservedSmem.offset0,0x4
	.type		.nv.reservedSmem.cap,@object
	.size		.nv.reservedSmem.cap,0x4
